// auto-generated by cutlass_sweep.epilogue — config: {"arch": "sm_90", "cluster_m": 1, "cluster_n": 1, "dtype": "bf16", "fusion": "bias_relu", "tile_k": 64, "tile_m": 256, "tile_n": 256}
#include "cutlass/cutlass.h"
#include "cutlass/gemm/collective/collective_builder.hpp"
#include "cutlass/gemm/device/gemm_universal_adapter.h"
#include "cutlass/gemm/kernel/gemm_universal.hpp"
#include "cutlass/epilogue/collective/collective_builder.hpp"
#include "cutlass/epilogue/fusion/operations.hpp"
#include "cutlass/epilogue/thread/activation.h"

using Elem = cutlass::bfloat16_t;
using Acc  = float;
using TileShape    = cute::Shape<cute::_256, cute::_256, cute::_64>;
using ClusterShape = cute::Shape<cute::_1, cute::_1, cute::_1>;
using FusionOp     = cutlass::epilogue::fusion::LinCombPerRowBiasEltAct<cutlass::epilogue::thread::ReLU, Elem, Acc>;

using CollectiveEpilogue = typename cutlass::epilogue::collective::CollectiveBuilder<
    cutlass::arch::Sm90, cutlass::arch::OpClassTensorOp,
    TileShape, ClusterShape,
    cutlass::epilogue::collective::EpilogueTileAuto,
    Acc, Acc,
    Elem, cutlass::layout::RowMajor, 128 / cutlass::sizeof_bits<Elem>::value,
    Elem, cutlass::layout::RowMajor, 128 / cutlass::sizeof_bits<Elem>::value,
    cutlass::epilogue::TmaWarpSpecializedCooperative,
    FusionOp
  >::CollectiveOp;

using CollectiveMainloop = typename cutlass::gemm::collective::CollectiveBuilder<
    cutlass::arch::Sm90, cutlass::arch::OpClassTensorOp,
    Elem, cutlass::layout::RowMajor, 128 / cutlass::sizeof_bits<Elem>::value,
    Elem, cutlass::layout::ColumnMajor, 128 / cutlass::sizeof_bits<Elem>::value,
    Acc,
    TileShape, ClusterShape,
    cutlass::gemm::collective::StageCountAutoCarveout<
        static_cast<int>(sizeof(typename CollectiveEpilogue::SharedStorage))>,
    cutlass::gemm::KernelTmaWarpSpecializedCooperative
  >::CollectiveOp;

using GemmKernel = cutlass::gemm::kernel::GemmUniversal<
    cute::Shape<int,int,int,int>, CollectiveMainloop, CollectiveEpilogue>;
using Gemm = cutlass::gemm::device::GemmUniversalAdapter<GemmKernel>;

auto* _anchor = &cutlass::device_kernel<GemmKernel>;


// ===== COMPILED SASS (sm_90a) =====

	.target	sm_90a

	.elftype	@"ET_EXEC"


//--------------------- .note.nv.tkinfo           --------------------------
	.section	.note.nv.tkinfo,"",@"SHT_NOTE"
	.sectionflags	@"SHF_NOTE_NV_TKINFO"
	.tkinfo
        /*0018*/ 	.word	0x00000002
        /*0030*/ 	.string	""
        /*0030*/ 	.string	"ptxas"
        /*0030*/ 	.string	"Cuda compilation tools, release 13.0, V13.0.88"
        /*0030*/ 	.string	"Build cuda_13.0.r13.0/compiler.36424714_0"
        /*0030*/ 	.string	"-arch sm_90a -m 64 "



//--------------------- .note.nv.cuinfo           --------------------------
	.section	.note.nv.cuinfo,"",@"SHT_NOTE"
	.sectionflags	@"SHF_NOTE_NV_CUINFO"
        /*0018*/ 	.short	0x0002
        /*001a*/ 	.short	0x005a
        /*001c*/ 	.short	0x0082
	.zero		2


//--------------------- .nv.info                  --------------------------
	.section	.nv.info,"",@"SHT_CUDA_INFO"
	.align	4


	//----- nvinfo : EIATTR_REGCOUNT
	.align		4
        /*0000*/ 	.byte	0x04, 0x2f
        /*0002*/ 	.short	(.L_18 - .L_17)
	.align		4
.L_17:
        /*0004*/ 	.word	index@(_ZN7cutlass13device_kernelINS_4gemm6kernel13GemmUniversalIN4cute5tupleIJiiiiEEENS1_10collective13CollectiveMmaINS1_34MainloopSm90TmaGmmaWarpSpecializedILi3ENS5_IJNS4_1CILi1EEESB_SB_EEENS1_35KernelTmaWarpSpecializedCooperativeEEENS5_IJNSA_ILi256EEESF_NSA_ILi64EEEEEENS_10bfloat16_tENS5_IJlSB_lEEESI_SJ_NS4_8TiledMMAINS4_8MMA_AtomIJNS4_4SM904GMMA28MMA_64x256x16_F32BF16BF16_SSILNSN_5MajorE0ELSP_0ELNSN_7ScaleInE1ELSQ_1EEEEEENS4_6LayoutINS5_IJNSA_ILi2EEESB_SB_EEENS5_IJSB_NSA_ILi0EEESW_EEEEENS5_IJNS4_10UnderscoreESZ_SZ_EEEEENS4_13SM90_TMA_LOADENS4_14ComposedLayoutINS4_7SwizzleILi3ELi4ELi3EEENS4_18smem_ptr_flag_bitsILi16EEENST_INS5_IJNSA_ILi8EEESG_EEENS5_IJSG_SB_EEEEEEEvNS4_8identityES12_S1C_vS1D_EENS_8epilogue10collective18CollectiveEpilogueINS1F_22Sm90TmaWarpSpecializedILi4ELi2ELi16ELb1ELb0EEEJSH_NS5_IJNSA_ILi128EEENSA_ILi32EEEEEESI_SJ_SI_SJ_NS1F_6fusion15FusionCallbacksIS1J_NS1N_23LinCombPerRowBiasEltActINS1F_6thread4ReLuESI_fSI_SI_fLi8ELNS_15FloatRoundStyleE2EEESH_S1M_JEEES12_NS13_INS14_ILi2ELi4ELi3EEES17_NST_INS5_IJS18_S1L_EEENS5_IJS1L_SB_EEEEEEENS4_17SM75_U32x4_LDSM_NENS4_14SM90_TMA_STOREES1Z_NS4_17SM90_U32x4_STSM_NENS4_9Copy_AtomIJS22_NS_6half_tEEEEvEEEvvEEEEvNT_6ParamsE)
        /*0008*/ 	.word	0x000000a8


	//----- nvinfo : EIATTR_FRAME_SIZE
	.align		4
.L_18:
        /*000c*/ 	.byte	0x04, 0x11
        /*000e*/ 	.short	(.L_20 - .L_19)
	.align		4
.L_19:
        /*0010*/ 	.word	index@(_ZN7cutlass13device_kernelINS_4gemm6kernel13GemmUniversalIN4cute5tupleIJiiiiEEENS1_10collective13CollectiveMmaINS1_34MainloopSm90TmaGmmaWarpSpecializedILi3ENS5_IJNS4_1CILi1EEESB_SB_EEENS1_35KernelTmaWarpSpecializedCooperativeEEENS5_IJNSA_ILi256EEESF_NSA_ILi64EEEEEENS_10bfloat16_tENS5_IJlSB_lEEESI_SJ_NS4_8TiledMMAINS4_8MMA_AtomIJNS4_4SM904GMMA28MMA_64x256x16_F32BF16BF16_SSILNSN_5MajorE0ELSP_0ELNSN_7ScaleInE1ELSQ_1EEEEEENS4_6LayoutINS5_IJNSA_ILi2EEESB_SB_EEENS5_IJSB_NSA_ILi0EEESW_EEEEENS5_IJNS4_10UnderscoreESZ_SZ_EEEEENS4_13SM90_TMA_LOADENS4_14ComposedLayoutINS4_7SwizzleILi3ELi4ELi3EEENS4_18smem_ptr_flag_bitsILi16EEENST_INS5_IJNSA_ILi8EEESG_EEENS5_IJSG_SB_EEEEEEEvNS4_8identityES12_S1C_vS1D_EENS_8epilogue10collective18CollectiveEpilogueINS1F_22Sm90TmaWarpSpecializedILi4ELi2ELi16ELb1ELb0EEEJSH_NS5_IJNSA_ILi128EEENSA_ILi32EEEEEESI_SJ_SI_SJ_NS1F_6fusion15FusionCallbacksIS1J_NS1N_23LinCombPerRowBiasEltActINS1F_6thread4ReLuESI_fSI_SI_fLi8ELNS_15FloatRoundStyleE2EEESH_S1M_JEEES12_NS13_INS14_ILi2ELi4ELi3EEES17_NST_INS5_IJS18_S1L_EEENS5_IJS1L_SB_EEEEEEENS4_17SM75_U32x4_LDSM_NENS4_14SM90_TMA_STOREES1Z_NS4_17SM90_U32x4_STSM_NENS4_9Copy_AtomIJS22_NS_6half_tEEEEvEEEvvEEEEvNT_6ParamsE)
        /*0014*/ 	.word	0x000007d0


	//----- nvinfo : EIATTR_MIN_STACK_SIZE
	.align		4
.L_20:
        /*0018*/ 	.byte	0x04, 0x12
        /*001a*/ 	.short	(.L_22 - .L_21)
	.align		4
.L_21:
        /*001c*/ 	.word	index@(_ZN7cutlass13device_kernelINS_4gemm6kernel13GemmUniversalIN4cute5tupleIJiiiiEEENS1_10collective13CollectiveMmaINS1_34MainloopSm90TmaGmmaWarpSpecializedILi3ENS5_IJNS4_1CILi1EEESB_SB_EEENS1_35KernelTmaWarpSpecializedCooperativeEEENS5_IJNSA_ILi256EEESF_NSA_ILi64EEEEEENS_10bfloat16_tENS5_IJlSB_lEEESI_SJ_NS4_8TiledMMAINS4_8MMA_AtomIJNS4_4SM904GMMA28MMA_64x256x16_F32BF16BF16_SSILNSN_5MajorE0ELSP_0ELNSN_7ScaleInE1ELSQ_1EEEEEENS4_6LayoutINS5_IJNSA_ILi2EEESB_SB_EEENS5_IJSB_NSA_ILi0EEESW_EEEEENS5_IJNS4_10UnderscoreESZ_SZ_EEEEENS4_13SM90_TMA_LOADENS4_14ComposedLayoutINS4_7SwizzleILi3ELi4ELi3EEENS4_18smem_ptr_flag_bitsILi16EEENST_INS5_IJNSA_ILi8EEESG_EEENS5_IJSG_SB_EEEEEEEvNS4_8identityES12_S1C_vS1D_EENS_8epilogue10collective18CollectiveEpilogueINS1F_22Sm90TmaWarpSpecializedILi4ELi2ELi16ELb1ELb0EEEJSH_NS5_IJNSA_ILi128EEENSA_ILi32EEEEEESI_SJ_SI_SJ_NS1F_6fusion15FusionCallbacksIS1J_NS1N_23LinCombPerRowBiasEltActINS1F_6thread4ReLuESI_fSI_SI_fLi8ELNS_15FloatRoundStyleE2EEESH_S1M_JEEES12_NS13_INS14_ILi2ELi4ELi3EEES17_NST_INS5_IJS18_S1L_EEENS5_IJS1L_SB_EEEEEEENS4_17SM75_U32x4_LDSM_NENS4_14SM90_TMA_STOREES1Z_NS4_17SM90_U32x4_STSM_NENS4_9Copy_AtomIJS22_NS_6half_tEEEEvEEEvvEEEEvNT_6ParamsE)
        /*0020*/ 	.word	0x000007d0
.L_22:


//--------------------- .nv.compat                --------------------------
	.section	.nv.compat,"",@"SHT_CUDA_COMPAT_INFO"
	.align	4
        /*0000*/ 	.byte	0x02, 0x09, 0x01, 0x00, 0x02, 0x02, 0x04, 0x00, 0x02, 0x05, 0x05, 0x00, 0x03, 0x07, 0x01, 0x01
        /*0010*/ 	.byte	0x02, 0x03, 0x01, 0x00, 0x02, 0x06, 0x01, 0x00, 0x04, 0x0b, 0x08, 0x00, 0x00, 0x00, 0x00, 0x00
        /*0020*/ 	.byte	0x00, 0x00, 0x00, 0x00


//--------------------- .nv.info._ZN7cutlass13device_kernelINS_4gemm6kernel13GemmUniversalIN4cute5tupleIJiiiiEEENS1_10collective13CollectiveMmaINS1_34MainloopSm90TmaGmmaWarpSpecializedILi3ENS5_IJNS4_1CILi1EEESB_SB_EEENS1_35KernelTmaWarpSpecializedCooperativeEEENS5_IJNSA_ILi256EEESF_NSA_ILi64EEEEEENS_10bfloat16_tENS5_IJlSB_lEEESI_SJ_NS4_8TiledMMAINS4_8MMA_AtomIJNS4_4SM904GMMA28MMA_64x256x16_F32BF16BF16_SSILNSN_5MajorE0ELSP_0ELNSN_7ScaleInE1ELSQ_1EEEEEENS4_6LayoutINS5_IJNSA_ILi2EEESB_SB_EEENS5_IJSB_NSA_ILi0EEESW_EEEEENS5_IJNS4_10UnderscoreESZ_SZ_EEEEENS4_13SM90_TMA_LOADENS4_14ComposedLayoutINS4_7SwizzleILi3ELi4ELi3EEENS4_18smem_ptr_flag_bitsILi16EEENST_INS5_IJNSA_ILi8EEESG_EEENS5_IJSG_SB_EEEEEEEvNS4_8identityES12_S1C_vS1D_EENS_8epilogue10collective18CollectiveEpilogueINS1F_22Sm90TmaWarpSpecializedILi4ELi2ELi16ELb1ELb0EEEJSH_NS5_IJNSA_ILi128EEENSA_ILi32EEEEEESI_SJ_SI_SJ_NS1F_6fusion15FusionCallbacksIS1J_NS1N_23LinCombPerRowBiasEltActINS1F_6thread4ReLuESI_fSI_SI_fLi8ELNS_15FloatRoundStyleE2EEESH_S1M_JEEES12_NS13_INS14_ILi2ELi4ELi3EEES17_NST_INS5_IJS18_S1L_EEENS5_IJS1L_SB_EEEEEEENS4_17SM75_U32x4_LDSM_NENS4_14SM90_TMA_STOREES1Z_NS4_17SM90_U32x4_STSM_NENS4_9Copy_AtomIJS22_NS_6half_tEEEEvEEEvvEEEEvNT_6ParamsE --------------------------
	.section	.nv.info._ZN7cutlass13device_kernelINS_4gemm6kernel13GemmUniversalIN4cute5tupleIJiiiiEEENS1_10collective13CollectiveMmaINS1_34MainloopSm90TmaGmmaWarpSpecializedILi3ENS5_IJNS4_1CILi1EEESB_SB_EEENS1_35KernelTmaWarpSpecializedCooperativeEEENS5_IJNSA_ILi256EEESF_NSA_ILi64EEEEEENS_10bfloat16_tENS5_IJlSB_lEEESI_SJ_NS4_8TiledMMAINS4_8MMA_AtomIJNS4_4SM904GMMA28MMA_64x256x16_F32BF16BF16_SSILNSN_5MajorE0ELSP_0ELNSN_7ScaleInE1ELSQ_1EEEEEENS4_6LayoutINS5_IJNSA_ILi2EEESB_SB_EEENS5_IJSB_NSA_ILi0EEESW_EEEEENS5_IJNS4_10UnderscoreESZ_SZ_EEEEENS4_13SM90_TMA_LOADENS4_14ComposedLayoutINS4_7SwizzleILi3ELi4ELi3EEENS4_18smem_ptr_flag_bitsILi16EEENST_INS5_IJNSA_ILi8EEESG_EEENS5_IJSG_SB_EEEEEEEvNS4_8identityES12_S1C_vS1D_EENS_8epilogue10collective18CollectiveEpilogueINS1F_22Sm90TmaWarpSpecializedILi4ELi2ELi16ELb1ELb0EEEJSH_NS5_IJNSA_ILi128EEENSA_ILi32EEEEEESI_SJ_SI_SJ_NS1F_6fusion15FusionCallbacksIS1J_NS1N_23LinCombPerRowBiasEltActINS1F_6thread4ReLuESI_fSI_SI_fLi8ELNS_15FloatRoundStyleE2EEESH_S1M_JEEES12_NS13_INS14_ILi2ELi4ELi3EEES17_NST_INS5_IJS18_S1L_EEENS5_IJS1L_SB_EEEEEEENS4_17SM75_U32x4_LDSM_NENS4_14SM90_TMA_STOREES1Z_NS4_17SM90_U32x4_STSM_NENS4_9Copy_AtomIJS22_NS_6half_tEEEEvEEEvvEEEEvNT_6ParamsE,"",@"SHT_CUDA_INFO"
	.sectionflags	@""
	.align	4


	//----- nvinfo : EIATTR_CUDA_API_VERSION
	.align		4
        /*0000*/ 	.byte	0x04, 0x37
        /*0002*/ 	.short	(.L_24 - .L_23)
.L_23:
        /*0004*/ 	.word	0x00000082


	//----- nvinfo : EIATTR_KPARAM_INFO
	.align		4
.L_24:
        /*0008*/ 	.byte	0x04, 0x17
        /*000a*/ 	.short	(.L_26 - .L_25)
.L_25:
        /*000c*/ 	.word	0x00000000
        /*0010*/ 	.short	0x0000
        /*0012*/ 	.short	0x0070
        /*0014*/ 	.byte	0x00, 0xf0, 0x01, 0x1c


	//----- nvinfo : EIATTR_SPARSE_MMA_MASK
	.align		4
.L_26:
        /*0018*/ 	.byte	0x03, 0x50
        /*001a*/ 	.short	0x0000


	//----- nvinfo : EIATTR_MAXREG_COUNT
	.align		4
        /*001c*/ 	.byte	0x03, 0x1b
        /*001e*/ 	.short	0x00a8


	//----- nvinfo : EIATTR_NUM_BARRIERS
	.align		4
        /*0020*/ 	.byte	0x02, 0x4c
        /*0022*/ 	.byte	0x02
	.zero		1


	//----- nvinfo : EIATTR_EXTERNS
	.align		4
        /*0024*/ 	.byte	0x04, 0x0f
        /*0026*/ 	.short	(.L_28 - .L_27)


	//   ....[0]....
	.align		4
.L_27:
        /*0028*/ 	.word	index@(__assertfail)


	//----- nvinfo : EIATTR_ANNOTATIONS
	.align		4
.L_28:
        /*002c*/ 	.byte	0x04, 0x55
        /*002e*/ 	.short	(.L_30 - .L_29)


	//   ....[0]....
.L_29:
        /*0030*/ 	.word	0x00000001
        /*0034*/ 	.byte	0x50, 0x0a, 0x00, 0x00, 0x01, 0x00, 0x00, 0x00, 0x60, 0x0a, 0x00, 0x00, 0x01, 0x00, 0x00, 0x00
        /* <DEDUP_REMOVED lines=703> */
        /*2c34*/ 	.byte	0x60, 0x6f, 0x01, 0x00


	//----- nvinfo : EIATTR_MERCURY_ISA_VERSION
	.align		4
.L_30:
        /*2c38*/ 	.byte	0x03, 0x5f
        /*2c3a*/ 	.short	0x0101


	//----- nvinfo : EIATTR_INT_WARP_WIDE_INSTR_OFFSETS
	.align		4
        /*2c3c*/ 	.byte	0x04, 0x31
        /*2c3e*/ 	.short	(.L_32 - .L_31)


	//   ....[0]....
.L_31:
        /*2c40*/ 	.word	0x00000890


	//   ....[1]....
        /*2c44*/ 	.word	0x000008a0


	//   ....[2]....
        /*2c48*/ 	.word	0x00000930


	//----- nvinfo : EIATTR_COOP_GROUP_MASK_REGIDS
	.align		4
.L_32:
        /*2c4c*/ 	.byte	0x04, 0x29
        /*2c4e*/ 	.short	(.L_34 - .L_33)


	//   ....[0]....
.L_33:
        /*2c50*/ 	.word	0xffffffff


	//   ....[1]....
        /*2c54*/ 	.word	0xffffffff


	//   ....[2]....
        /*2c58*/ 	.word	0xffffffff


	//   ....[3]....
        /*2c5c*/ 	.word	0xffffffff


	//   ....[4]....
        /*2c60*/ 	.word	0xffffffff


	//   ....[5]....
        /*2c64*/ 	.word	0xffffffff


	//----- nvinfo : EIATTR_COOP_GROUP_INSTR_OFFSETS
	.align		4
.L_34:
        /*2c68*/ 	.byte	0x04, 0x28
        /*2c6a*/ 	.short	(.L_36 - .L_35)


	//   ....[0]....
.L_35:
        /*2c6c*/ 	.word	0x00000080


	//   ....[1]....
        /*2c70*/ 	.word	0x00000090


	//   ....[2]....
        /*2c74*/ 	.word	0x00000450


	//   ....[3]....
        /*2c78*/ 	.word	0x000005c0


	//   ....[4]....
        /*2c7c*/ 	.word	0x00000770


	//   ....[5]....
        /*2c80*/ 	.word	0x000015d0


	//----- nvinfo : EIATTR_REG_RECONFIG
	.align		4
.L_36:
        /*2c84*/ 	.byte	0x01, 0x54
	.zero		2


	//----- nvinfo : EIATTR_SYSCALL_OFFSETS
	.align		4
        /*2c88*/ 	.byte	0x04, 0x46
        /*2c8a*/ 	.short	(.L_38 - .L_37)


	//   ....[0]....
.L_37:
        /*2c8c*/ 	.word	0x00001790


	//   ....[1]....
        /*2c90*/ 	.word	0x000096d0


	//   ....[2]....
        /*2c94*/ 	.word	0x000097c0


	//----- nvinfo : EIATTR_MBARRIER_INSTR_OFFSETS
	.align		4
.L_38:
        /*2c98*/ 	.byte	0x04, 0x39
        /*2c9a*/ 	.short	(.L_40 - .L_39)


	//   ....[0]....
.L_39:
        /*2c9c*/ 	.word	0x00000550
        /*2ca0*/ 	.word	0x000000ff
        /*2ca4*/ 	.word	0x00000000
        /*2ca8*/ 	.short	0x0100
        /*2caa*/ 	.byte	0x08
	.zero		1


	//   ....[1]....
        /*2cac*/ 	.word	0x00000560
        /*2cb0*/ 	.word	0x000000ff
        /*2cb4*/ 	.word	0x00000018
        /*2cb8*/ 	.short	0x0100
        /*2cba*/ 	.byte	0x08
	.zero		1


	//   ....[2]....
        /*2cbc*/ 	.word	0x00000570
        /*2cc0*/ 	.word	0x000000ff
        /*2cc4*/ 	.word	0x00000008
        /*2cc8*/ 	.short	0x0100
        /*2cca*/ 	.byte	0x08
	.zero		1


	//   ....[3]....
        /*2ccc*/ 	.word	0x00000580
        /*2cd0*/ 	.word	0x000000ff
        /*2cd4*/ 	.word	0x00000020
        /*2cd8*/ 	.short	0x0100
        /*2cda*/ 	.byte	0x08
	.zero		1


	//   ....[4]....
        /*2cdc*/ 	.word	0x00000590
        /*2ce0*/ 	.word	0x000000ff
        /*2ce4*/ 	.word	0x00000010
        /*2ce8*/ 	.short	0x0100
        /*2cea*/ 	.byte	0x08
	.zero		1


	//   ....[5]....
        /*2cec*/ 	.word	0x000005a0
        /*2cf0*/ 	.word	0x000000ff
        /*2cf4*/ 	.word	0x00000028
        /*2cf8*/ 	.short	0x0100
        /*2cfa*/ 	.byte	0x08
	.zero		1


	//   ....[6]....
        /*2cfc*/ 	.word	0x000006e0
        /*2d00*/ 	.word	0x000000ff
        /*2d04*/ 	.word	0x00000030
        /*2d08*/ 	.short	0x0100
        /*2d0a*/ 	.byte	0x08
	.zero		1


	//   ....[7]....
        /*2d0c*/ 	.word	0x000006f0
        /*2d10*/ 	.word	0x000000ff
        /*2d14*/ 	.word	0x00000050
        /*2d18*/ 	.short	0x0100
        /*2d1a*/ 	.byte	0x08
	.zero		1


	//   ....[8]....
        /*2d1c*/ 	.word	0x00000700
        /*2d20*/ 	.word	0x000000ff
        /*2d24*/ 	.word	0x00000038
        /*2d28*/ 	.short	0x0100
        /*2d2a*/ 	.byte	0x08
	.zero		1


	//   ....[9]....
        /*2d2c*/ 	.word	0x00000710
        /*2d30*/ 	.word	0x000000ff
        /*2d34*/ 	.word	0x00000058
        /*2d38*/ 	.short	0x0100
        /*2d3a*/ 	.byte	0x08
	.zero		1


	//   ....[10]....
        /*2d3c*/ 	.word	0x00000720
        /*2d40*/ 	.word	0x000000ff
        /*2d44*/ 	.word	0x00000040
        /*2d48*/ 	.short	0x0100
        /*2d4a*/ 	.byte	0x08
	.zero		1


	//   ....[11]....
        /*2d4c*/ 	.word	0x00000730
        /*2d50*/ 	.word	0x000000ff
        /*2d54*/ 	.word	0x00000060
        /*2d58*/ 	.short	0x0100
        /*2d5a*/ 	.byte	0x08
	.zero		1


	//   ....[12]....
        /*2d5c*/ 	.word	0x00000740
        /*2d60*/ 	.word	0x000000ff
        /*2d64*/ 	.word	0x00000048
        /*2d68*/ 	.short	0x0100
        /*2d6a*/ 	.byte	0x08
	.zero		1


	//   ....[13]....
        /*2d6c*/ 	.word	0x00000750
        /*2d70*/ 	.word	0x000000ff
        /*2d74*/ 	.word	0x00000068
        /*2d78*/ 	.short	0x0100
        /*2d7a*/ 	.byte	0x08
	.zero		1


	//   ....[14]....
        /*2d7c*/ 	.word	0x00000a20
        /*2d80*/ 	.word	0x000000ff
        /*2d84*/ 	.word	0x00000070
        /*2d88*/ 	.short	0x0100
        /*2d8a*/ 	.byte	0x08
	.zero		1


	//   ....[15]....
        /*2d8c*/ 	.word	0x00000a90
        /*2d90*/ 	.word	0x000000ff
        /*2d94*/ 	.word	0x00000078
        /*2d98*/ 	.short	0x0100
        /*2d9a*/ 	.byte	0x08
	.zero		1


	//   ....[16]....
        /*2d9c*/ 	.word	0x00001830
        /*2da0*/ 	.word	0x00000003
        /*2da4*/ 	.word	0x00000000
        /*2da8*/ 	.short	0x010a
        /*2daa*/ 	.byte	0x3f
	.zero		1


	//   ....[17]....
        /*2dac*/ 	.word	0x00001870
        /*2db0*/ 	.word	0x00000003
        /*2db4*/ 	.word	0x00000000
        /*2db8*/ 	.short	0x010a
        /*2dba*/ 	.byte	0x3f
	.zero		1


	//   ....[18]....
        /*2dbc*/ 	.word	0x00004ff0
        /*2dc0*/ 	.word	0x000000ff
        /*2dc4*/ 	.word	0x00000000
        /*2dc8*/ 	.short	0x010a
        /*2dca*/ 	.byte	0x04
	.zero		1


	//   ....[19]....
        /*2dcc*/ 	.word	0x00005030
        /*2dd0*/ 	.word	0x000000ff
        /*2dd4*/ 	.word	0x00000000
        /*2dd8*/ 	.short	0x010a
        /*2dda*/ 	.byte	0x04
	.zero		1


	//   ....[20]....
        /*2ddc*/ 	.word	0x000092b0
        /*2de0*/ 	.word	0x000000ff
        /*2de4*/ 	.word	0x00000000
        /*2de8*/ 	.short	0x0101
        /*2dea*/ 	.byte	0x04
	.zero		1


	//   ....[21]....
        /*2dec*/ 	.word	0x00009490
        /*2df0*/ 	.word	0x000000ff
        /*2df4*/ 	.word	0x00000000
        /*2df8*/ 	.short	0x0101
        /*2dfa*/ 	.byte	0x06
	.zero		1


	//   ....[22]....
        /*2dfc*/ 	.word	0x0000a150
        /*2e00*/ 	.word	0x000000ff
        /*2e04*/ 	.word	0x00000030
        /*2e08*/ 	.short	0x010a
        /*2e0a*/ 	.byte	0x31
	.zero		1


	//   ....[23]....
        /*2e0c*/ 	.word	0x0000ab60
        /*2e10*/ 	.word	0x000000ff
        /*2e14*/ 	.word	0x00000000
        /*2e18*/ 	.short	0x0101
        /*2e1a*/ 	.byte	0x04
	.zero		1


	//   ....[24]....
        /*2e1c*/ 	.word	0x0000ac30
        /*2e20*/ 	.word	0x0000000b
        /*2e24*/ 	.word	0x00000030
        /*2e28*/ 	.short	0x010a
        /*2e2a*/ 	.byte	0x3f
	.zero		1


	//   ....[25]....
        /*2e2c*/ 	.word	0x0000b370
        /*2e30*/ 	.word	0x000000ff
        /*2e34*/ 	.word	0x00000000
        /*2e38*/ 	.short	0x0101
        /*2e3a*/ 	.byte	0x04
	.zero		1


	//   ....[26]....
        /*2e3c*/ 	.word	0x0000b450
        /*2e40*/ 	.word	0x0000000b
        /*2e44*/ 	.word	0x00000030
        /*2e48*/ 	.short	0x010a
        /*2e4a*/ 	.byte	0x3f
	.zero		1


	//   ....[27]....
        /*2e4c*/ 	.word	0x0000bcc0
        /*2e50*/ 	.word	0x000000ff
        /*2e54*/ 	.word	0x00000000
        /*2e58*/ 	.short	0x0101
        /*2e5a*/ 	.byte	0x04
	.zero		1


	//   ....[28]....
        /*2e5c*/ 	.word	0x0000bd90
        /*2e60*/ 	.word	0x0000000d
        /*2e64*/ 	.word	0x00000030
        /*2e68*/ 	.short	0x010a
        /*2e6a*/ 	.byte	0x3f
	.zero		1


	//   ....[29]....
        /*2e6c*/ 	.word	0x0000c510
        /*2e70*/ 	.word	0x000000ff
        /*2e74*/ 	.word	0x00000000
        /*2e78*/ 	.short	0x0101
        /*2e7a*/ 	.byte	0x04
	.zero		1


	//   ....[30]....
        /*2e7c*/ 	.word	0x0000c5e0
        /*2e80*/ 	.word	0x0000000d
        /*2e84*/ 	.word	0x00000030
        /*2e88*/ 	.short	0x010a
        /*2e8a*/ 	.byte	0x3f
	.zero		1


	//   ....[31]....
        /*2e8c*/ 	.word	0x0000ce40
        /*2e90*/ 	.word	0x000000ff
        /*2e94*/ 	.word	0x00000000
        /*2e98*/ 	.short	0x0101
        /*2e9a*/ 	.byte	0x04
	.zero		1


	//   ....[32]....
        /*2e9c*/ 	.word	0x0000cf20
        /*2ea0*/ 	.word	0x0000000d
        /*2ea4*/ 	.word	0x00000030
        /*2ea8*/ 	.short	0x010a
        /*2eaa*/ 	.byte	0x3f
	.zero		1


	//   ....[33]....
        /*2eac*/ 	.word	0x0000d670
        /*2eb0*/ 	.word	0x000000ff
        /*2eb4*/ 	.word	0x00000000
        /*2eb8*/ 	.short	0x0101
        /*2eba*/ 	.byte	0x04
	.zero		1


	//   ....[34]....
        /*2ebc*/ 	.word	0x0000d750
        /*2ec0*/ 	.word	0x0000000d
        /*2ec4*/ 	.word	0x00000030
        /*2ec8*/ 	.short	0x010a
        /*2eca*/ 	.byte	0x3f
	.zero		1


	//   ....[35]....
        /*2ecc*/ 	.word	0x0000dfa0
        /*2ed0*/ 	.word	0x000000ff
        /*2ed4*/ 	.word	0x00000000
        /*2ed8*/ 	.short	0x0101
        /*2eda*/ 	.byte	0x04
	.zero		1


	//   ....[36]....
        /*2edc*/ 	.word	0x0000e080
        /*2ee0*/ 	.word	0x0000000d
        /*2ee4*/ 	.word	0x00000030
        /*2ee8*/ 	.short	0x010a
        /*2eea*/ 	.byte	0x3f
	.zero		1


	//   ....[37]....
        /*2eec*/ 	.word	0x0000e7d0
        /*2ef0*/ 	.word	0x000000ff
        /*2ef4*/ 	.word	0x00000000
        /*2ef8*/ 	.short	0x0101
        /*2efa*/ 	.byte	0x04
	.zero		1


	//   ....[38]....
        /*2efc*/ 	.word	0x0000e8b0
        /*2f00*/ 	.word	0x0000000d
        /*2f04*/ 	.word	0x00000030
        /*2f08*/ 	.short	0x010a
        /*2f0a*/ 	.byte	0x3f
	.zero		1


	//   ....[39]....
        /*2f0c*/ 	.word	0x0000f100
        /*2f10*/ 	.word	0x000000ff
        /*2f14*/ 	.word	0x00000000
        /*2f18*/ 	.short	0x0101
        /*2f1a*/ 	.byte	0x04
	.zero		1


	//   ....[40]....
        /*2f1c*/ 	.word	0x0000f1e0
        /*2f20*/ 	.word	0x0000000d
        /*2f24*/ 	.word	0x00000030
        /*2f28*/ 	.short	0x010a
        /*2f2a*/ 	.byte	0x3f
	.zero		1


	//   ....[41]....
        /*2f2c*/ 	.word	0x0000f930
        /*2f30*/ 	.word	0x000000ff
        /*2f34*/ 	.word	0x00000000
        /*2f38*/ 	.short	0x0101
        /*2f3a*/ 	.byte	0x04
	.zero		1


	//   ....[42]....
        /*2f3c*/ 	.word	0x0000fa10
        /*2f40*/ 	.word	0x0000000d
        /*2f44*/ 	.word	0x00000030
        /*2f48*/ 	.short	0x010a
        /*2f4a*/ 	.byte	0x3f
	.zero		1


	//   ....[43]....
        /*2f4c*/ 	.word	0x00010260
        /*2f50*/ 	.word	0x000000ff
        /*2f54*/ 	.word	0x00000000
        /*2f58*/ 	.short	0x0101
        /*2f5a*/ 	.byte	0x04
	.zero		1


	//   ....[44]....
        /*2f5c*/ 	.word	0x00010340
        /*2f60*/ 	.word	0x0000000d
        /*2f64*/ 	.word	0x00000030
        /*2f68*/ 	.short	0x010a
        /*2f6a*/ 	.byte	0x3f
	.zero		1


	//   ....[45]....
        /*2f6c*/ 	.word	0x00010a90
        /*2f70*/ 	.word	0x000000ff
        /*2f74*/ 	.word	0x00000000
        /*2f78*/ 	.short	0x0101
        /*2f7a*/ 	.byte	0x04
	.zero		1


	//   ....[46]....
        /*2f7c*/ 	.word	0x00010b70
        /*2f80*/ 	.word	0x0000000d
        /*2f84*/ 	.word	0x00000030
        /*2f88*/ 	.short	0x010a
        /*2f8a*/ 	.byte	0x3f
	.zero		1


	//   ....[47]....
        /*2f8c*/ 	.word	0x000113c0
        /*2f90*/ 	.word	0x000000ff
        /*2f94*/ 	.word	0x00000000
        /*2f98*/ 	.short	0x0101
        /*2f9a*/ 	.byte	0x04
	.zero		1


	//   ....[48]....
        /*2f9c*/ 	.word	0x000114a0
        /*2fa0*/ 	.word	0x0000000d
        /*2fa4*/ 	.word	0x00000030
        /*2fa8*/ 	.short	0x010a
        /*2faa*/ 	.byte	0x3f
	.zero		1


	//   ....[49]....
        /*2fac*/ 	.word	0x00011bf0
        /*2fb0*/ 	.word	0x000000ff
        /*2fb4*/ 	.word	0x00000000
        /*2fb8*/ 	.short	0x0101
        /*2fba*/ 	.byte	0x04
	.zero		1


	//   ....[50]....
        /*2fbc*/ 	.word	0x00011cd0
        /*2fc0*/ 	.word	0x0000000d
        /*2fc4*/ 	.word	0x00000030
        /*2fc8*/ 	.short	0x010a
        /*2fca*/ 	.byte	0x3f
	.zero		1


	//   ....[51]....
        /*2fcc*/ 	.word	0x00012520
        /*2fd0*/ 	.word	0x000000ff
        /*2fd4*/ 	.word	0x00000000
        /*2fd8*/ 	.short	0x0101
        /*2fda*/ 	.byte	0x04
	.zero		1


	//   ....[52]....
        /*2fdc*/ 	.word	0x000125f0
        /*2fe0*/ 	.word	0x00000002
        /*2fe4*/ 	.word	0x00000030
        /*2fe8*/ 	.short	0x010a
        /*2fea*/ 	.byte	0x3f
	.zero		1


	//   ....[53]....
        /*2fec*/ 	.word	0x00012d00
        /*2ff0*/ 	.word	0x000000ff
        /*2ff4*/ 	.word	0x00000000
        /*2ff8*/ 	.short	0x0101
        /*2ffa*/ 	.byte	0x04
	.zero		1


	//   ....[54]....
        /*2ffc*/ 	.word	0x000136f0
        /*3000*/ 	.word	0x000000ff
        /*3004*/ 	.word	0x00000000
        /*3008*/ 	.short	0x0101
        /*300a*/ 	.byte	0x04
	.zero		1


	//   ....[55]....
        /*300c*/ 	.word	0x00013e20
        /*3010*/ 	.word	0x000000ff
        /*3014*/ 	.word	0x00000078
        /*3018*/ 	.short	0x010a
        /*301a*/ 	.byte	0x04
	.zero		1


	//   ....[56]....
        /*301c*/ 	.word	0x00014230
        /*3020*/ 	.word	0x000000ff
        /*3024*/ 	.word	0x00000050
        /*3028*/ 	.short	0x010a
        /*302a*/ 	.byte	0x0d
	.zero		1


	//   ....[57]....
        /*302c*/ 	.word	0x00014320
        /*3030*/ 	.word	0x000000ff
        /*3034*/ 	.word	0x00000030
        /*3038*/ 	.short	0x010b
        /*303a*/ 	.byte	0x0d
	.zero		1


	//   ....[58]....
        /*303c*/ 	.word	0x00014380
        /*3040*/ 	.word	0x000000ff
        /*3044*/ 	.word	0x00000000
        /*3048*/ 	.short	0x0101
        /*304a*/ 	.byte	0x1d
	.zero		1


	//   ....[59]....
        /*304c*/ 	.word	0x000143b0
        /*3050*/ 	.word	0x000000ff
        /*3054*/ 	.word	0x00000058
        /*3058*/ 	.short	0x010a
        /*305a*/ 	.byte	0x0d
	.zero		1


	//   ....[60]....
        /*305c*/ 	.word	0x000144c0
        /*3060*/ 	.word	0x000000ff
        /*3064*/ 	.word	0x00000038
        /*3068*/ 	.short	0x010b
        /*306a*/ 	.byte	0x0d
	.zero		1


	//   ....[61]....
        /*306c*/ 	.word	0x00014530
        /*3070*/ 	.word	0x000000ff
        /*3074*/ 	.word	0x00000000
        /*3078*/ 	.short	0x0101
        /*307a*/ 	.byte	0x17
	.zero		1


	//   ....[62]....
        /*307c*/ 	.word	0x00014560
        /*3080*/ 	.word	0x000000ff
        /*3084*/ 	.word	0x00000060
        /*3088*/ 	.short	0x010a
        /*308a*/ 	.byte	0x0d
	.zero		1


	//   ....[63]....
        /*308c*/ 	.word	0x00014660
        /*3090*/ 	.word	0x000000ff
        /*3094*/ 	.word	0x00000040
        /*3098*/ 	.short	0x010b
        /*309a*/ 	.byte	0x0d
	.zero		1


	//   ....[64]....
        /*309c*/ 	.word	0x000146c0
        /*30a0*/ 	.word	0x000000ff
        /*30a4*/ 	.word	0x00000000
        /*30a8*/ 	.short	0x0101
        /*30aa*/ 	.byte	0x15
	.zero		1


	//   ....[65]....
        /*30ac*/ 	.word	0x000146f0
        /*30b0*/ 	.word	0x000000ff
        /*30b4*/ 	.word	0x00000068
        /*30b8*/ 	.short	0x010a
        /*30ba*/ 	.byte	0x0d
	.zero		1


	//   ....[66]....
        /*30bc*/ 	.word	0x000147f0
        /*30c0*/ 	.word	0x000000ff
        /*30c4*/ 	.word	0x00000048
        /*30c8*/ 	.short	0x010b
        /*30ca*/ 	.byte	0x0d
	.zero		1


	//   ....[67]....
        /*30cc*/ 	.word	0x00014860
        /*30d0*/ 	.word	0x000000ff
        /*30d4*/ 	.word	0x00000000
        /*30d8*/ 	.short	0x0101
        /*30da*/ 	.byte	0x16
	.zero		1


	//   ....[68]....
        /*30dc*/ 	.word	0x000148a0
        /*30e0*/ 	.word	0x000000ff
        /*30e4*/ 	.word	0x00000050
        /*30e8*/ 	.short	0x010a
        /*30ea*/ 	.byte	0x0d
	.zero		1


	//   ....[69]....
        /*30ec*/ 	.word	0x00014990
        /*30f0*/ 	.word	0x000000ff
        /*30f4*/ 	.word	0x00000030
        /*30f8*/ 	.short	0x010b
        /*30fa*/ 	.byte	0x0d
	.zero		1


	//   ....[70]....
        /*30fc*/ 	.word	0x000149d0
        /*3100*/ 	.word	0x000000ff
        /*3104*/ 	.word	0x00000000
        /*3108*/ 	.short	0x0101
        /*310a*/ 	.byte	0x1d
	.zero		1


	//   ....[71]....
        /*310c*/ 	.word	0x00014a00
        /*3110*/ 	.word	0x000000ff
        /*3114*/ 	.word	0x00000058
        /*3118*/ 	.short	0x010a
        /*311a*/ 	.byte	0x0d
	.zero		1


	//   ....[72]....
        /*311c*/ 	.word	0x00014b00
        /*3120*/ 	.word	0x000000ff
        /*3124*/ 	.word	0x00000038
        /*3128*/ 	.short	0x010b
        /*312a*/ 	.byte	0x0d
	.zero		1


	//   ....[73]....
        /*312c*/ 	.word	0x00014b40
        /*3130*/ 	.word	0x000000ff
        /*3134*/ 	.word	0x00000000
        /*3138*/ 	.short	0x0101
        /*313a*/ 	.byte	0x17
	.zero		1


	//   ....[74]....
        /*313c*/ 	.word	0x00014b80
        /*3140*/ 	.word	0x000000ff
        /*3144*/ 	.word	0x00000060
        /*3148*/ 	.short	0x010a
        /*314a*/ 	.byte	0x0d
	.zero		1


	//   ....[75]....
        /*314c*/ 	.word	0x00014c70
        /*3150*/ 	.word	0x000000ff
        /*3154*/ 	.word	0x00000040
        /*3158*/ 	.short	0x010b
        /*315a*/ 	.byte	0x0d
	.zero		1


	//   ....[76]....
        /*315c*/ 	.word	0x00014cb0
        /*3160*/ 	.word	0x000000ff
        /*3164*/ 	.word	0x00000000
        /*3168*/ 	.short	0x0101
        /*316a*/ 	.byte	0x15
	.zero		1


	//   ....[77]....
        /*316c*/ 	.word	0x00014ce0
        /*3170*/ 	.word	0x000000ff
        /*3174*/ 	.word	0x00000068
        /*3178*/ 	.short	0x010a
        /*317a*/ 	.byte	0x0d
	.zero		1


	//   ....[78]....
        /*317c*/ 	.word	0x00014de0
        /*3180*/ 	.word	0x000000ff
        /*3184*/ 	.word	0x00000048
        /*3188*/ 	.short	0x010b
        /*318a*/ 	.byte	0x0d
	.zero		1


	//   ....[79]....
        /*318c*/ 	.word	0x00014e20
        /*3190*/ 	.word	0x000000ff
        /*3194*/ 	.word	0x00000000
        /*3198*/ 	.short	0x0101
        /*319a*/ 	.byte	0x16
	.zero		1


	//   ....[80]....
        /*319c*/ 	.word	0x00014e60
        /*31a0*/ 	.word	0x000000ff
        /*31a4*/ 	.word	0x00000050
        /*31a8*/ 	.short	0x010a
        /*31aa*/ 	.byte	0x0d
	.zero		1


	//   ....[81]....
        /*31ac*/ 	.word	0x00014f60
        /*31b0*/ 	.word	0x000000ff
        /*31b4*/ 	.word	0x00000030
        /*31b8*/ 	.short	0x010b
        /*31ba*/ 	.byte	0x0d
	.zero		1


	//   ....[82]....
        /*31bc*/ 	.word	0x00014fa0
        /*31c0*/ 	.word	0x000000ff
        /*31c4*/ 	.word	0x00000000
        /*31c8*/ 	.short	0x0101
        /*31ca*/ 	.byte	0x1d
	.zero		1


	//   ....[83]....
        /*31cc*/ 	.word	0x00014fd0
        /*31d0*/ 	.word	0x000000ff
        /*31d4*/ 	.word	0x00000058
        /*31d8*/ 	.short	0x010a
        /*31da*/ 	.byte	0x0d
	.zero		1


	//   ....[84]....
        /*31dc*/ 	.word	0x000150d0
        /*31e0*/ 	.word	0x000000ff
        /*31e4*/ 	.word	0x00000038
        /*31e8*/ 	.short	0x010b
        /*31ea*/ 	.byte	0x0d
	.zero		1


	//   ....[85]....
        /*31ec*/ 	.word	0x00015110
        /*31f0*/ 	.word	0x000000ff
        /*31f4*/ 	.word	0x00000000
        /*31f8*/ 	.short	0x0101
        /*31fa*/ 	.byte	0x17
	.zero		1


	//   ....[86]....
        /*31fc*/ 	.word	0x00015150
        /*3200*/ 	.word	0x000000ff
        /*3204*/ 	.word	0x00000060
        /*3208*/ 	.short	0x010a
        /*320a*/ 	.byte	0x0d
	.zero		1


	//   ....[87]....
        /*320c*/ 	.word	0x00015250
        /*3210*/ 	.word	0x000000ff
        /*3214*/ 	.word	0x00000040
        /*3218*/ 	.short	0x010b
        /*321a*/ 	.byte	0x0d
	.zero		1


	//   ....[88]....
        /*321c*/ 	.word	0x00015290
        /*3220*/ 	.word	0x000000ff
        /*3224*/ 	.word	0x00000000
        /*3228*/ 	.short	0x0101
        /*322a*/ 	.byte	0x15
	.zero		1


	//   ....[89]....
        /*322c*/ 	.word	0x000152c0
        /*3230*/ 	.word	0x000000ff
        /*3234*/ 	.word	0x00000068
        /*3238*/ 	.short	0x010a
        /*323a*/ 	.byte	0x0d
	.zero		1


	//   ....[90]....
        /*323c*/ 	.word	0x000153c0
        /*3240*/ 	.word	0x000000ff
        /*3244*/ 	.word	0x00000048
        /*3248*/ 	.short	0x010b
        /*324a*/ 	.byte	0x0d
	.zero		1


	//   ....[91]....
        /*324c*/ 	.word	0x00015400
        /*3250*/ 	.word	0x000000ff
        /*3254*/ 	.word	0x00000000
        /*3258*/ 	.short	0x0101
        /*325a*/ 	.byte	0x16
	.zero		1


	//   ....[92]....
        /*325c*/ 	.word	0x00015440
        /*3260*/ 	.word	0x000000ff
        /*3264*/ 	.word	0x00000050
        /*3268*/ 	.short	0x010a
        /*326a*/ 	.byte	0x0d
	.zero		1


	//   ....[93]....
        /*326c*/ 	.word	0x00015540
        /*3270*/ 	.word	0x000000ff
        /*3274*/ 	.word	0x00000030
        /*3278*/ 	.short	0x010b
        /*327a*/ 	.byte	0x0d
	.zero		1


	//   ....[94]....
        /*327c*/ 	.word	0x00015580
        /*3280*/ 	.word	0x000000ff
        /*3284*/ 	.word	0x00000000
        /*3288*/ 	.short	0x0101
        /*328a*/ 	.byte	0x1d
	.zero		1


	//   ....[95]....
        /*328c*/ 	.word	0x000155b0
        /*3290*/ 	.word	0x000000ff
        /*3294*/ 	.word	0x00000058
        /*3298*/ 	.short	0x010a
        /*329a*/ 	.byte	0x0d
	.zero		1


	//   ....[96]....
        /*329c*/ 	.word	0x000156b0
        /*32a0*/ 	.word	0x000000ff
        /*32a4*/ 	.word	0x00000038
        /*32a8*/ 	.short	0x010b
        /*32aa*/ 	.byte	0x0d
	.zero		1


	//   ....[97]....
        /*32ac*/ 	.word	0x000156f0
        /*32b0*/ 	.word	0x000000ff
        /*32b4*/ 	.word	0x00000000
        /*32b8*/ 	.short	0x0101
        /*32ba*/ 	.byte	0x17
	.zero		1


	//   ....[98]....
        /*32bc*/ 	.word	0x00015730
        /*32c0*/ 	.word	0x000000ff
        /*32c4*/ 	.word	0x00000060
        /*32c8*/ 	.short	0x010a
        /*32ca*/ 	.byte	0x0d
	.zero		1


	//   ....[99]....
        /*32cc*/ 	.word	0x00015830
        /*32d0*/ 	.word	0x000000ff
        /*32d4*/ 	.word	0x00000040
        /*32d8*/ 	.short	0x010b
        /*32da*/ 	.byte	0x0d
	.zero		1


	//   ....[100]....
        /*32dc*/ 	.word	0x00015870
        /*32e0*/ 	.word	0x000000ff
        /*32e4*/ 	.word	0x00000000
        /*32e8*/ 	.short	0x0101
        /*32ea*/ 	.byte	0x15
	.zero		1


	//   ....[101]....
        /*32ec*/ 	.word	0x000158a0
        /*32f0*/ 	.word	0x000000ff
        /*32f4*/ 	.word	0x00000068
        /*32f8*/ 	.short	0x010a
        /*32fa*/ 	.byte	0x0d
	.zero		1


	//   ....[102]....
        /*32fc*/ 	.word	0x000159a0
        /*3300*/ 	.word	0x000000ff
        /*3304*/ 	.word	0x00000048
        /*3308*/ 	.short	0x010b
        /*330a*/ 	.byte	0x0d
	.zero		1


	//   ....[103]....
        /*330c*/ 	.word	0x000159f0
        /*3310*/ 	.word	0x000000ff
        /*3314*/ 	.word	0x00000000
        /*3318*/ 	.short	0x0101
        /*331a*/ 	.byte	0x16
	.zero		1


	//   ....[104]....
        /*331c*/ 	.word	0x000160f0
        /*3320*/ 	.word	0x00000000
        /*3324*/ 	.word	0x00000050
        /*3328*/ 	.short	0x010a
        /*332a*/ 	.byte	0x3f
	.zero		1


	//   ....[105]....
        /*332c*/ 	.word	0x00016130
        /*3330*/ 	.word	0x00000000
        /*3334*/ 	.word	0x00000058
        /*3338*/ 	.short	0x010a
        /*333a*/ 	.byte	0x3f
	.zero		1


	//   ....[106]....
        /*333c*/ 	.word	0x00016170
        /*3340*/ 	.word	0x00000000
        /*3344*/ 	.word	0x00000060
        /*3348*/ 	.short	0x010a
        /*334a*/ 	.byte	0x3f
	.zero		1


	//   ....[107]....
        /*334c*/ 	.word	0x000161d0
        /*3350*/ 	.word	0x00000000
        /*3354*/ 	.word	0x00000068
        /*3358*/ 	.short	0x010a
        /*335a*/ 	.byte	0x3f
	.zero		1


	//   ....[108]....
        /*335c*/ 	.word	0x00016510
        /*3360*/ 	.word	0x0000000d
        /*3364*/ 	.word	0x00000018
        /*3368*/ 	.short	0x010a
        /*336a*/ 	.byte	0x3f
	.zero		1


	//   ....[109]....
        /*336c*/ 	.word	0x00016860
        /*3370*/ 	.word	0x00000002
        /*3374*/ 	.word	0x00000078
        /*3378*/ 	.short	0x0101
        /*337a*/ 	.byte	0x3f
	.zero		1


	//   ....[110]....
        /*337c*/ 	.word	0x00017010
        /*3380*/ 	.word	0x00000005
        /*3384*/ 	.word	0x00000000
        /*3388*/ 	.short	0x010a
        /*338a*/ 	.byte	0x3f
	.zero		1


	//   ....[111]....
        /*338c*/ 	.word	0x000170a0
        /*3390*/ 	.word	0x00000007
        /*3394*/ 	.word	0x00000000
        /*3398*/ 	.short	0x010a
        /*339a*/ 	.byte	0x3f
	.zero		1


	//   ....[112]....
        /*339c*/ 	.word	0x00017130
        /*33a0*/ 	.word	0x00000003
        /*33a4*/ 	.word	0x00000000
        /*33a8*/ 	.short	0x010a
        /*33aa*/ 	.byte	0x3f
	.zero		1


	//   ....[113]....
        /*33ac*/ 	.word	0x00017190
        /*33b0*/ 	.word	0x00000003
        /*33b4*/ 	.word	0x00000000
        /*33b8*/ 	.short	0x010a
        /*33ba*/ 	.byte	0x3f
	.zero		1


	//   ....[114]....
        /*33bc*/ 	.word	0x000171f0
        /*33c0*/ 	.word	0x00000004
        /*33c4*/ 	.word	0x00000000
        /*33c8*/ 	.short	0x010a
        /*33ca*/ 	.byte	0x3f
	.zero		1


	//   ....[115]....
        /*33cc*/ 	.word	0x00017250
        /*33d0*/ 	.word	0x00000008
        /*33d4*/ 	.word	0x00000030
        /*33d8*/ 	.short	0x010a
        /*33da*/ 	.byte	0x3f
	.zero		1


	//   ....[116]....
        /*33dc*/ 	.word	0x000172a0
        /*33e0*/ 	.word	0x0000000b
        /*33e4*/ 	.word	0x00000030
        /*33e8*/ 	.short	0x010a
        /*33ea*/ 	.byte	0x3f
	.zero		1


	//   ....[117]....
        /*33ec*/ 	.word	0x000172f0
        /*33f0*/ 	.word	0x0000000b
        /*33f4*/ 	.word	0x00000030
        /*33f8*/ 	.short	0x010a
        /*33fa*/ 	.byte	0x3f
	.zero		1


	//   ....[118]....
        /*33fc*/ 	.word	0x00017340
        /*3400*/ 	.word	0x0000000d
        /*3404*/ 	.word	0x00000030
        /*3408*/ 	.short	0x010a
        /*340a*/ 	.byte	0x3f
	.zero		1


	//   ....[119]....
        /*340c*/ 	.word	0x00017390
        /*3410*/ 	.word	0x0000000d
        /*3414*/ 	.word	0x00000030
        /*3418*/ 	.short	0x010a
        /*341a*/ 	.byte	0x3f
	.zero		1


	//   ....[120]....
        /*341c*/ 	.word	0x000173e0
        /*3420*/ 	.word	0x0000000d
        /*3424*/ 	.word	0x00000030
        /*3428*/ 	.short	0x010a
        /*342a*/ 	.byte	0x3f
	.zero		1


	//   ....[121]....
        /*342c*/ 	.word	0x00017430
        /*3430*/ 	.word	0x0000000d
        /*3434*/ 	.word	0x00000030
        /*3438*/ 	.short	0x010a
        /*343a*/ 	.byte	0x3f
	.zero		1


	//   ....[122]....
        /*343c*/ 	.word	0x00017480
        /*3440*/ 	.word	0x0000000d
        /*3444*/ 	.word	0x00000030
        /*3448*/ 	.short	0x010a
        /*344a*/ 	.byte	0x3f
	.zero		1


	//   ....[123]....
        /*344c*/ 	.word	0x000174d0
        /*3450*/ 	.word	0x0000000d
        /*3454*/ 	.word	0x00000030
        /*3458*/ 	.short	0x010a
        /*345a*/ 	.byte	0x3f
	.zero		1


	//   ....[124]....
        /*345c*/ 	.word	0x00017520
        /*3460*/ 	.word	0x0000000d
        /*3464*/ 	.word	0x00000030
        /*3468*/ 	.short	0x010a
        /*346a*/ 	.byte	0x3f
	.zero		1


	//   ....[125]....
        /*346c*/ 	.word	0x00017570
        /*3470*/ 	.word	0x0000000d
        /*3474*/ 	.word	0x00000030
        /*3478*/ 	.short	0x010a
        /*347a*/ 	.byte	0x3f
	.zero		1


	//   ....[126]....
        /*347c*/ 	.word	0x000175c0
        /*3480*/ 	.word	0x0000000d
        /*3484*/ 	.word	0x00000030
        /*3488*/ 	.short	0x010a
        /*348a*/ 	.byte	0x3f
	.zero		1


	//   ....[127]....
        /*348c*/ 	.word	0x00017610
        /*3490*/ 	.word	0x0000000d
        /*3494*/ 	.word	0x00000030
        /*3498*/ 	.short	0x010a
        /*349a*/ 	.byte	0x3f
	.zero		1


	//   ....[128]....
        /*349c*/ 	.word	0x00017660
        /*34a0*/ 	.word	0x0000000d
        /*34a4*/ 	.word	0x00000030
        /*34a8*/ 	.short	0x010a
        /*34aa*/ 	.byte	0x3f
	.zero		1


	//   ....[129]....
        /*34ac*/ 	.word	0x000176b0
        /*34b0*/ 	.word	0x0000000d
        /*34b4*/ 	.word	0x00000030
        /*34b8*/ 	.short	0x010a
        /*34ba*/ 	.byte	0x3f
	.zero		1


	//   ....[130]....
        /*34bc*/ 	.word	0x00017700
        /*34c0*/ 	.word	0x00000002
        /*34c4*/ 	.word	0x00000030
        /*34c8*/ 	.short	0x010a
        /*34ca*/ 	.byte	0x3f
	.zero		1


	//   ....[131]....
        /*34cc*/ 	.word	0x00017760
        /*34d0*/ 	.word	0x00000005
        /*34d4*/ 	.word	0x00000078
        /*34d8*/ 	.short	0x010a
        /*34da*/ 	.byte	0x3f
	.zero		1


	//   ....[132]....
        /*34dc*/ 	.word	0x000177c0
        /*34e0*/ 	.word	0x00000003
        /*34e4*/ 	.word	0x00000050
        /*34e8*/ 	.short	0x010a
        /*34ea*/ 	.byte	0x3f
	.zero		1


	//   ....[133]....
        /*34ec*/ 	.word	0x00017820
        /*34f0*/ 	.word	0x00000003
        /*34f4*/ 	.word	0x00000058
        /*34f8*/ 	.short	0x010a
        /*34fa*/ 	.byte	0x3f
	.zero		1


	//   ....[134]....
        /*34fc*/ 	.word	0x00017880
        /*3500*/ 	.word	0x00000003
        /*3504*/ 	.word	0x00000060
        /*3508*/ 	.short	0x010a
        /*350a*/ 	.byte	0x3f
	.zero		1


	//   ....[135]....
        /*350c*/ 	.word	0x000178e0
        /*3510*/ 	.word	0x00000003
        /*3514*/ 	.word	0x00000068
        /*3518*/ 	.short	0x010a
        /*351a*/ 	.byte	0x3f
	.zero		1


	//   ....[136]....
        /*351c*/ 	.word	0x00017940
        /*3520*/ 	.word	0x00000004
        /*3524*/ 	.word	0x00000050
        /*3528*/ 	.short	0x010a
        /*352a*/ 	.byte	0x3f
	.zero		1


	//   ....[137]....
        /*352c*/ 	.word	0x000179a0
        /*3530*/ 	.word	0x00000004
        /*3534*/ 	.word	0x00000058
        /*3538*/ 	.short	0x010a
        /*353a*/ 	.byte	0x3f
	.zero		1


	//   ....[138]....
        /*353c*/ 	.word	0x00017a00
        /*3540*/ 	.word	0x00000004
        /*3544*/ 	.word	0x00000060
        /*3548*/ 	.short	0x010a
        /*354a*/ 	.byte	0x3f
	.zero		1


	//   ....[139]....
        /*354c*/ 	.word	0x00017a60
        /*3550*/ 	.word	0x00000004
        /*3554*/ 	.word	0x00000068
        /*3558*/ 	.short	0x010a
        /*355a*/ 	.byte	0x3f
	.zero		1


	//   ....[140]....
        /*355c*/ 	.word	0x00017ac0
        /*3560*/ 	.word	0x00000005
        /*3564*/ 	.word	0x00000050
        /*3568*/ 	.short	0x010a
        /*356a*/ 	.byte	0x3f
	.zero		1


	//   ....[141]....
        /*356c*/ 	.word	0x00017b20
        /*3570*/ 	.word	0x00000005
        /*3574*/ 	.word	0x00000058
        /*3578*/ 	.short	0x010a
        /*357a*/ 	.byte	0x3f
	.zero		1


	//   ....[142]....
        /*357c*/ 	.word	0x00017b80
        /*3580*/ 	.word	0x00000005
        /*3584*/ 	.word	0x00000060
        /*3588*/ 	.short	0x010a
        /*358a*/ 	.byte	0x3f
	.zero		1


	//   ....[143]....
        /*358c*/ 	.word	0x00017be0
        /*3590*/ 	.word	0x00000005
        /*3594*/ 	.word	0x00000068
        /*3598*/ 	.short	0x010a
        /*359a*/ 	.byte	0x3f
	.zero		1


	//   ....[144]....
        /*359c*/ 	.word	0x00017c40
        /*35a0*/ 	.word	0x00000002
        /*35a4*/ 	.word	0x00000050
        /*35a8*/ 	.short	0x010a
        /*35aa*/ 	.byte	0x3f
	.zero		1


	//   ....[145]....
        /*35ac*/ 	.word	0x00017ca0
        /*35b0*/ 	.word	0x00000002
        /*35b4*/ 	.word	0x00000058
        /*35b8*/ 	.short	0x010a
        /*35ba*/ 	.byte	0x3f
	.zero		1


	//   ....[146]....
        /*35bc*/ 	.word	0x00017d00
        /*35c0*/ 	.word	0x00000002
        /*35c4*/ 	.word	0x00000060
        /*35c8*/ 	.short	0x010a
        /*35ca*/ 	.byte	0x3f
	.zero		1


	//   ....[147]....
        /*35cc*/ 	.word	0x00017d60
        /*35d0*/ 	.word	0x00000002
        /*35d4*/ 	.word	0x00000068
        /*35d8*/ 	.short	0x010a
        /*35da*/ 	.byte	0x3f
	.zero		1


	//   ....[148]....
        /*35dc*/ 	.word	0x00017db0
        /*35e0*/ 	.word	0x00000000
        /*35e4*/ 	.word	0x00000050
        /*35e8*/ 	.short	0x010a
        /*35ea*/ 	.byte	0x3f
	.zero		1


	//   ....[149]....
        /*35ec*/ 	.word	0x00017e00
        /*35f0*/ 	.word	0x00000000
        /*35f4*/ 	.word	0x00000058
        /*35f8*/ 	.short	0x010a
        /*35fa*/ 	.byte	0x3f
	.zero		1


	//   ....[150]....
        /*35fc*/ 	.word	0x00017e50
        /*3600*/ 	.word	0x00000000
        /*3604*/ 	.word	0x00000060
        /*3608*/ 	.short	0x010a
        /*360a*/ 	.byte	0x3f
	.zero		1


	//   ....[151]....
        /*360c*/ 	.word	0x00017f20
        /*3610*/ 	.word	0x0000000d
        /*3614*/ 	.word	0x00000018
        /*3618*/ 	.short	0x010a
        /*361a*/ 	.byte	0x3f
	.zero		1


	//   ....[152]....
        /*361c*/ 	.word	0x00017ff0
        /*3620*/ 	.word	0x00000005
        /*3624*/ 	.word	0x00000000
        /*3628*/ 	.short	0x010a
        /*362a*/ 	.byte	0x3f
	.zero		1


	//   ....[153]....
        /*362c*/ 	.word	0x00018040
        /*3630*/ 	.word	0x00000007
        /*3634*/ 	.word	0x00000000
        /*3638*/ 	.short	0x010a
        /*363a*/ 	.byte	0x3f
	.zero		1


	//----- nvinfo : EIATTR_NUM_MBARRIERS
	.align		4
.L_40:
        /*363c*/ 	.byte	0x03, 0x38
        /*363e*/ 	.short	0x0010


	//----- nvinfo : EIATTR_EXIT_INSTR_OFFSETS
	.align		4
        /*3640*/ 	.byte	0x04, 0x1c
        /*3642*/ 	.short	(.L_42 - .L_41)


	//   ....[0]....
.L_41:
        /*3644*/ 	.word	0x00017180


	//----- nvinfo : EIATTR_MAX_THREADS
	.align		4
.L_42:
        /*3648*/ 	.byte	0x04, 0x05
        /*364a*/ 	.short	(.L_44 - .L_43)
.L_43:
        /*364c*/ 	.word	0x00000180
        /*3650*/ 	.word	0x00000001
        /*3654*/ 	.word	0x00000001


	//----- nvinfo : EIATTR_CRS_STACK_SIZE
	.align		4
.L_44:
        /*3658*/ 	.byte	0x04, 0x1e
        /*365a*/ 	.short	(.L_46 - .L_45)
.L_45:
        /*365c*/ 	.word	0x00000000


	//----- nvinfo : EIATTR_CBANK_PARAM_SIZE
	.align		4
.L_46:
        /*3660*/ 	.byte	0x03, 0x19
        /*3662*/ 	.short	0x0770


	//----- nvinfo : EIATTR_PARAM_CBANK
	.align		4
        /*3664*/ 	.byte	0x04, 0x0a
        /*3666*/ 	.short	(.L_48 - .L_47)
	.align		4
.L_47:
        /*3668*/ 	.word	index@(.nv.constant0._ZN7cutlass13device_kernelINS_4gemm6kernel13GemmUniversalIN4cute5tupleIJiiiiEEENS1_10collective13CollectiveMmaINS1_34MainloopSm90TmaGmmaWarpSpecializedILi3ENS5_IJNS4_1CILi1EEESB_SB_EEENS1_35KernelTmaWarpSpecializedCooperativeEEENS5_IJNSA_ILi256EEESF_NSA_ILi64EEEEEENS_10bfloat16_tENS5_IJlSB_lEEESI_SJ_NS4_8TiledMMAINS4_8MMA_AtomIJNS4_4SM904GMMA28MMA_64x256x16_F32BF16BF16_SSILNSN_5MajorE0ELSP_0ELNSN_7ScaleInE1ELSQ_1EEEEEENS4_6LayoutINS5_IJNSA_ILi2EEESB_SB_EEENS5_IJSB_NSA_ILi0EEESW_EEEEENS5_IJNS4_10UnderscoreESZ_SZ_EEEEENS4_13SM90_TMA_LOADENS4_14ComposedLayoutINS4_7SwizzleILi3ELi4ELi3EEENS4_18smem_ptr_flag_bitsILi16EEENST_INS5_IJNSA_ILi8EEESG_EEENS5_IJSG_SB_EEEEEEEvNS4_8identityES12_S1C_vS1D_EENS_8epilogue10collective18CollectiveEpilogueINS1F_22Sm90TmaWarpSpecializedILi4ELi2ELi16ELb1ELb0EEEJSH_NS5_IJNSA_ILi128EEENSA_ILi32EEEEEESI_SJ_SI_SJ_NS1F_6fusion15FusionCallbacksIS1J_NS1N_23LinCombPerRowBiasEltActINS1F_6thread4ReLuESI_fSI_SI_fLi8ELNS_15FloatRoundStyleE2EEESH_S1M_JEEES12_NS13_INS14_ILi2ELi4ELi3EEES17_NST_INS5_IJS18_S1L_EEENS5_IJS1L_SB_EEEEEEENS4_17SM75_U32x4_LDSM_NENS4_14SM90_TMA_STOREES1Z_NS4_17SM90_U32x4_STSM_NENS4_9Copy_AtomIJS22_NS_6half_tEEEEvEEEvvEEEEvNT_6ParamsE)
        /*366c*/ 	.short	0x0210
        /*366e*/ 	.short	0x0770


	//----- nvinfo : EIATTR_SW_WAR
	.align		4
.L_48:
        /*3670*/ 	.byte	0x04, 0x36
        /*3672*/ 	.short	(.L_50 - .L_49)
.L_49:
        /*3674*/ 	.word	0x00000008
.L_50:


//--------------------- .nv.callgraph             --------------------------
	.section	.nv.callgraph,"",@"SHT_CUDA_CALLGRAPH"
	.align	4
	.sectionentsize	8
	.align		4
        /*0000*/ 	.word	0x00000000
	.align		4
        /*0004*/ 	.word	0xffffffff
	.align		4
        /*0008*/ 	.word	index@(_ZN7cutlass13device_kernelINS_4gemm6kernel13GemmUniversalIN4cute5tupleIJiiiiEEENS1_10collective13CollectiveMmaINS1_34MainloopSm90TmaGmmaWarpSpecializedILi3ENS5_IJNS4_1CILi1EEESB_SB_EEENS1_35KernelTmaWarpSpecializedCooperativeEEENS5_IJNSA_ILi256EEESF_NSA_ILi64EEEEEENS_10bfloat16_tENS5_IJlSB_lEEESI_SJ_NS4_8TiledMMAINS4_8MMA_AtomIJNS4_4SM904GMMA28MMA_64x256x16_F32BF16BF16_SSILNSN_5MajorE0ELSP_0ELNSN_7ScaleInE1ELSQ_1EEEEEENS4_6LayoutINS5_IJNSA_ILi2EEESB_SB_EEENS5_IJSB_NSA_ILi0EEESW_EEEEENS5_IJNS4_10UnderscoreESZ_SZ_EEEEENS4_13SM90_TMA_LOADENS4_14ComposedLayoutINS4_7SwizzleILi3ELi4ELi3EEENS4_18smem_ptr_flag_bitsILi16EEENST_INS5_IJNSA_ILi8EEESG_EEENS5_IJSG_SB_EEEEEEEvNS4_8identityES12_S1C_vS1D_EENS_8epilogue10collective18CollectiveEpilogueINS1F_22Sm90TmaWarpSpecializedILi4ELi2ELi16ELb1ELb0EEEJSH_NS5_IJNSA_ILi128EEENSA_ILi32EEEEEESI_SJ_SI_SJ_NS1F_6fusion15FusionCallbacksIS1J_NS1N_23LinCombPerRowBiasEltActINS1F_6thread4ReLuESI_fSI_SI_fLi8ELNS_15FloatRoundStyleE2EEESH_S1M_JEEES12_NS13_INS14_ILi2ELi4ELi3EEES17_NST_INS5_IJS18_S1L_EEENS5_IJS1L_SB_EEEEEEENS4_17SM75_U32x4_LDSM_NENS4_14SM90_TMA_STOREES1Z_NS4_17SM90_U32x4_STSM_NENS4_9Copy_AtomIJS22_NS_6half_tEEEEvEEEvvEEEEvNT_6ParamsE)
	.align		4
        /*000c*/ 	.word	index@(__assertfail)
	.align		4
        /*0010*/ 	.word	0x00000000
	.align		4
        /*0014*/ 	.word	0xfffffffe
	.align		4
        /*0018*/ 	.word	0x00000000
	.align		4
        /*001c*/ 	.word	0xfffffffd
	.align		4
        /*0020*/ 	.word	0x00000000
	.align		4
        /*0024*/ 	.word	0xfffffffc


//--------------------- .nv.constant4             --------------------------
	.section	.nv.constant4,"a",@progbits
	.align	8
	.align		8
.nv.constant4:
        /*0000*/ 	.dword	__assertfail
	.align		8
        /*0008*/ 	.dword	__unnamed_1
	.align		8
        /*0010*/ 	.dword	__unnamed_2
	.align		8
        /*0018*/ 	.dword	_ZN39_INTERNAL_80ba7a6a_4_k_cu_41134c58_36454cuda3std3__45__cpo5beginE
	.align		8
        /*0020*/ 	.dword	_ZN39_INTERNAL_80ba7a6a_4_k_cu_41134c58_36454cuda3std3__45__cpo3endE
	.align		8
        /*0028*/ 	.dword	_ZN39_INTERNAL_80ba7a6a_4_k_cu_41134c58_36454cuda3std3__45__cpo6cbeginE
	.align		8
        /*0030*/ 	.dword	_ZN39_INTERNAL_80ba7a6a_4_k_cu_41134c58_36454cuda3std3__45__cpo4cendE
	.align		8
        /*0038*/ 	.dword	_ZN39_INTERNAL_80ba7a6a_4_k_cu_41134c58_36454cuda3std3__441_GLOBAL__N__80ba7a6a_4_k_cu_41134c58_36456ignoreE
	.align		8
        /*0040*/ 	.dword	_ZN39_INTERNAL_80ba7a6a_4_k_cu_41134c58_36454cuda3std3__419piecewise_constructE
	.align		8
        /*0048*/ 	.dword	_ZN39_INTERNAL_80ba7a6a_4_k_cu_41134c58_36454cuda3std3__48in_placeE
	.align		8
        /*0050*/ 	.dword	_ZN39_INTERNAL_80ba7a6a_4_k_cu_41134c58_36454cuda3std6ranges3__45__cpo4swapE
	.align		8
        /*0058*/ 	.dword	_ZN39_INTERNAL_80ba7a6a_4_k_cu_41134c58_36454cuda3std6ranges3__45__cpo9iter_moveE
	.align		8
        /*0060*/ 	.dword	_ZN39_INTERNAL_80ba7a6a_4_k_cu_41134c58_36454cute7productE
	.align		8
        /*0068*/ 	.dword	_ZN39_INTERNAL_80ba7a6a_4_k_cu_41134c58_36454cute1_E
	.align		8
        /*0070*/ 	.dword	$str$22
	.align		8
        /*0078*/ 	.dword	$str$23
	.align		8
        /*0080*/ 	.dword	$str$26
	.align		8
        /*0088*/ 	.dword	$str$27


//--------------------- .text._ZN7cutlass13device_kernelINS_4gemm6kernel13GemmUniversalIN4cute5tupleIJiiiiEEENS1_10collective13CollectiveMmaINS1_34MainloopSm90TmaGmmaWarpSpecializedILi3ENS5_IJNS4_1CILi1EEESB_SB_EEENS1_35KernelTmaWarpSpecializedCooperativeEEENS5_IJNSA_ILi256EEESF_NSA_ILi64EEEEEENS_10bfloat16_tENS5_IJlSB_lEEESI_SJ_NS4_8TiledMMAINS4_8MMA_AtomIJNS4_4SM904GMMA28MMA_64x256x16_F32BF16BF16_SSILNSN_5MajorE0ELSP_0ELNSN_7ScaleInE1ELSQ_1EEEEEENS4_6LayoutINS5_IJNSA_ILi2EEESB_SB_EEENS5_IJSB_NSA_ILi0EEESW_EEEEENS5_IJNS4_10UnderscoreESZ_SZ_EEEEENS4_13SM90_TMA_LOADENS4_14ComposedLayoutINS4_7SwizzleILi3ELi4ELi3EEENS4_18smem_ptr_flag_bitsILi16EEENST_INS5_IJNSA_ILi8EEESG_EEENS5_IJSG_SB_EEEEEEEvNS4_8identityES12_S1C_vS1D_EENS_8epilogue10collective18CollectiveEpilogueINS1F_22Sm90TmaWarpSpecializedILi4ELi2ELi16ELb1ELb0EEEJSH_NS5_IJNSA_ILi128EEENSA_ILi32EEEEEESI_SJ_SI_SJ_NS1F_6fusion15FusionCallbacksIS1J_NS1N_23LinCombPerRowBiasEltActINS1F_6thread4ReLuESI_fSI_SI_fLi8ELNS_15FloatRoundStyleE2EEESH_S1M_JEEES12_NS13_INS14_ILi2ELi4ELi3EEES17_NST_INS5_IJS18_S1L_EEENS5_IJS1L_SB_EEEEEEENS4_17SM75_U32x4_LDSM_NENS4_14SM90_TMA_STOREES1Z_NS4_17SM90_U32x4_STSM_NENS4_9Copy_AtomIJS22_NS_6half_tEEEEvEEEvvEEEEvNT_6ParamsE --------------------------
	.section	.text._ZN7cutlass13device_kernelINS_4gemm6kernel13GemmUniversalIN4cute5tupleIJiiiiEEENS1_10collective13CollectiveMmaINS1_34MainloopSm90TmaGmmaWarpSpecializedILi3ENS5_IJNS4_1CILi1EEESB_SB_EEENS1_35KernelTmaWarpSpecializedCooperativeEEENS5_IJNSA_ILi256EEESF_NSA_ILi64EEEEEENS_10bfloat16_tENS5_IJlSB_lEEESI_SJ_NS4_8TiledMMAINS4_8MMA_AtomIJNS4_4SM904GMMA28MMA_64x256x16_F32BF16BF16_SSILNSN_5MajorE0ELSP_0ELNSN_7ScaleInE1ELSQ_1EEEEEENS4_6LayoutINS5_IJNSA_ILi2EEESB_SB_EEENS5_IJSB_NSA_ILi0EEESW_EEEEENS5_IJNS4_10UnderscoreESZ_SZ_EEEEENS4_13SM90_TMA_LOADENS4_14ComposedLayoutINS4_7SwizzleILi3ELi4ELi3EEENS4_18smem_ptr_flag_bitsILi16EEENST_INS5_IJNSA_ILi8EEESG_EEENS5_IJSG_SB_EEEEEEEvNS4_8identityES12_S1C_vS1D_EENS_8epilogue10collective18CollectiveEpilogueINS1F_22Sm90TmaWarpSpecializedILi4ELi2ELi16ELb1ELb0EEEJSH_NS5_IJNSA_ILi128EEENSA_ILi32EEEEEESI_SJ_SI_SJ_NS1F_6fusion15FusionCallbacksIS1J_NS1N_23LinCombPerRowBiasEltActINS1F_6thread4ReLuESI_fSI_SI_fLi8ELNS_15FloatRoundStyleE2EEESH_S1M_JEEES12_NS13_INS14_ILi2ELi4ELi3EEES17_NST_INS5_IJS18_S1L_EEENS5_IJS1L_SB_EEEEEEENS4_17SM75_U32x4_LDSM_NENS4_14SM90_TMA_STOREES1Z_NS4_17SM90_U32x4_STSM_NENS4_9Copy_AtomIJS22_NS_6half_tEEEEvEEEvvEEEEvNT_6ParamsE,"ax",@progbits
	.align	128
.text._ZN7cutlass13device_kernelINS_4gemm6kernel13GemmUniversalIN4cute5tupleIJiiiiEEENS1_10collective13CollectiveMmaINS1_34MainloopSm90TmaGmmaWarpSpecializedILi3ENS5_IJNS4_1CILi1EEESB_SB_EEENS1_35KernelTmaWarpSpecializedCooperativeEEENS5_IJNSA_ILi256EEESF_NSA_ILi64EEEEEENS_10bfloat16_tENS5_IJlSB_lEEESI_SJ_NS4_8TiledMMAINS4_8MMA_AtomIJNS4_4SM904GMMA28MMA_64x256x16_F32BF16BF16_SSILNSN_5MajorE0ELSP_0ELNSN_7ScaleInE1ELSQ_1EEEEEENS4_6LayoutINS5_IJNSA_ILi2EEESB_SB_EEENS5_IJSB_NSA_ILi0EEESW_EEEEENS5_IJNS4_10UnderscoreESZ_SZ_EEEEENS4_13SM90_TMA_LOADENS4_14ComposedLayoutINS4_7SwizzleILi3ELi4ELi3EEENS4_18smem_ptr_flag_bitsILi16EEENST_INS5_IJNSA_ILi8EEESG_EEENS5_IJSG_SB_EEEEEEEvNS4_8identityES12_S1C_vS1D_EENS_8epilogue10collective18CollectiveEpilogueINS1F_22Sm90TmaWarpSpecializedILi4ELi2ELi16ELb1ELb0EEEJSH_NS5_IJNSA_ILi128EEENSA_ILi32EEEEEESI_SJ_SI_SJ_NS1F_6fusion15FusionCallbacksIS1J_NS1N_23LinCombPerRowBiasEltActINS1F_6thread4ReLuESI_fSI_SI_fLi8ELNS_15FloatRoundStyleE2EEESH_S1M_JEEES12_NS13_INS14_ILi2ELi4ELi3EEES17_NST_INS5_IJS18_S1L_EEENS5_IJS1L_SB_EEEEEEENS4_17SM75_U32x4_LDSM_NENS4_14SM90_TMA_STOREES1Z_NS4_17SM90_U32x4_STSM_NENS4_9Copy_AtomIJS22_NS_6half_tEEEEvEEEvvEEEEvNT_6ParamsE:
        .type           _ZN7cutlass13device_kernelINS_4gemm6kernel13GemmUniversalIN4cute5tupleIJiiiiEEENS1_10collective13CollectiveMmaINS1_34MainloopSm90TmaGmmaWarpSpecializedILi3ENS5_IJNS4_1CILi1EEESB_SB_EEENS1_35KernelTmaWarpSpecializedCooperativeEEENS5_IJNSA_ILi256EEESF_NSA_ILi64EEEEEENS_10bfloat16_tENS5_IJlSB_lEEESI_SJ_NS4_8TiledMMAINS4_8MMA_AtomIJNS4_4SM904GMMA28MMA_64x256x16_F32BF16BF16_SSILNSN_5MajorE0ELSP_0ELNSN_7ScaleInE1ELSQ_1EEEEEENS4_6LayoutINS5_IJNSA_ILi2EEESB_SB_EEENS5_IJSB_NSA_ILi0EEESW_EEEEENS5_IJNS4_10UnderscoreESZ_SZ_EEEEENS4_13SM90_TMA_LOADENS4_14ComposedLayoutINS4_7SwizzleILi3ELi4ELi3EEENS4_18smem_ptr_flag_bitsILi16EEENST_INS5_IJNSA_ILi8EEESG_EEENS5_IJSG_SB_EEEEEEEvNS4_8identityES12_S1C_vS1D_EENS_8epilogue10collective18CollectiveEpilogueINS1F_22Sm90TmaWarpSpecializedILi4ELi2ELi16ELb1ELb0EEEJSH_NS5_IJNSA_ILi128EEENSA_ILi32EEEEEESI_SJ_SI_SJ_NS1F_6fusion15FusionCallbacksIS1J_NS1N_23LinCombPerRowBiasEltActINS1F_6thread4ReLuESI_fSI_SI_fLi8ELNS_15FloatRoundStyleE2EEESH_S1M_JEEES12_NS13_INS14_ILi2ELi4ELi3EEES17_NST_INS5_IJS18_S1L_EEENS5_IJS1L_SB_EEEEEEENS4_17SM75_U32x4_LDSM_NENS4_14SM90_TMA_STOREES1Z_NS4_17SM90_U32x4_STSM_NENS4_9Copy_AtomIJS22_NS_6half_tEEEEvEEEvvEEEEvNT_6ParamsE,@function
        .size           _ZN7cutlass13device_kernelINS_4gemm6kernel13GemmUniversalIN4cute5tupleIJiiiiEEENS1_10collective13CollectiveMmaINS1_34MainloopSm90TmaGmmaWarpSpecializedILi3ENS5_IJNS4_1CILi1EEESB_SB_EEENS1_35KernelTmaWarpSpecializedCooperativeEEENS5_IJNSA_ILi256EEESF_NSA_ILi64EEEEEENS_10bfloat16_tENS5_IJlSB_lEEESI_SJ_NS4_8TiledMMAINS4_8MMA_AtomIJNS4_4SM904GMMA28MMA_64x256x16_F32BF16BF16_SSILNSN_5MajorE0ELSP_0ELNSN_7ScaleInE1ELSQ_1EEEEEENS4_6LayoutINS5_IJNSA_ILi2EEESB_SB_EEENS5_IJSB_NSA_ILi0EEESW_EEEEENS5_IJNS4_10UnderscoreESZ_SZ_EEEEENS4_13SM90_TMA_LOADENS4_14ComposedLayoutINS4_7SwizzleILi3ELi4ELi3EEENS4_18smem_ptr_flag_bitsILi16EEENST_INS5_IJNSA_ILi8EEESG_EEENS5_IJSG_SB_EEEEEEEvNS4_8identityES12_S1C_vS1D_EENS_8epilogue10collective18CollectiveEpilogueINS1F_22Sm90TmaWarpSpecializedILi4ELi2ELi16ELb1ELb0EEEJSH_NS5_IJNSA_ILi128EEENSA_ILi32EEEEEESI_SJ_SI_SJ_NS1F_6fusion15FusionCallbacksIS1J_NS1N_23LinCombPerRowBiasEltActINS1F_6thread4ReLuESI_fSI_SI_fLi8ELNS_15FloatRoundStyleE2EEESH_S1M_JEEES12_NS13_INS14_ILi2ELi4ELi3EEES17_NST_INS5_IJS18_S1L_EEENS5_IJS1L_SB_EEEEEEENS4_17SM75_U32x4_LDSM_NENS4_14SM90_TMA_STOREES1Z_NS4_17SM90_U32x4_STSM_NENS4_9Copy_AtomIJS22_NS_6half_tEEEEvEEEvvEEEEvNT_6ParamsE,(.L_x_414 - _ZN7cutlass13device_kernelINS_4gemm6kernel13GemmUniversalIN4cute5tupleIJiiiiEEENS1_10collective13CollectiveMmaINS1_34MainloopSm90TmaGmmaWarpSpecializedILi3ENS5_IJNS4_1CILi1EEESB_SB_EEENS1_35KernelTmaWarpSpecializedCooperativeEEENS5_IJNSA_ILi256EEESF_NSA_ILi64EEEEEENS_10bfloat16_tENS5_IJlSB_lEEESI_SJ_NS4_8TiledMMAINS4_8MMA_AtomIJNS4_4SM904GMMA28MMA_64x256x16_F32BF16BF16_SSILNSN_5MajorE0ELSP_0ELNSN_7ScaleInE1ELSQ_1EEEEEENS4_6LayoutINS5_IJNSA_ILi2EEESB_SB_EEENS5_IJSB_NSA_ILi0EEESW_EEEEENS5_IJNS4_10UnderscoreESZ_SZ_EEEEENS4_13SM90_TMA_LOADENS4_14ComposedLayoutINS4_7SwizzleILi3ELi4ELi3EEENS4_18smem_ptr_flag_bitsILi16EEENST_INS5_IJNSA_ILi8EEESG_EEENS5_IJSG_SB_EEEEEEEvNS4_8identityES12_S1C_vS1D_EENS_8epilogue10collective18CollectiveEpilogueINS1F_22Sm90TmaWarpSpecializedILi4ELi2ELi16ELb1ELb0EEEJSH_NS5_IJNSA_ILi128EEENSA_ILi32EEEEEESI_SJ_SI_SJ_NS1F_6fusion15FusionCallbacksIS1J_NS1N_23LinCombPerRowBiasEltActINS1F_6thread4ReLuESI_fSI_SI_fLi8ELNS_15FloatRoundStyleE2EEESH_S1M_JEEES12_NS13_INS14_ILi2ELi4ELi3EEES17_NST_INS5_IJS18_S1L_EEENS5_IJS1L_SB_EEEEEEENS4_17SM75_U32x4_LDSM_NENS4_14SM90_TMA_STOREES1Z_NS4_17SM90_U32x4_STSM_NENS4_9Copy_AtomIJS22_NS_6half_tEEEEvEEEvvEEEEvNT_6ParamsE)
        .other          _ZN7cutlass13device_kernelINS_4gemm6kernel13GemmUniversalIN4cute5tupleIJiiiiEEENS1_10collective13CollectiveMmaINS1_34MainloopSm90TmaGmmaWarpSpecializedILi3ENS5_IJNS4_1CILi1EEESB_SB_EEENS1_35KernelTmaWarpSpecializedCooperativeEEENS5_IJNSA_ILi256EEESF_NSA_ILi64EEEEEENS_10bfloat16_tENS5_IJlSB_lEEESI_SJ_NS4_8TiledMMAINS4_8MMA_AtomIJNS4_4SM904GMMA28MMA_64x256x16_F32BF16BF16_SSILNSN_5MajorE0ELSP_0ELNSN_7ScaleInE1ELSQ_1EEEEEENS4_6LayoutINS5_IJNSA_ILi2EEESB_SB_EEENS5_IJSB_NSA_ILi0EEESW_EEEEENS5_IJNS4_10UnderscoreESZ_SZ_EEEEENS4_13SM90_TMA_LOADENS4_14ComposedLayoutINS4_7SwizzleILi3ELi4ELi3EEENS4_18smem_ptr_flag_bitsILi16EEENST_INS5_IJNSA_ILi8EEESG_EEENS5_IJSG_SB_EEEEEEEvNS4_8identityES12_S1C_vS1D_EENS_8epilogue10collective18CollectiveEpilogueINS1F_22Sm90TmaWarpSpecializedILi4ELi2ELi16ELb1ELb0EEEJSH_NS5_IJNSA_ILi128EEENSA_ILi32EEEEEESI_SJ_SI_SJ_NS1F_6fusion15FusionCallbacksIS1J_NS1N_23LinCombPerRowBiasEltActINS1F_6thread4ReLuESI_fSI_SI_fLi8ELNS_15FloatRoundStyleE2EEESH_S1M_JEEES12_NS13_INS14_ILi2ELi4ELi3EEES17_NST_INS5_IJS18_S1L_EEENS5_IJS1L_SB_EEEEEEENS4_17SM75_U32x4_LDSM_NENS4_14SM90_TMA_STOREES1Z_NS4_17SM90_U32x4_STSM_NENS4_9Copy_AtomIJS22_NS_6half_tEEEEvEEEvvEEEEvNT_6ParamsE,@"STO_CUDA_ENTRY STV_DEFAULT"
_ZN7cutlass13device_kernelINS_4gemm6kernel13GemmUniversalIN4cute5tupleIJiiiiEEENS1_10collective13CollectiveMmaINS1_34MainloopSm90TmaGmmaWarpSpecializedILi3ENS5_IJNS4_1CILi1EEESB_SB_EEENS1_35KernelTmaWarpSpecializedCooperativeEEENS5_IJNSA_ILi256EEESF_NSA_ILi64EEEEEENS_10bfloat16_tENS5_IJlSB_lEEESI_SJ_NS4_8TiledMMAINS4_8MMA_AtomIJNS4_4SM904GMMA28MMA_64x256x16_F32BF16BF16_SSILNSN_5MajorE0ELSP_0ELNSN_7ScaleInE1ELSQ_1EEEEEENS4_6LayoutINS5_IJNSA_ILi2EEESB_SB_EEENS5_IJSB_NSA_ILi0EEESW_EEEEENS5_IJNS4_10UnderscoreESZ_SZ_EEEEENS4_13SM90_TMA_LOADENS4_14ComposedLayoutINS4_7SwizzleILi3ELi4ELi3EEENS4_18smem_ptr_flag_bitsILi16EEENST_INS5_IJNSA_ILi8EEESG_EEENS5_IJSG_SB_EEEEEEEvNS4_8identityES12_S1C_vS1D_EENS_8epilogue10collective18CollectiveEpilogueINS1F_22Sm90TmaWarpSpecializedILi4ELi2ELi16ELb1ELb0EEEJSH_NS5_IJNSA_ILi128EEENSA_ILi32EEEEEESI_SJ_SI_SJ_NS1F_6fusion15FusionCallbacksIS1J_NS1N_23LinCombPerRowBiasEltActINS1F_6thread4ReLuESI_fSI_SI_fLi8ELNS_15FloatRoundStyleE2EEESH_S1M_JEEES12_NS13_INS14_ILi2ELi4ELi3EEES17_NST_INS5_IJS18_S1L_EEENS5_IJS1L_SB_EEEEEEENS4_17SM75_U32x4_LDSM_NENS4_14SM90_TMA_STOREES1Z_NS4_17SM90_U32x4_STSM_NENS4_9Copy_AtomIJS22_NS_6half_tEEEEvEEEvvEEEEvNT_6ParamsE:
[----:B------:R-:W1:Y:S02]  /*0000*/  LDC R1, c[0x0][0x28] ;  /* 0x00000a00ff017b82 */ /* 0x000e640000000800 */
[----:B-1----:R-:W-:Y:S01]  /*0010*/  IADD3 R1, R1, -0x7d0, RZ ;  /* 0xfffff83001017810 */ /* 0x002fe20007ffe0ff */
[----:B------:R-:W1:Y:S05]  /*0020*/  S2R R2, SR_TID.X ;  /* 0x0000000000027919 */ /* 0x000e6a0000002100 */
[----:B------:R-:W2:Y:S01]  /*0030*/  LDC.64 R6, c[0x0][0x588] ;  /* 0x00016200ff067b82 */ /* 0x000ea20000000a00 */
[----:B------:R-:W-:Y:S01]  /*0040*/  ELECT P0, URZ, PT ;  /* 0x00000000003f782f */ /* 0x000fe20003800000 */
[----:B------:R-:W-:Y:S01]  /*0050*/  BSSY B0, `(.L_x_0) ;  /* 0x0000016000007945 */ /* 0x000fe20003800000 */
[----:B-1----:R-:W-:-:S02]  /*0060*/  SHF.R.U32.HI R9, RZ, 0x5, R2 ;  /* 0x00000005ff097819 */ /* 0x002fc40000011602 */
[----:B------:R-:W-:-:S03]  /*0070*/  SHF.R.U32.HI R2, RZ, 0x7, R2 ;  /* 0x00000007ff027819 */ /* 0x000fc60000011602 */
[----:B------:R-:W1:Y:S04]  /*0080*/  SHFL.IDX PT, R0, R9, RZ, 0x1f ;  /* 0x00001fff09007589 */ /* 0x000e6800000e0000 */
[----:B------:R3:W4:Y:S01]  /*0090*/  SHFL.IDX PT, R10, R2, RZ, 0x1f ;  /* 0x00001fff020a7589 */ /* 0x00072200000e0000 */
[----:B-1----:R-:W-:Y:S02]  /*00a0*/  ISETP.NE.OR P0, PT, R0, RZ, !P0 ;  /* 0x000000ff0000720c */ /* 0x002fe40004705670 */
[----:B------:R-:W-:-:S11]  /*00b0*/  SHF.R.S32.HI R3, RZ, 0x1f, R0 ;  /* 0x0000001fff037819 */ /* 0x000fd60000011400 */
[----:B--234-:R-:W-:Y:S05]  /*00c0*/  @P0 BRA `(.L_x_1) ;  /* 0x0000000000380947 */ /* 0x01cfea0003800000 */
[----:B------:R-:W-:Y:S02]  /*00d0*/  ULDC.64 UR4, c[0x0][0x198] ;  /* 0x0000660000047ab9 */ /* 0x000fe40000000a00 */
[----:B------:R-:W-:Y:S02]  /*00e0*/  UIADD3 UR6, UP0, UR4, 0xf0, URZ ;  /* 0x000000f004067890 */ /* 0x000fe4000ff1e03f */
[----:B------:R-:W-:Y:S02]  /*00f0*/  UIADD3 UR8, UP1, UR4, 0x1f0, URZ ;  /* 0x000001f004087890 */ /* 0x000fe4000ff3e03f */
[----:B------:R-:W-:Y:S02]  /*0100*/  UIADD3 UR10, UP2, UR4, 0x3f0, URZ ;  /* 0x000003f0040a7890 */ /* 0x000fe4000ff5e03f */
[----:B------:R-:W-:Y:S02]  /*0110*/  UIADD3 UR4, UP3, UR4, 0x4f0, URZ ;  /* 0x000004f004047890 */ /* 0x000fe4000ff7e03f */
[----:B------:R-:W-:-:S02]  /*0120*/  UIADD3.X UR7, URZ, UR5, URZ, UP0, !UPT ;  /* 0x000000053f077290 */ /* 0x000fc400087fe43f */
[----:B------:R-:W-:Y:S02]  /*0130*/  UIADD3.X UR9, URZ, UR5, URZ, UP1, !UPT ;  /* 0x000000053f097290 */ /* 0x000fe40008ffe43f */
[----:B------:R-:W-:Y:S02]  /*0140*/  UIADD3.X UR11, URZ, UR5, URZ, UP2, !UPT ;  /* 0x000000053f0b7290 */ /* 0x000fe400097fe43f */
[----:B------:R-:W-:-:S03]  /*0150*/  UIADD3.X UR5, URZ, UR5, URZ, UP3, !UPT ;  /* 0x000000053f057290 */ /* 0x000fc60009ffe43f */
[----:B------:R1:W-:Y:S02]  /*0160*/  UTMACCTL.PF [UR6] ;  /* 0x00000000060079b9 */ /* 0x0003e40008040000 */
[----:B------:R1:W-:Y:S02]  /*0170*/  UTMACCTL.PF [UR8] ;  /* 0x00000000080079b9 */ /* 0x0003e40008040000 */
[----:B------:R1:W-:Y:S02]  /*0180*/  UTMACCTL.PF [UR10] ;  /* 0x000000000a0079b9 */ /* 0x0003e40008040000 */
[----:B------:R1:W-:Y:S02]  /*0190*/  UTMACCTL.PF [UR4] ;  /* 0x00000000040079b9 */ /* 0x0003e40008040000 */
[----:B-1----:R-:W-:Y:S01]  /*01a0*/  NOP ;  /* 0x0000000000007918 */ /* 0x002fe20000000000 */
.L_x_1:
[----:B------:R-:W-:Y:S05]  /*01b0*/  BSYNC B0 ;  /* 0x0000000000007941 */ /* 0x000fea0003800000 */
.L_x_0:
[----:B------:R-:W-:Y:S01]  /*01c0*/  ULDC.64 UR4, c[0x0][0x590] ;  /* 0x0001640000047ab9 */ /* 0x000fe20000000a00 */
[----:B------:R-:W-:Y:S01]  /*01d0*/  LEA.HI R3, R3, R0, RZ, 0x2 ;  /* 0x0000000003037211 */ /* 0x000fe200078f10ff */
[----:B------:R-:W-:Y:S01]  /*01e0*/  ULDC.64 UR54, c[0x0][0x208] ;  /* 0x0000820000367ab9 */ /* 0x000fe20000000a00 */
[----:B------:R-:W-:Y:S02]  /*01f0*/  ISETP.NE.U32.AND P2, PT, RZ, UR4, PT ;  /* 0x00000004ff007c0c */ /* 0x000fe4000bf45070 */
[----:B------:R-:W-:Y:S02]  /*0200*/  LOP3.LUT R3, R3, 0xfffffffc, RZ, 0xc0, !PT ;  /* 0xfffffffc03037812 */ /* 0x000fe400078ec0ff */
[----:B------:R-:W-:Y:S02]  /*0210*/  ISETP.NE.AND.EX P3, PT, RZ, UR5, PT, P2 ;  /* 0x00000005ff007c0c */ /* 0x000fe4000bf65320 */
[----:B------:R-:W-:Y:S01]  /*0220*/  PRMT R4, RZ, 0x7610, R4 ;  /* 0x00007610ff047816 */ /* 0x000fe20000000004 */
[----:B------:R-:W-:Y:S01]  /*0230*/  IMAD.IADD R0, R0, 0x1, -R3 ;  /* 0x0000000100007824 */ /* 0x000fe200078e0a03 */
[----:B------:R-:W-:Y:S01]  /*0240*/  MOV R2, R6 ;  /* 0x0000000600027202 */ /* 0x000fe20000000f00 */
[----:B------:R-:W-:-:S08]  /*0250*/  IMAD.MOV.U32 R3, RZ, RZ, R7 ;  /* 0x000000ffff037224 */ /* 0x000fd000078e0007 */
[----:B------:R-:W-:Y:S05]  /*0260*/  @P3 BRA `(.L_x_2) ;  /* 0x0000000000303947 */ /* 0x000fea0003800000 */
[----:B------:R-:W-:Y:S02]  /*0270*/  ULDC.64 UR6, c[0x0][0x588] ;  /* 0x0001620000067ab9 */ /* 0x000fe40000000a00 */
[----:B------:R-:W-:-:S04]  /*0280*/  ISETP.NE.U32.AND P0, PT, RZ, UR6, PT ;  /* 0x00000006ff007c0c */ /* 0x000fc8000bf05070 */
[----:B------:R-:W-:-:S13]  /*0290*/  ISETP.NE.AND.EX P0, PT, RZ, UR7, PT, P0 ;  /* 0x00000007ff007c0c */ /* 0x000fda000bf05300 */
[----:B------:R-:W-:Y:S05]  /*02a0*/  @!P0 BRA `(.L_x_3) ;  /* 0x0000000000108947 */ /* 0x000fea0003800000 */
[----:B------:R-:W2:Y:S02]  /*02b0*/  LDG.E R4, desc[UR54][R2.64] ;  /* 0x0000003602047981 */ /* 0x000ea4000c1e1900 */
[----:B--2---:R-:W-:Y:S02]  /*02c0*/  FSETP.NEU.AND P1, PT, R4, RZ, PT ;  /* 0x000000ff0400720b */ /* 0x004fe40003f2d000 */
[----:B------:R-:W-:Y:S01]  /*02d0*/  MOV R4, 0x1 ;  /* 0x0000000100047802 */ /* 0x000fe20000000f00 */
[----:B------:R-:W-:Y:S10]  /*02e0*/  BRA `(.L_x_2) ;  /* 0x0000000000107947 */ /* 0x000ff40003800000 */
.L_x_3:
[----:B------:R-:W-:Y:S01]  /*02f0*/  ULDC UR6, c[0x0][0x580] ;  /* 0x0001600000067ab9 */ /* 0x000fe20000000800 */
[----:B------:R-:W-:Y:S01]  /*0300*/  IMAD.MOV.U32 R4, RZ, RZ, 0x1 ;  /* 0x00000001ff047424 */ /* 0x000fe200078e00ff */
[----:B------:R-:W-:Y:S02]  /*0310*/  FSETP.NEU.AND P1, PT, RZ, UR6, PT ;  /* 0x00000006ff007c0b */ /* 0x000fe4000bf2d000 */
[----:B------:R-:W-:-:S11]  /*0320*/  CS2R R2, SRZ ;  /* 0x0000000000027805 */ /* 0x000fd6000001ff00 */
.L_x_2:
[----:B------:R-:W-:Y:S02]  /*0330*/  ISETP.NE.U32.AND P4, PT, R2, RZ, PT ;  /* 0x000000ff0200720c */ /* 0x000fe40003f85070 */
[----:B------:R-:W-:Y:S02]  /*0340*/  ISETP.NE.AND.EX P5, PT, RZ, UR5, PT, P2 ;  /* 0x00000005ff007c0c */ /* 0x000fe4000bfa5320 */
[----:B------:R-:W-:Y:S02]  /*0350*/  ISETP.NE.AND.EX P2, PT, R3, RZ, PT, P4 ;  /* 0x000000ff0300720c */ /* 0x000fe40003f45340 */
[----:B------:R-:W-:-:S11]  /*0360*/  PLOP3.LUT P0, PT, PT, PT, PT, 0x8, 0x0 ;  /* 0x000000000000781c */ /* 0x000fd60003f0e170 */
[----:B------:R-:W-:Y:S05]  /*0370*/  @P2 BRA P5, `(.L_x_4) ;  /* 0x0000000000342947 */ /* 0x000fea0002800000 */
[----:B------:R-:W-:-:S04]  /*0380*/  ISETP.NE.U32.AND P0, PT, RZ, UR4, PT ;  /* 0x00000004ff007c0c */ /* 0x000fc8000bf05070 */
[----:B------:R-:W-:-:S13]  /*0390*/  ISETP.NE.AND.EX P0, PT, RZ, UR5, PT, P0 ;  /* 0x00000005ff007c0c */ /* 0x000fda000bf05300 */
[----:B------:R-:W-:Y:S05]  /*03a0*/  @!P0 BRA `(.L_x_5) ;  /* 0x0000000000248947 */ /* 0x000fea0003800000 */
[----:B------:R-:W-:Y:S02]  /*03b0*/  PRMT R4, R4, 0x9910, RZ ;  /* 0x0000991004047816 */ /* 0x000fe400000000ff */
[----:B------:R-:W-:Y:S02]  /*03c0*/  ISETP.NE.U32.AND P0, PT, R2, RZ, PT ;  /* 0x000000ff0200720c */ /* 0x000fe40003f05070 */
[----:B------:R-:W-:Y:S02]  /*03d0*/  ISETP.NE.AND P2, PT, R4, RZ, PT ;  /* 0x000000ff0400720c */ /* 0x000fe40003f45270 */
[----:B------:R-:W-:Y:S02]  /*03e0*/  ISETP.NE.AND.EX P0, PT, R3, RZ, PT, P0 ;  /* 0x000000ff0300720c */ /* 0x000fe40003f05300 */
[----:B------:R-:W-:-:S09]  /*03f0*/  SEL R2, RZ, 0xffffffff, P1 ;  /* 0xffffffffff027807 */ /* 0x000fd20000800000 */
[----:B------:R-:W-:-:S04]  /*0400*/  @!P2 SEL R2, RZ, 0xffffffff, P0 ;  /* 0xffffffffff02a807 */ /* 0x000fc80000000000 */
[----:B------:R-:W-:-:S04]  /*0410*/  LOP3.LUT R2, R2, 0x1, RZ, 0xc0, !PT ;  /* 0x0000000102027812 */ /* 0x000fc800078ec0ff */
[----:B------:R-:W-:Y:S01]  /*0420*/  ISETP.EQ.U32.AND P0, PT, R2, 0x1, PT ;  /* 0x000000010200780c */ /* 0x000fe20003f02070 */
[----:B------:R-:W-:-:S12]  /*0430*/  BRA `(.L_x_4) ;  /* 0x0000000000047947 */ /* 0x000fd80003800000 */
.L_x_5:
[----:B------:R-:W-:-:S13]  /*0440*/  PLOP3.LUT P0, PT, P1, PT, PT, 0x8, 0x0 ;  /* 0x000000000000781c */ /* 0x000fda0000f0e170 */
.L_x_4:
[----:B------:R-:W1:Y:S02]  /*0450*/  SHFL.IDX PT, R2, R9, RZ, 0x1f ;  /* 0x00001fff09027589 */ /* 0x000e6400000e0000 */
[----:B-1----:R-:W-:-:S13]  /*0460*/  ISETP.NE.AND P1, PT, R2, RZ, PT ;  /* 0x000000ff0200720c */ /* 0x002fda0003f25270 */
[----:B------:R-:W-:Y:S05]  /*0470*/  @P1 BRA `(.L_x_6) ;  /* 0x0000000000501947 */ /* 0x000fea0003800000 */
[----:B------:R-:W1:Y:S01]  /*0480*/  S2UR UR8, SR_CgaCtaId ;  /* 0x00000000000879c3 */ /* 0x000e620000008800 */
[----:B------:R-:W-:Y:S01]  /*0490*/  UMOV UR4, 0x400 ;  /* 0x0000040000047882 */ /* 0x000fe20000000000 */
[----:B------:R-:W-:Y:S01]  /*04a0*/  UMOV UR5, 0x1 ;  /* 0x0000000100057882 */ /* 0x000fe20000000000 */
[----:B------:R-:W-:Y:S01]  /*04b0*/  UMOV UR6, 0x100 ;  /* 0x0000010000067882 */ /* 0x000fe20000000000 */
[----:B------:R-:W-:Y:S01]  /*04c0*/  ELECT P1, URZ, PT ;  /* 0x00000000003f782f */ /* 0x000fe20003820000 */
[----:B------:R-:W-:-:S04]  /*04d0*/  UIADD3 UR6, -UR6, 0x100000, URZ ;  /* 0x0010000006067890 */ /* 0x000fc8000fffe13f */
[----:B------:R-:W-:Y:S02]  /*04e0*/  USHF.L.U32 UR7, UR6, 0xb, URZ ;  /* 0x0000000b06077899 */ /* 0x000fe4000800063f */
[----:B------:R-:W-:Y:S02]  /*04f0*/  USHF.L.U32 UR6, UR6, 0x1, URZ ;  /* 0x0000000106067899 */ /* 0x000fe4000800063f */
[----:B-1----:R-:W-:Y:S02]  /*0500*/  ULEA UR8, UR8, UR4, 0x18 ;  /* 0x0000000408087291 */ /* 0x002fe4000f8ec03f */
[----:B------:R-:W-:-:S04]  /*0510*/  UIADD3 UR4, -UR5, 0x100000, URZ ;  /* 0x0010000005047890 */ /* 0x000fc8000fffe13f */
[----:B------:R-:W-:Y:S02]  /*0520*/  USHF.L.U32 UR5, UR4, 0xb, URZ ;  /* 0x0000000b04057899 */ /* 0x000fe4000800063f */
[----:B------:R-:W-:Y:S01]  /*0530*/  USHF.L.U32 UR4, UR4, 0x1, URZ ;  /* 0x0000000104047899 */ /* 0x000fe2000800063f */
[----:B------:R-:W1:Y:S11]  /*0540*/  FENCE.VIEW.ASYNC.S ;  /* 0x00000000000073c6 */ /* 0x000e760000000000 */
[----:B-1----:R1:W2:Y:S01]  /*0550*/  SYNCS.EXCH.64 URZ, [UR8], UR4 ;  /* 0x00000004083f75b2 */ /* 0x0022a20008000100 */
[----:B------:R1:W3:Y:S01]  /*0560*/  SYNCS.EXCH.64 URZ, [UR8+0x18], UR6 ;  /* 0x00001806083f75b2 */ /* 0x0002e20008000100 */
[----:B------:R1:W4:Y:S01]  /*0570*/  SYNCS.EXCH.64 URZ, [UR8+0x8], UR4 ;  /* 0x00000804083f75b2 */ /* 0x0003220008000100 */
[----:B------:R1:W1:Y:S01]  /*0580*/  SYNCS.EXCH.64 URZ, [UR8+0x20], UR6 ;  /* 0x00002006083f75b2 */ /* 0x0002620008000100 */
[----:B------:R1:W1:Y:S01]  /*0590*/  SYNCS.EXCH.64 URZ, [UR8+0x10], UR4 ;  /* 0x00001004083f75b2 */ /* 0x0002620008000100 */
[----:B------:R1:W1:Y:S01]  /*05a0*/  SYNCS.EXCH.64 URZ, [UR8+0x28], UR6 ;  /* 0x00002806083f75b2 */ /* 0x0002620008000100 */
[----:B------:R-:W-:Y:S01]  /*05b0*/  NOP ;  /* 0x0000000000007918 */ /* 0x000fe20000000000 */
.L_x_6:
[----:B------:R-:W5:Y:S01]  /*05c0*/  SHFL.IDX PT, R2, R9, RZ, 0x1f ;  /* 0x00001fff09027589 */ /* 0x000f6200000e0000 */
[----:B------:R-:W1:Y:S01]  /*05d0*/  LDC R3, c[0x0][0x904] ;  /* 0x00024100ff037b82 */ /* 0x000e620000000800 */
[----:B------:R-:W-:Y:S01]  /*05e0*/  NOP ;  /* 0x0000000000007918 */ /* 0x000fe20000000000 */
[----:B-----5:R-:W-:-:S13]  /*05f0*/  ISETP.NE.AND P1, PT, R2, RZ, PT ;  /* 0x000000ff0200720c */ /* 0x020fda0003f25270 */
[----:B------:R-:W-:Y:S05]  /*0600*/  @P1 BRA `(.L_x_7) ;  /* 0x0000000000581947 */ /* 0x000fea0003800000 */
[----:B-1----:R-:W1:Y:S01]  /*0610*/  S2UR UR5, SR_CgaCtaId ;  /* 0x00000000000579c3 */ /* 0x002e620000008800 */
[----:B------:R-:W-:Y:S01]  /*0620*/  UMOV UR4, 0x400 ;  /* 0x0000040000047882 */ /* 0x000fe20000000000 */
[----:B------:R-:W-:Y:S01]  /*0630*/  UMOV UR6, 0x20 ;  /* 0x0000002000067882 */ /* 0x000fe20000000000 */
[----:B------:R-:W-:Y:S01]  /*0640*/  UMOV UR7, 0x100 ;  /* 0x0000010000077882 */ /* 0x000fe20000000000 */
[----:B------:R-:W-:Y:S01]  /*0650*/  ELECT P1, URZ, PT ;  /* 0x00000000003f782f */ /* 0x000fe20003820000 */
[----:B-1----:R-:W-:Y:S02]  /*0660*/  ULEA UR8, UR5, UR4, 0x18 ;  /* 0x0000000405087291 */ /* 0x002fe4000f8ec03f */
[----:B------:R-:W-:-:S04]  /*0670*/  UIADD3 UR4, -UR6, 0x100000, URZ ;  /* 0x0010000006047890 */ /* 0x000fc8000fffe13f */
[----:B------:R-:W-:Y:S02]  /*0680*/  USHF.L.U32 UR5, UR4, 0xb, URZ ;  /* 0x0000000b04057899 */ /* 0x000fe4000800063f */
[----:B------:R-:W-:Y:S02]  /*0690*/  USHF.L.U32 UR4, UR4, 0x1, URZ ;  /* 0x0000000104047899 */ /* 0x000fe4000800063f */
[----:B------:R-:W-:-:S04]  /*06a0*/  UIADD3 UR6, -UR7, 0x100000, URZ ;  /* 0x0010000007067890 */ /* 0x000fc8000fffe13f */
[----:B------:R-:W-:Y:S02]  /*06b0*/  USHF.L.U32 UR7, UR6, 0xb, URZ ;  /* 0x0000000b06077899 */ /* 0x000fe4000800063f */
[----:B------:R-:W-:Y:S01]  /*06c0*/  USHF.L.U32 UR6, UR6, 0x1, URZ ;  /* 0x0000000106067899 */ /* 0x000fe2000800063f */
[----:B------:R-:W1:Y:S03]  /*06d0*/  FENCE.VIEW.ASYNC.S ;  /* 0x00000000000073c6 */ /* 0x000e660000000000 */
[----:B-1----:R1:W1:Y:S08]  /*06e0*/  SYNCS.EXCH.64 URZ, [UR8+0x30], UR4 ;  /* 0x00003004083f75b2 */ /* 0x0022700008000100 */
[----:B------:R1:W1:Y:S01]  /*06f0*/  SYNCS.EXCH.64 URZ, [UR8+0x50], UR6 ;  /* 0x00005006083f75b2 */ /* 0x0002620008000100 */
[----:B------:R1:W1:Y:S01]  /*0700*/  SYNCS.EXCH.64 URZ, [UR8+0x38], UR4 ;  /* 0x00003804083f75b2 */ /* 0x0002620008000100 */
[----:B------:R1:W1:Y:S01]  /*0710*/  SYNCS.EXCH.64 URZ, [UR8+0x58], UR6 ;  /* 0x00005806083f75b2 */ /* 0x0002620008000100 */
[----:B------:R1:W1:Y:S01]  /*0720*/  SYNCS.EXCH.64 URZ, [UR8+0x40], UR4 ;  /* 0x00004004083f75b2 */ /* 0x0002620008000100 */
[----:B------:R1:W1:Y:S01]  /*0730*/  SYNCS.EXCH.64 URZ, [UR8+0x60], UR6 ;  /* 0x00006006083f75b2 */ /* 0x0002620008000100 */
[----:B------:R1:W1:Y:S01]  /*0740*/  SYNCS.EXCH.64 URZ, [UR8+0x48], UR4 ;  /* 0x00004804083f75b2 */ /* 0x0002620008000100 */
[----:B------:R1:W1:Y:S01]  /*0750*/  SYNCS.EXCH.64 URZ, [UR8+0x68], UR6 ;  /* 0x00006806083f75b2 */ /* 0x0002620008000100 */
[----:B------:R-:W-:Y:S01]  /*0760*/  NOP ;  /* 0x0000000000007918 */ /* 0x000fe20000000000 */
.L_x_7:
[----:B------:R-:W5:Y:S01]  /*0770*/  SHFL.IDX PT, R9, R9, RZ, 0x1f ;  /* 0x00001fff09097589 */ /* 0x000f6200000e0000 */
[----:B-1----:R-:W-:Y:S02]  /*0780*/  ISETP.NE.AND P6, PT, R3, 0x1, PT ;  /* 0x000000010300780c */ /* 0x002fe40003fc5270 */
[----:B------:R-:W-:Y:S01]  /*0790*/  ELECT P1, URZ, PT ;  /* 0x00000000003f782f */ /* 0x000fe20003820000 */
[----:B------:R-:W1:Y:S01]  /*07a0*/  S2UR UR37, SR_CgaCtaId ;  /* 0x00000000002579c3 */ /* 0x000e620000008800 */
[----:B------:R-:W2:Y:S01]  /*07b0*/  S2R R12, SR_CTAID.Y ;  /* 0x00000000000c7919 */ /* 0x000ea20000002600 */
[----:B------:R-:W-:Y:S01]  /*07c0*/  ISETP.NE.AND P4, PT, R0, RZ, PT ;  /* 0x000000ff0000720c */ /* 0x000fe20003f85270 */
[----:B------:R-:W-:Y:S01]  /*07d0*/  UMOV UR4, 0x20 ;  /* 0x0000002000047882 */ /* 0x000fe20000000000 */
[----:B------:R-:W-:Y:S01]  /*07e0*/  NOP ;  /* 0x0000000000007918 */ /* 0x000fe20000000000 */
[----:B------:R-:W3:Y:S01]  /*07f0*/  S2R R4, SR_CTAID.X ;  /* 0x0000000000047919 */ /* 0x000ee20000002500 */
[----:B------:R-:W-:Y:S04]  /*0800*/  BSSY B6, `(.L_x_8) ;  /* 0x0001697000067945 */ /* 0x000fe80003800000 */
[----:B------:R-:W3:Y:S01]  /*0810*/  @P6 LDC R3, c[0x0][0x10] ;  /* 0x00000400ff036b82 */ /* 0x000ee20000000800 */
[----:B------:R-:W-:-:S07]  /*0820*/  @P6 MOV R5, RZ ;  /* 0x000000ff00056202 */ /* 0x000fce0000000f00 */
[----:B------:R-:W4:Y:S01]  /*0830*/  @!P6 LDC R11, c[0x0][0xc] ;  /* 0x00000300ff0beb82 */ /* 0x000f220000000800 */
[----:B-----5:R-:W-:Y:S01]  /*0840*/  ISETP.NE.OR P2, PT, R9, RZ, !P1 ;  /* 0x000000ff0900720c */ /* 0x020fe20004f45670 */
[----:B------:R-:W-:Y:S01]  /*0850*/  @P6 IMAD.MOV.U32 R9, RZ, RZ, RZ ;  /* 0x000000ffff096224 */ /* 0x000fe200078e00ff */
[----:B------:R-:W-:-:S04]  /*0860*/  ISETP.EQ.OR P1, PT, R0, 0x3, !P4 ;  /* 0x000000030000780c */ /* 0x000fc80006722670 */
[----:B------:R-:W-:Y:S02]  /*0870*/  ISETP.EQ.AND P1, PT, R10, RZ, P1 ;  /* 0x000000ff0a00720c */ /* 0x000fe40000f22270 */
[----:B--2---:R-:W-:-:S05]  /*0880*/  @P6 MOV R8, R12 ;  /* 0x0000000c00086202 */ /* 0x004fca0000000f00 */
[----:B------:R-:W-:Y:S01]  /*0890*/  VOTEU.ALL UP0, P2 ;  /* 0x00000000003f7886 */ /* 0x000fe20001000000 */
[----:B------:R-:W-:Y:S01]  /*08a0*/  VOTEU.ALL UP1, P2 ;  /* 0x00000000003f7886 */ /* 0x000fe20001020000 */
[----:B---3--:R-:W-:-:S03]  /*08b0*/  @P6 IMAD.WIDE.U32 R2, R4, R3, R8 ;  /* 0x0000000304026225 */ /* 0x008fc600078e0008 */
[----:B------:R-:W-:Y:S01]  /*08c0*/  @!UP0 UMOV UR6, 0x400 ;  /* 0x0000040000068882 */ /* 0x000fe20000000000 */
[----:B------:R-:W-:-:S04]  /*08d0*/  @!UP0 UIADD3 UR4, -UR4, 0x100000, URZ ;  /* 0x0010000004048890 */ /* 0x000fc8000fffe13f */
[----:B------:R-:W-:Y:S02]  /*08e0*/  @!UP0 USHF.L.U32 UR5, UR4, 0xb, URZ ;  /* 0x0000000b04058899 */ /* 0x000fe4000800063f */
[----:B------:R-:W-:Y:S01]  /*08f0*/  @!UP0 USHF.L.U32 UR4, UR4, 0x1, URZ ;  /* 0x0000000104048899 */ /* 0x000fe2000800063f */
[----:B------:R-:W-:Y:S01]  /*0900*/  SEL R9, RZ, 0x1, !P1 ;  /* 0x00000001ff097807 */ /* 0x000fe20004800000 */
[----:B-1----:R-:W-:Y:S01]  /*0910*/  @!UP0 ULEA UR8, UR37, UR6, 0x18 ;  /* 0x0000000625088291 */ /* 0x002fe2000f8ec03f */
[----:B------:R-:W-:Y:S01]  /*0920*/  @P6 IADD3 R21, R3, R5, RZ ;  /* 0x0000000503156210 */ /* 0x000fe20007ffe0ff */
[----:B------:R-:W-:Y:S01]  /*0930*/  VOTEU.ALL UP0, P2 ;  /* 0x00000000003f7886 */ /* 0x000fe20001000000 */
[C---:B------:R-:W-:Y:S01]  /*0940*/  ISETP.NE.AND P2, PT, R10.reuse, RZ, PT ;  /* 0x000000ff0a00720c */ /* 0x040fe20003f45270 */
[----:B------:R-:W-:Y:S01]  /*0950*/  @!P6 IMAD.MOV.U32 R8, RZ, RZ, R12 ;  /* 0x000000ffff08e224 */ /* 0x000fe200078e000c */
[----:B------:R-:W-:Y:S01]  /*0960*/  MOV R5, RZ ;  /* 0x000000ff00057202 */ /* 0x000fe20000000f00 */
[----:B------:R-:W-:Y:S01]  /*0970*/  VIADD R10, R10, 0xffffffff ;  /* 0xffffffff0a0a7836 */ /* 0x000fe20000000000 */
[----:B------:R-:W-:Y:S01]  /*0980*/  ISETP.EQ.AND P5, PT, R0, 0x2, !P2 ;  /* 0x000000020000780c */ /* 0x000fe200057a2270 */
[----:B------:R-:W-:Y:S01]  /*0990*/  @P6 IMAD.MOV.U32 R20, RZ, RZ, R2 ;  /* 0x000000ffff146224 */ /* 0x000fe200078e0002 */
[----:B------:R-:W-:Y:S01]  /*09a0*/  ULDC UR6, c[0x0][0xc] ;  /* 0x0000030000067ab9 */ /* 0x000fe20000000800 */
[----:B----4-:R-:W-:Y:S01]  /*09b0*/  @!P6 IMAD.WIDE.U32 R2, R11, R8, R4 ;  /* 0x000000080b02e225 */ /* 0x010fe200078e0004 */
[----:B------:R-:W-:Y:S01]  /*09c0*/  ISETP.GE.U32.AND P1, PT, R10, 0x2, PT ;  /* 0x000000020a00780c */ /* 0x000fe20003f26070 */
[----:B------:R-:W-:Y:S01]  /*09d0*/  ULDC UR7, c[0x0][0x10] ;  /* 0x0000040000077ab9 */ /* 0x000fe20000000800 */
[----:B------:R-:W-:Y:S01]  /*09e0*/  SEL R11, RZ, 0x1, !P5 ;  /* 0x00000001ff0b7807 */ /* 0x000fe20006800000 */
[----:B------:R-:W-:Y:S01]  /*09f0*/  @!P6 IMAD.MOV.U32 R21, RZ, RZ, R3 ;  /* 0x000000ffff15e224 */ /* 0x000fe200078e0003 */
[----:B------:R-:W-:Y:S01]  /*0a00*/  @!P6 MOV R20, R2 ;  /* 0x000000020014e202 */ /* 0x000fe20000000f00 */
[----:B------:R-:W1:Y:S02]  /*0a10*/  FENCE.VIEW.ASYNC.S ;  /* 0x00000000000073c6 */ /* 0x000e640000000000 */
[----:B-1----:R-:W1:Y:S01]  /*0a20*/  @!UP0 SYNCS.EXCH.64 URZ, [UR8+0x70], UR4 ;  /* 0x00007004083f85b2 */ /* 0x002e620008000100 */
[----:B------:R-:W-:-:S02]  /*0a30*/  SEL R11, R11, 0x2, P1 ;  /* 0x000000020b0b7807 */ /* 0x000fc40000800000 */
[----:B------:R-:W-:Y:S01]  /*0a40*/  SEL R3, R9, 0x2, P1 ;  /* 0x0000000209037807 */ /* 0x000fe20000800000 */
[----:B------:R2:W-:Y:S04]  /*0a50*/  STL [R1+0x200], R20 ;  /* 0x0002001401007387 */ /* 0x0005e80000100800 */
[----:B------:R2:W-:Y:S04]  /*0a60*/  STL [R1+0x214], R11 ;  /* 0x0002140b01007387 */ /* 0x0005e80000100800 */
[----:B------:R2:W-:Y:S04]  /*0a70*/  STL [R1+0x204], R21 ;  /* 0x0002041501007387 */ /* 0x0005e80000100800 */
[----:B------:R2:W-:Y:S01]  /*0a80*/  STL [R1+0x208], R3 ;  /* 0x0002080301007387 */ /* 0x0005e20000100800 */
[----:B------:R3:W1:Y:S01]  /*0a90*/  @!UP1 SYNCS.EXCH.64 URZ, [UR8+0x78], UR4 ;  /* 0x00007804083f95b2 */ /* 0x0006620008000100 */
[----:B------:R-:W-:Y:S01]  /*0aa0*/  NOP ;  /* 0x0000000000007918 */ /* 0x000fe20000000000 */
[----:B---3--:R-:W-:-:S03]  /*0ab0*/  UIMAD.WIDE.U32 UR4, UR6, UR7, URZ ;  /* 0x00000007060472a5 */ /* 0x008fc6000f8e003f */
[----:B------:R-:W-:Y:S02]  /*0ac0*/  ULDC UR6, c[0x0][0x14] ;  /* 0x0000050000067ab9 */ /* 0x000fe40000000800 */
[----:B------:R-:W-:Y:S02]  /*0ad0*/  UIMAD.WIDE.U32 UR46, UR4, UR6, URZ ;  /* 0x00000006042e72a5 */ /* 0x000fe4000f8e003f */
[----:B------:R-:W-:-:S04]  /*0ae0*/  UIMAD UR38, UR5, UR6, URZ ;  /* 0x00000006052672a4 */ /* 0x000fc8000f8e023f */
[----:B------:R-:W-:Y:S01]  /*0af0*/  UIADD3 UR38, UR47, UR38, URZ ;  /* 0x000000262f267290 */ /* 0x000fe2000fffe03f */
[----:B-1----:R-:W-:Y:S06]  /*0b00*/  BAR.SYNC.DEFER_BLOCKING 0x0 ;  /* 0x0000000000007b1d */ /* 0x002fec0000010000 */
[----:B--2---:R-:W-:Y:S05]  /*0b10*/  @!P2 BRA `(.L_x_9) ;  /* 0x0000012800fca947 */ /* 0x004fea0003800000 */
[----:B------:R-:W-:-:S13]  /*0b20*/  ISETP.GT.U32.AND P0, PT, R10, 0x1, PT ;  /* 0x000000010a00780c */ /* 0x000fda0003f04070 */
[----:B------:R-:W-:Y:S05]  /*0b30*/  @P0 BRA `(.L_x_10) ;  /* 0x00000164008c0947 */ /* 0x000fea0003800000 */
[----:B------:R-:W-:Y:S01]  /*0b40*/  PRMT R2, RZ, 0x7610, R2 ;  /* 0x00007610ff027816 */ /* 0x000fe20000000002 */
[----:B------:R-:W-:Y:S01]  /*0b50*/  ULDC.64 UR4, c[0x0][0x8f8] ;  /* 0x00023e0000047ab9 */ /* 0x000fe20000000a00 */
[----:B------:R-:W-:Y:S01]  /*0b60*/  UMOV UR43, 0xffffffff ;  /* 0xffffffff002b7882 */ /* 0x000fe20000000000 */
[----:B------:R-:W-:Y:S01]  /*0b70*/  ISETP.GE.U32.AND P0, PT, R20, UR4, PT ;  /* 0x0000000414007c0c */ /* 0x000fe2000bf06070 */
[----:B------:R-:W-:Y:S01]  /*0b80*/  IMAD.MOV.U32 R18, RZ, RZ, -0x1 ;  /* 0xffffffffff127424 */ /* 0x000fe200078e00ff */
[----:B------:R1:W-:Y:S01]  /*0b90*/  STL.S16 [R1+0x20c], R2 ;  /* 0x00020c0201007387 */ /* 0x0003e20000100600 */
[----:B------:R-:W-:Y:S02]  /*0ba0*/  MOV R19, 0xffffffff ;  /* 0xffffffff00137802 */ /* 0x000fe40000000f00 */
[----:B------:R-:W-:Y:S02]  /*0bb0*/  ISETP.GE.U32.AND.EX P0, PT, R21, UR5, PT, P0 ;  /* 0x0000000515007c0c */ /* 0x000fe4000bf06100 */
[----:B------:R-:W-:-:S11]  /*0bc0*/  PRMT R0, RZ, 0x7610, R0 ;  /* 0x00007610ff007816 */ /* 0x000fd60000000000 */
[----:B-1----:R-:W-:Y:S05]  /*0bd0*/  @P0 BRA `(.L_x_11) ;  /* 0x0000000400680947 */ /* 0x002fea0003800000 */
[----:B------:R-:W1:Y:S01]  /*0be0*/  LDC.64 R14, c[0x0][0x8d0] ;  /* 0x00023400ff0e7b82 */ /* 0x000e620000000a00 */
[----:B------:R-:W-:Y:S01]  /*0bf0*/  MOV R2, R20 ;  /* 0x0000001400027202 */ /* 0x000fe20000000f00 */
[----:B------:R-:W-:-:S06]  /*0c00*/  IMAD.MOV.U32 R3, RZ, RZ, R21 ;  /* 0x000000ffff037224 */ /* 0x000fcc00078e0015 */
[----:B------:R-:W2:Y:S08]  /*0c10*/  LDC R0, c[0x0][0x8d8] ;  /* 0x00023600ff007b82 */ /* 0x000eb00000000800 */
[----:B------:R-:W3:Y:S01]  /*0c20*/  LDC.64 R16, c[0x0][0x8c8] ;  /* 0x00023200ff107b82 */ /* 0x000ee20000000a00 */
[----:B-1----:R-:W-:-:S04]  /*0c30*/  ISETP.NE.U32.AND P0, PT, R14, RZ, PT ;  /* 0x000000ff0e00720c */ /* 0x002fc80003f05070 */
[----:B------:R-:W-:-:S13]  /*0c40*/  ISETP.NE.AND.EX P0, PT, R15, RZ, PT, P0 ;  /* 0x000000ff0f00720c */ /* 0x000fda0003f05300 */
[----:B--23--:R-:W-:Y:S05]  /*0c50*/  @!P0 BRA `(.L_x_12) ;  /* 0x0000000000288947 */ /* 0x00cfea0003800000 */
[----:B------:R-:W1:Y:S02]  /*0c60*/  LDC R9, c[0x0][0x8dc] ;  /* 0x00023700ff097b82 */ /* 0x000e640000000800 */
[----:B-1----:R-:W-:-:S04]  /*0c70*/  IADD3 R9, P0, R20, R9, RZ ;  /* 0x0000000914097210 */ /* 0x002fc80007f1e0ff */
[----:B------:R-:W-:-:S05]  /*0c80*/  IADD3.X R13, RZ, R21, RZ, P0, !PT ;  /* 0x00000015ff0d7210 */ /* 0x000fca00007fe4ff */
[----:B------:R-:W-:-:S04]  /*0c90*/  IMAD.WIDE.U32 R2, R13, R14, RZ ;  /* 0x0000000e0d027225 */ /* 0x000fc800078e00ff */
[----:B------:R-:W-:-:S04]  /*0ca0*/  IMAD.WIDE.U32 R6, P0, R9, R15, R2 ;  /* 0x0000000f09067225 */ /* 0x000fc80007800002 */
[----:B------:R-:W-:Y:S01]  /*0cb0*/  IMAD.WIDE.U32 R2, R9, R14, RZ ;  /* 0x0000000e09027225 */ /* 0x000fe200078e00ff */
[----:B------:R-:W-:-:S03]  /*0cc0*/  MOV R10, R7 ;  /* 0x00000007000a7202 */ /* 0x000fc60000000f00 */
[----:B------:R-:W-:Y:S01]  /*0cd0*/  IMAD.X R11, RZ, RZ, RZ, P0 ;  /* 0x000000ffff0b7224 */ /* 0x000fe200000e06ff */
[----:B------:R-:W-:-:S05]  /*0ce0*/  IADD3 RZ, P0, R3, R6, RZ ;  /* 0x0000000603ff7210 */ /* 0x000fca0007f1e0ff */
[----:B------:R-:W-:-:S08]  /*0cf0*/  IMAD.WIDE.U32.X R2, R13, R15, R10, P0 ;  /* 0x0000000f0d027225 */ /* 0x000fd000000e040a */
.L_x_12:
[-CC-:B------:R-:W-:Y:S01]  /*0d00*/  SHF.R.U64 R22, R2, R0.reuse, R3.reuse ;  /* 0x0000000002167219 */ /* 0x180fe20000001203 */
[----:B------:R-:W1:Y:S01]  /*0d10*/  LDC R10, c[0x0][0x8c0] ;  /* 0x00023000ff0a7b82 */ /* 0x000e620000000800 */
[----:B------:R-:W-:Y:S01]  /*0d20*/  SHF.R.U32.HI R2, RZ, R0, R3 ;  /* 0x00000000ff027219 */ /* 0x000fe20000011603 */
[----:B------:R-:W-:Y:S01]  /*0d30*/  IMAD.MOV.U32 R3, RZ, RZ, R21 ;  /* 0x000000ffff037224 */ /* 0x000fe200078e0015 */
[----:B------:R-:W-:Y:S01]  /*0d40*/  IADD3 R7, P0, RZ, -R22, RZ ;  /* 0x80000016ff077210 */ /* 0x000fe20007f1e0ff */
[----:B------:R-:W-:Y:S01]  /*0d50*/  ULDC UR4, c[0x0][0x150] ;  /* 0x0000540000047ab9 */ /* 0x000fe20000000800 */
[----:B------:R-:W-:-:S03]  /*0d60*/  I2FP.F32.U32 R0, R4 ;  /* 0x0000000400007245 */ /* 0x000fc60000201000 */
[----:B------:R-:W-:Y:S01]  /*0d70*/  IMAD.X R9, RZ, RZ, ~R2, P0 ;  /* 0x000000ffff097224 */ /* 0x000fe200000e0e02 */
[----:B------:R-:W-:Y:S01]  /*0d80*/  MOV R2, R20 ;  /* 0x0000001400027202 */ /* 0x000fe20000000f00 */
[----:B------:R-:W-:Y:S01]  /*0d90*/  FMUL R0, R0, UR4 ;  /* 0x0000000400007c20 */ /* 0x000fe20008400000 */
[----:B------:R-:W2:Y:S01]  /*0da0*/  LDC.64 R20, c[0x0][0x8e8] ;  /* 0x00023a00ff147b82 */ /* 0x000ea20000000a00 */
[-C--:B------:R-:W-:Y:S01]  /*0db0*/  IMAD R6, R9, R16.reuse, RZ ;  /* 0x0000001009067224 */ /* 0x080fe200078e02ff */
[----:B------:R-:W-:Y:S01]  /*0dc0*/  ULDC UR4, c[0x0][0x154] ;  /* 0x0000550000047ab9 */ /* 0x000fe20000000800 */
[C---:B------:R-:W-:Y:S02]  /*0dd0*/  IMAD.WIDE.U32 R2, R7.reuse, R16, R2 ;  /* 0x0000001007027225 */ /* 0x040fe400078e0002 */
[----:B------:R-:W3:Y:S02]  /*0de0*/  F2I.U32.TRUNC.NTZ R0, R0 ;  /* 0x0000000000007305 */ /* 0x000ee4000020f000 */
[----:B------:R-:W-:Y:S01]  /*0df0*/  IMAD R7, R7, R17, R6 ;  /* 0x0000001107077224 */ /* 0x000fe200078e0206 */
[----:B------:R-:W4:Y:S01]  /*0e00*/  LDC R5, c[0x0][0x144] ;  /* 0x00005100ff057b82 */ /* 0x000f220000000800 */
[----:B------:R-:W-:-:S03]  /*0e10*/  IMAD.MOV.U32 R6, RZ, RZ, 0x1 ;  /* 0x00000001ff067424 */ /* 0x000fc600078e00ff */
[----:B------:R-:W-:-:S04]  /*0e20*/  IADD3 R7, R3, R7, RZ ;  /* 0x0000000703077210 */ /* 0x000fc80007ffe0ff */
[----:B------:R-:W5:Y:S01]  /*0e30*/  LDC R14, c[0x0][0x8b0] ;  /* 0x00022c00ff0e7b82 */ /* 0x000f620000000800 */
[--C-:B-1----:R-:W-:Y:S02]  /*0e40*/  SHF.R.U64 R12, R2, R10, R7.reuse ;  /* 0x0000000a020c7219 */ /* 0x102fe40000001207 */
[----:B------:R-:W-:Y:S01]  /*0e50*/  I2FP.F32.U32 R2, R8 ;  /* 0x0000000800027245 */ /* 0x000fe20000201000 */
[----:B---3--:R-:W-:Y:S01]  /*0e60*/  IMAD.MOV R3, RZ, RZ, -R0 ;  /* 0x000000ffff037224 */ /* 0x008fe200078e0a00 */
[----:B------:R-:W-:-:S03]  /*0e70*/  SHF.R.U32.HI R7, RZ, R10, R7 ;  /* 0x0000000aff077219 */ /* 0x000fc60000011607 */
[----:B------:R-:W1:Y:S01]  /*0e80*/  LDC R9, c[0x0][0x900] ;  /* 0x00024000ff097b82 */ /* 0x000e620000000800 */
[----:B--2---:R-:W-:-:S04]  /*0e90*/  ISETP.NE.U32.AND P0, PT, R20, RZ, PT ;  /* 0x000000ff1400720c */ /* 0x004fc80003f05070 */
[----:B------:R-:W-:-:S03]  /*0ea0*/  ISETP.NE.AND.EX P0, PT, R21, RZ, PT, P0 ;  /* 0x000000ff1500720c */ /* 0x000fc60003f05300 */
[----:B------:R-:W2:Y:S01]  /*0eb0*/  LDC R13, c[0x0][0x148] ;  /* 0x00005200ff0d7b82 */ /* 0x000ea20000000800 */
[----:B----4-:R-:W-:Y:S02]  /*0ec0*/  IMAD R0, R5, R3, R4 ;  /* 0x0000000305007224 */ /* 0x010fe400078e0204 */
[----:B------:R-:W-:Y:S01]  /*0ed0*/  FMUL R3, R2, UR4 ;  /* 0x0000000402037c20 */ /* 0x000fe20008400000 */
[----:B------:R-:W-:-:S03]  /*0ee0*/  MOV R2, 0xffffffff ;  /* 0xffffffff00027802 */ /* 0x000fc60000000f00 */
[----:B------:R3:W4:Y:S01]  /*0ef0*/  F2I.U32.TRUNC.NTZ R11, R3 ;  /* 0x00000003000b7305 */ /* 0x000722000020f000 */
[----:B------:R-:W2:Y:S01]  /*0f00*/  LDC R19, c[0x0][0x8a8] ;  /* 0x00022a00ff137b82 */ /* 0x000ea20000000800 */
[-CC-:B-----5:R-:W-:Y:S02]  /*0f10*/  SHF.R.U64 R23, R12, R14.reuse, R7.reuse ;  /* 0x0000000e0c177219 */ /* 0x1a0fe40000001207 */
[----:B------:R-:W-:-:S05]  /*0f20*/  SHF.R.U32.HI R4, RZ, R14, R7 ;  /* 0x0000000eff047219 */ /* 0x000fca0000011607 */
[----:B------:R-:W2:Y:S01]  /*0f30*/  LDC R16, c[0x0][0x8f0] ;  /* 0x00023c00ff107b82 */ /* 0x000ea20000000800 */
[-CC-:B-1----:R-:W-:Y:S02]  /*0f40*/  SHF.R.U64 R14, R23, R9.reuse, R4.reuse ;  /* 0x00000009170e7219 */ /* 0x182fe40000001204 */
[-C--:B------:R-:W-:Y:S02]  /*0f50*/  SHF.L.U32 R2, R2, R9.reuse, RZ ;  /* 0x0000000902027219 */ /* 0x080fe400000006ff */
[-C--:B------:R-:W-:Y:S02]  /*0f60*/  SHF.R.U32.HI R4, RZ, R9.reuse, R4 ;  /* 0x00000009ff047219 */ /* 0x080fe40000011604 */
[----:B------:R-:W-:Y:S01]  /*0f70*/  LOP3.LUT R10, RZ, R2, RZ, 0x33, !PT ;  /* 0x00000002ff0a7212 */ /* 0x000fe200078e33ff */
[----:B------:R-:W1:Y:S01]  /*0f80*/  LDC R17, c[0x0][0x8e0] ;  /* 0x00023800ff117b82 */ /* 0x000e620000000800 */
[----:B------:R-:W-:Y:S01]  /*0f90*/  SHF.L.U32 R9, R6, R9, RZ ;  /* 0x0000000906097219 */ /* 0x000fe200000006ff */
[----:B---3--:R-:W-:Y:S01]  /*0fa0*/  IMAD.MOV.U32 R3, RZ, RZ, R4 ;  /* 0x000000ffff037224 */ /* 0x008fe200078e0004 */
[----:B------:R-:W-:-:S05]  /*0fb0*/  MOV R2, R14 ;  /* 0x0000000e00027202 */ /* 0x000fca0000000f00 */
[----:B------:R-:W3:Y:S01]  /*0fc0*/  LDC R18, c[0x0][0x8b8] ;  /* 0x00022e00ff127b82 */ /* 0x000ee20000000800 */
[----:B----4-:R-:W-:Y:S05]  /*0fd0*/  @!P0 BRA `(.L_x_13) ;  /* 0x0000000000288947 */ /* 0x010fea0003800000 */
[----:B------:R-:W4:Y:S02]  /*0fe0*/  LDC R7, c[0x0][0x8f4] ;  /* 0x00023d00ff077b82 */ /* 0x000f240000000800 */
[----:B----4-:R-:W-:-:S04]  /*0ff0*/  IADD3 R7, P0, R14, R7, RZ ;  /* 0x000000070e077210 */ /* 0x010fc80007f1e0ff */
        /* <DEDUP_REMOVED lines=8> */
.L_x_13:
[----:B--2---:R-:W-:Y:S01]  /*1080*/  SHF.R.U64 R2, R2, R16, R3 ;  /* 0x0000001002027219 */ /* 0x004fe20000001203 */
[----:B------:R-:W-:Y:S01]  /*1090*/  IMAD.MOV R11, RZ, RZ, -R11 ;  /* 0x000000ffff0b7224 */ /* 0x000fe200078e0a0b */
[----:B------:R-:W-:Y:S02]  /*10a0*/  LOP3.LUT R10, R23, R10, RZ, 0xc0, !PT ;  /* 0x0000000a170a7212 */ /* 0x000fe400078ec0ff */
[----:B------:R-:W-:Y:S01]  /*10b0*/  IADD3 R3, R19, -0x1, RZ ;  /* 0xffffffff13037810 */ /* 0x000fe20007ffe0ff */
[----:B------:R-:W-:Y:S01]  /*10c0*/  IMAD.MOV R4, RZ, RZ, -R2 ;  /* 0x000000ffff047224 */ /* 0x000fe200078e0a02 */
[----:B------:R-:W-:Y:S01]  /*10d0*/  R2UR UR43, R22 ;  /* 0x00000000162b72ca */ /* 0x000fe200000e0000 */
[----:B------:R-:W-:Y:S01]  /*10e0*/  IMAD R9, R9, R2, R10 ;  /* 0x0000000209097224 */ /* 0x000fe200078e020a */
[----:B------:R-:W-:Y:S01]  /*10f0*/  LOP3.LUT R3, R12, R3, RZ, 0xc0, !PT ;  /* 0x000000030c037212 */ /* 0x000fe200078ec0ff */
[----:B------:R-:W-:Y:S02]  /*1100*/  @P6 IMAD R0, R13, R11, R8 ;  /* 0x0000000b0d006224 */ /* 0x000fe400078e0208 */
[----:B-1----:R-:W-:-:S02]  /*1110*/  IMAD R2, R4, R17, R14 ;  /* 0x0000001104027224 */ /* 0x002fc400078e020e */
[----:B---3--:R-:W-:Y:S02]  /*1120*/  IMAD R0, R9, R18, R0 ;  /* 0x0000001209007224 */ /* 0x008fe400078e0200 */
[----:B------:R-:W-:Y:S01]  /*1130*/  IMAD R19, R2, R19, R3 ;  /* 0x0000001302137224 */ /* 0x000fe200078e0203 */
[----:B------:R-:W-:-:S04]  /*1140*/  MOV R2, 0x1 ;  /* 0x0000000100027802 */ /* 0x000fc80000000f00 */
[----:B------:R-:W-:Y:S02]  /*1150*/  SEL R18, R19, R0, !P6 ;  /* 0x0000000013127207 */ /* 0x000fe40007000000 */
[----:B------:R-:W-:Y:S02]  /*1160*/  SEL R19, R0, R19, !P6 ;  /* 0x0000001300137207 */ /* 0x000fe40007000000 */
[----:B------:R-:W-:-:S07]  /*1170*/  PRMT R0, R2, 0x7610, R0 ;  /* 0x0000761002007816 */ /* 0x000fce0000000000 */
.L_x_11:
[----:B------:R-:W-:-:S08]  /*1180*/  NOP ;  /* 0x0000000000007918 */ /* 0x000fd00000000000 */
[----:B------:R-:W1:Y:S02]  /*1190*/  USETMAXREG.TRY_ALLOC.CTAPOOL UP0, 0xf0 ;  /* 0x000000f0000079c8 */ /* 0x000e640008000600 */
[----:B-1----:R-:W-:-:S13]  /*11a0*/  PLOP3.LUT P0, PT, PT, PT, UP0, 0x80, 0x0 ;  /* 0x000000000000781c */ /* 0x002fda0003f0f008 */
[----:B------:R-:W-:Y:S05]  /*11b0*/  @!P0 BRA `(.L_x_11) ;  /* 0xfffffffc00f08947 */ /* 0x000fea000383ffff */
[----:B------:R-:W-:Y:S02]  /*11c0*/  ULDC.64 UR4, c[0x0][0x590] ;  /* 0x0001640000047ab9 */ /* 0x000fe40000000a00 */
[----:B------:R-:W-:Y:S01]  /*11d0*/  IMAD.U32 R170, RZ, RZ, UR4 ;  /* 0x00000004ffaa7e24 */ /* 0x000fe2000f8e00ff */
[----:B------:R-:W-:-:S04]  /*11e0*/  MOV R171, UR5 ;  /* 0x0000000500ab7c02 */ /* 0x000fc80008000f00 */
[----:B------:R-:W-:-:S04]  /*11f0*/  ISETP.NE.U32.AND P0, PT, R170, RZ, PT ;  /* 0x000000ffaa00720c */ /* 0x000fc80003f05070 */
[----:B------:R-:W-:-:S13]  /*1200*/  ISETP.NE.AND.EX P0, PT, R171, RZ, PT, P0 ;  /* 0x000000ffab00720c */ /* 0x000fda0003f05300 */
[----:B------:R-:W-:Y:S05]  /*1210*/  @P0 BRA `(.L_x_14) ;  /* 0x0000000000340947 */ /* 0x000fea0003800000 */
[----:B------:R-:W-:Y:S02]  /*1220*/  ULDC.64 UR4, c[0x0][0x588] ;  /* 0x0001620000047ab9 */ /* 0x000fe40000000a00 */
[----:B------:R-:W-:-:S04]  /*1230*/  ISETP.NE.U32.AND P0, PT, RZ, UR4, PT ;  /* 0x00000004ff007c0c */ /* 0x000fc8000bf05070 */
[----:B------:R-:W-:-:S13]  /*1240*/  ISETP.NE.AND.EX P0, PT, RZ, UR5, PT, P0 ;  /* 0x00000005ff007c0c */ /* 0x000fda000bf05300 */
[----:B------:R-:W-:Y:S05]  /*1250*/  @!P0 BRA `(.L_x_15) ;  /* 0x0000000000148947 */ /* 0x000fea0003800000 */
[----:B------:R-:W1:Y:S02]  /*1260*/  LDC.64 R164, c[0x0][0x588] ;  /* 0x00016200ffa47b82 */ /* 0x000e640000000a00 */
[----:B-1----:R1:W5:Y:S01]  /*1270*/  LDG.E R164, desc[UR54][R164.64] ;  /* 0x00000036a4a47981 */ /* 0x002362000c1e1900 */
[----:B------:R-:W-:-:S05]  /*1280*/  IMAD.MOV.U32 R2, RZ, RZ, 0x1 ;  /* 0x00000001ff027424 */ /* 0x000fca00078e00ff */
[----:B------:R1:W-:Y:S01]  /*1290*/  STL.S16 [R1+0x20c], R2 ;  /* 0x00020c0201007387 */ /* 0x0003e20000100600 */
[----:B------:R-:W-:Y:S05]  /*12a0*/  BRA `(.L_x_14) ;  /* 0x0000000000107947 */ /* 0x000fea0003800000 */
.L_x_15:
[----:B------:R-:W-:Y:S01]  /*12b0*/  MOV R2, 0x1 ;  /* 0x0000000100027802 */ /* 0x000fe20000000f00 */
[----:B------:R-:W-:Y:S02]  /*12c0*/  ULDC UR4, c[0x0][0x580] ;  /* 0x0001600000047ab9 */ /* 0x000fe40000000800 */
[----:B------:R-:W-:Y:S02]  /*12d0*/  IMAD.U32 R164, RZ, RZ, UR4 ;  /* 0x00000004ffa47e24 */ /* 0x000fe4000f8e00ff */
[----:B------:R2:W-:Y:S05]  /*12e0*/  STL.S16 [R1+0x20c], R2 ;  /* 0x00020c0201007387 */ /* 0x0005ea0000100600 */
.L_x_14:
[----:B------:R-:W-:Y:S02]  /*12f0*/  ULDC.64 UR4, c[0x0][0x5b0] ;  /* 0x00016c0000047ab9 */ /* 0x000fe40000000a00 */
[----:B------:R-:W-:-:S04]  /*1300*/  ISETP.NE.U32.AND P0, PT, RZ, UR4, PT ;  /* 0x00000004ff007c0c */ /* 0x000fc8000bf05070 */
[----:B------:R-:W-:-:S13]  /*1310*/  ISETP.NE.AND.EX P0, PT, RZ, UR5, PT, P0 ;  /* 0x00000005ff007c0c */ /* 0x000fda000bf05300 */
[----:B------:R-:W-:Y:S05]  /*1320*/  @P0 BRA `(.L_x_16) ;  /* 0x0000000000240947 */ /* 0x000fea0003800000 */
[----:B------:R-:W-:Y:S02]  /*1330*/  ULDC.64 UR4, c[0x0][0x5a8] ;  /* 0x00016a0000047ab9 */ /* 0x000fe40000000a00 */
[----:B------:R-:W-:-:S04]  /*1340*/  ISETP.NE.U32.AND P0, PT, RZ, UR4, PT ;  /* 0x00000004ff007c0c */ /* 0x000fc8000bf05070 */
[----:B------:R-:W-:-:S13]  /*1350*/  ISETP.NE.AND.EX P0, PT, RZ, UR5, PT, P0 ;  /* 0x00000005ff007c0c */ /* 0x000fda000bf05300 */
[----:B------:R-:W-:Y:S05]  /*1360*/  @!P0 BRA `(.L_x_17) ;  /* 0x00000000000c8947 */ /* 0x000fea0003800000 */
[----:B-12---:R-:W1:Y:S02]  /*1370*/  LDC.64 R2, c[0x0][0x5a8] ;  /* 0x00016a00ff027b82 */ /* 0x006e640000000a00 */
[----:B-1----:R3:W5:Y:S01]  /*1380*/  LDG.E R17, desc[UR54][R2.64] ;  /* 0x0000003602117981 */ /* 0x002762000c1e1900 */
[----:B------:R-:W-:Y:S05]  /*1390*/  BRA `(.L_x_16) ;  /* 0x0000000000087947 */ /* 0x000fea0003800000 */
.L_x_17:
[----:B------:R-:W-:Y:S02]  /*13a0*/  ULDC UR4, c[0x0][0x5a0] ;  /* 0x0001680000047ab9 */ /* 0x000fe40000000800 */
[----:B------:R-:W-:-:S07]  /*13b0*/  MOV R17, UR4 ;  /* 0x0000000400117c02 */ /* 0x000fce0008000f00 */
.L_x_16:
[----:B------:R-:W-:Y:S01]  /*13c0*/  LOP3.LUT P1, RZ, R0, 0xff, RZ, 0xc0, !PT ;  /* 0x000000ff00ff7812 */ /* 0x000fe2000782c0ff */
[----:B------:R-:W-:Y:S01]  /*13d0*/  UMOV UR36, URZ ;  /* 0x0000003f00247c82 */ /* 0x000fe20008000000 */
[----:B------:R-:W-:-:S11]  /*13e0*/  PLOP3.LUT P0, PT, PT, PT, PT, 0x80, 0x0 ;  /* 0x000000000000781c */ /* 0x000fd60003f0f070 */
[----:B------:R-:W-:Y:S05]  /*13f0*/  @!P1 BRA `(.L_x_18) ;  /* 0x0000012000209947 */ /* 0x000fea0003800000 */
[----:B-123--:R-:W2:Y:S01]  /*1400*/  LDL R2, [R1+0x20c] ;  /* 0x00020c0001027983 */ /* 0x00eea20000100800 */
[----:B------:R-:W-:-:S03]  /*1410*/  ULDC UR4, c[0x0][0x28c] ;  /* 0x0000a30000047ab9 */ /* 0x000fc60000000800 */
[----:B------:R-:W3:Y:S01]  /*1420*/  LDL R3, [R1+0x214] ;  /* 0x0002140001037983 */ /* 0x000ee20000100800 */
[----:B------:R-:W-:Y:S01]  /*1430*/  UIADD3 UR4, UR4, 0x3f, URZ ;  /* 0x0000003f04047890 */ /* 0x000fe2000fffe03f */
[----:B------:R-:W-:Y:S01]  /*1440*/  IMAD.MOV.U32 R158, RZ, RZ, 0x10 ;  /* 0x00000010ff9e7424 */ /* 0x000fe200078e00ff */
[----:B-----5:R-:W-:Y:S01]  /*1450*/  MOV R165, R164 ;  /* 0x000000a400a57202 */ /* 0x020fe20000000f00 */
[----:B------:R-:W1:Y:S01]  /*1460*/  S2R R4, SR_TID.X ;  /* 0x0000000000047919 */ /* 0x000e620000002100 */
[----:B------:R-:W-:Y:S01]  /*1470*/  USHF.R.S32.HI UR5, URZ, 0x1f, UR4 ;  /* 0x0000001f3f057899 */ /* 0x000fe20008011404 */
[----:B------:R-:W-:Y:S01]  /*1480*/  IMAD.MOV.U32 R16, RZ, RZ, R164 ;  /* 0x000000ffff107224 */ /* 0x000fe200078e00a4 */
[----:B------:R-:W-:Y:S01]  /*1490*/  ULDC.64 UR50, c[0x0][0x198] ;  /* 0x0000660000327ab9 */ /* 0x000fe20000000a00 */
[----:B------:R-:W-:Y:S01]  /*14a0*/  UMOV UR39, URZ ;  /* 0x0000003f00277c82 */ /* 0x000fe20008000000 */
[----:B------:R-:W-:Y:S01]  /*14b0*/  ULEA.HI UR5, UR5, UR4, URZ, 0x6 ;  /* 0x0000000405057291 */ /* 0x000fe2000f8f303f */
[----:B------:R-:W-:Y:S01]  /*14c0*/  UMOV UR44, URZ ;  /* 0x0000003f002c7c82 */ /* 0x000fe20008000000 */
[----:B------:R-:W-:-:S02]  /*14d0*/  UMOV UR40, URZ ;  /* 0x0000003f00287c82 */ /* 0x000fc40008000000 */
[----:B------:R-:W-:Y:S01]  /*14e0*/  USHF.R.S32.HI UR45, URZ, 0x6, UR5 ;  /* 0x000000063f2d7899 */ /* 0x000fe20008011405 */
[----:B------:R-:W-:Y:S01]  /*14f0*/  UMOV UR36, URZ ;  /* 0x0000003f00247c82 */ /* 0x000fe20008000000 */
[C---:B-1----:R-:W-:Y:S02]  /*1500*/  LOP3.LUT P0, RZ, R4.reuse, 0x4, RZ, 0xc0, !PT ;  /* 0x0000000404ff7812 */ /* 0x042fe4000780c0ff */
[----:B------:R-:W-:Y:S02]  /*1510*/  LOP3.LUT R172, R4, 0xff, RZ, 0xc0, !PT ;  /* 0x000000ff04ac7812 */ /* 0x000fe400078ec0ff */
[----:B------:R-:W-:Y:S02]  /*1520*/  SEL R158, R158, 0xfffffff0, !P0 ;  /* 0xfffffff09e9e7807 */ /* 0x000fe40004000000 */
[----:B------:R-:W-:Y:S02]  /*1530*/  IADD3 R172, R172, 0x1f, RZ ;  /* 0x0000001facac7810 */ /* 0x000fe40007ffe0ff */
[----:B--2---:R-:W-:-:S02]  /*1540*/  PRMT R169, R2, 0x7610, R169 ;  /* 0x0000761002a97816 */ /* 0x004fc400000000a9 */
[----:B------:R-:W-:Y:S02]  /*1550*/  PRMT R167, R2, 0x7610, R167 ;  /* 0x0000761002a77816 */ /* 0x000fe400000000a7 */
[----:B---3--:R-:W-:-:S07]  /*1560*/  LOP3.LUT R156, R3, 0x1, RZ, 0xfc, !PT ;  /* 0x00000001039c7812 */ /* 0x008fce00078efcff */
.L_x_224:
[----:B-1----:R-:W1:Y:S01]  /*1570*/  S2R R0, SR_TID.X ;  /* 0x0000000000007919 */ /* 0x002e620000002100 */
[----:B--2---:R-:W2:Y:S01]  /*1580*/  S2UR UR48, SR_CgaCtaId ;  /* 0x00000000003079c3 */ /* 0x004ea20000008800 */
[----:B------:R-:W-:Y:S02]  /*1590*/  UMOV UR49, 0x400 ;  /* 0x0000040000317882 */ /* 0x000fe40000000000 */
[----:B--2---:R-:W-:Y:S01]  /*15a0*/  ULEA UR49, UR48, UR49, 0x18 ;  /* 0x0000003130317291 */ /* 0x004fe2000f8ec03f */
[----:B-1----:R-:W-:-:S04]  /*15b0*/  LOP3.LUT R0, R0, 0x80, RZ, 0xc0, !PT ;  /* 0x0000008000007812 */ /* 0x002fc800078ec0ff */
[----:B------:R-:W-:-:S06]  /*15c0*/  SHF.R.U32.HI R0, RZ, 0x7, R0 ;  /* 0x00000007ff007819 */ /* 0x000fcc0000011600 */
[----:B------:R-:W1:Y:S02]  /*15d0*/  SHFL.IDX PT, R0, R0, RZ, 0x1f ;  /* 0x00001fff00007589 */ /* 0x000e6400000e0000 */
[----:B-1----:R-:W-:-:S13]  /*15e0*/  R2UR UR4, R0 ;  /* 0x00000000000472ca */ /* 0x002fda00000e0000 */
[----:B------:R-:W-:-:S04]  /*15f0*/  ULEA.HI UR5, UR4, UR4, URZ, 0x1 ;  /* 0x0000000404057291 */ /* 0x000fc8000f8f083f */
[----:B------:R-:W-:-:S04]  /*1600*/  ULOP3.LUT UR5, UR5, 0x7fffe, URZ, 0xc0, !UPT ;  /* 0x0007fffe05057892 */ /* 0x000fc8000f8ec03f */
[----:B------:R-:W-:-:S03]  /*1610*/  UIADD3 UR5, UR4, -UR5, URZ ;  /* 0x8000000504057290 */ /* 0x000fc6000fffe03f */
[----:B------:R-:W-:Y:S01]  /*1620*/  ULDC UR4, c[0x0][0x28c] ;  /* 0x0000a30000047ab9 */ /* 0x000fe20000000800 */
[----:B------:R-:W-:Y:S01]  /*1630*/  ULEA UR5, UR5, UR49, 0xd ;  /* 0x0000003105057291 */ /* 0x000fe2000f8e683f */
[----:B------:R-:W-:-:S03]  /*1640*/  ISETP.LT.AND P0, PT, RZ, UR4, PT ;  /* 0x00000004ff007c0c */ /* 0x000fc6000bf01270 */
[----:B------:R-:W-:-:S04]  /*1650*/  UIADD3 UR5, UR5, 0x8400, URZ ;  /* 0x0000840005057890 */ /* 0x000fc8000fffe03f */
[----:B------:R-:W-:-:S04]  /*1660*/  USHF.R.U32.HI UR5, URZ, 0x4, UR5 ;  /* 0x000000043f057899 */ /* 0x000fc80008011605 */
[----:B------:R-:W-:-:S04]  /*1670*/  ULOP3.LUT UR5, UR5, 0x3fff, URZ, 0xc0, !UPT ;  /* 0x00003fff05057892 */ /* 0x000fc8000f8ec03f */
[----:B------:R-:W-:Y:S01]  /*1680*/  ULOP3.LUT UR41, UR5, 0x10000, URZ, 0xfc, !UPT ;  /* 0x0001000005297892 */ /* 0x000fe2000f8efc3f */
[----:B---3--:R-:W-:Y:S11]  /*1690*/  @P0 BRA `(.L_x_19) ;  /* 0x0000000000400947 */ /* 0x008ff60003800000 */
[----:B------:R-:W-:Y:S01]  /*16a0*/  MOV R0, 0x0 ;  /* 0x0000000000007802 */ /* 0x000fe20000000f00 */
[----:B------:R-:W-:Y:S01]  /*16b0*/  ULDC.64 UR4, c[0x4][0x70] ;  /* 0x01001c0000047ab9 */ /* 0x000fe20000000a00 */
[----:B------:R-:W-:Y:S01]  /*16c0*/  ULDC.64 UR6, c[0x4][0x8] ;  /* 0x0100020000067ab9 */ /* 0x000fe20000000a00 */
[----:B------:R-:W-:Y:S01]  /*16d0*/  IMAD.U32 R4, RZ, RZ, UR4 ;  /* 0x00000004ff047e24 */ /* 0x000fe2000f8e00ff */
[----:B------:R1:W2:Y:S01]  /*16e0*/  LDC.64 R2, c[0x4][R0] ;  /* 0x0100000000027b82 */ /* 0x0002a20000000a00 */
[----:B------:R-:W-:Y:S01]  /*16f0*/  MOV R5, UR5 ;  /* 0x0000000500057c02 */ /* 0x000fe20008000f00 */
[----:B------:R-:W-:Y:S01]  /*1700*/  ULDC.64 UR4, c[0x4][0x78] ;  /* 0x01001e0000047ab9 */ /* 0x000fe20000000a00 */
[----:B------:R-:W-:Y:S01]  /*1710*/  IMAD.U32 R10, RZ, RZ, UR6 ;  /* 0x00000006ff0a7e24 */ /* 0x000fe2000f8e00ff */
[----:B------:R-:W-:Y:S01]  /*1720*/  MOV R7, UR5 ;  /* 0x0000000500077c02 */ /* 0x000fe20008000f00 */
[----:B------:R-:W-:Y:S01]  /*1730*/  IMAD.U32 R6, RZ, RZ, UR4 ;  /* 0x00000004ff067e24 */ /* 0x000fe2000f8e00ff */
[----:B------:R-:W-:Y:S01]  /*1740*/  MOV R11, UR7 ;  /* 0x00000007000b7c02 */ /* 0x000fe20008000f00 */
[----:B------:R-:W-:Y:S01]  /*1750*/  IMAD.MOV.U32 R8, RZ, RZ, 0x1e1 ;  /* 0x000001e1ff087424 */ /* 0x000fe200078e00ff */
[----:B------:R-:W-:Y:S01]  /*1760*/  MOV R12, 0x1 ;  /* 0x00000001000c7802 */ /* 0x000fe20000000f00 */
[----:B-1----:R-:W-:-:S07]  /*1770*/  IMAD.MOV.U32 R13, RZ, RZ, RZ ;  /* 0x000000ffff0d7224 */ /* 0x002fce00078e00ff */
[----:B------:R-:W-:-:S07]  /*1780*/  LEPC R20, `(.L_x_19) ;  /* 0x000000001014794e */ /* 0x000fce0000000000 */
[----:B--2---:R-:W-:Y:S05]  /*1790*/  CALL.ABS.NOINC R2 ;  /* 0x0000000002007343 */ /* 0x004fea0003c00000 */
.L_x_19:
[----:B------:R-:W2:Y:S02]  /*17a0*/  LDL R2, [R1+0x208] ;  /* 0x0002080001027983 */ /* 0x000ea40000100800 */
[----:B--2---:R-:W-:-:S04]  /*17b0*/  LOP3.LUT R0, R2, 0x1, RZ, 0xfc, !PT ;  /* 0x0000000102007812 */ /* 0x004fc800078efcff */
[----:B------:R-:W-:-:S13]  /*17c0*/  ISETP.NE.AND P0, PT, R0, 0x3, PT ;  /* 0x000000030000780c */ /* 0x000fda0003f05270 */
[----:B------:R-:W-:Y:S05]  /*17d0*/  @!P0 BRA `(.L_x_20) ;  /* 0x0000000000048947 */ /* 0x000fea0003800000 */
[----:B------:R-:W-:Y:S01]  /*17e0*/  BPT.TRAP 0x1 ;  /* 0x000000040000795c */ /* 0x000fe20000300000 */
.L_x_20:
[----:B------:R-:W-:Y:S01]  /*17f0*/  IMAD.U32 R0, RZ, RZ, UR44 ;  /* 0x0000002cff007e24 */ /* 0x000fe2000f8e00ff */
[----:B------:R-:W-:-:S04]  /*1800*/  MOV R3, UR40 ;  /* 0x0000002800037c02 */ /* 0x000fc80008000f00 */
[----:B------:R-:W-:Y:S02]  /*1810*/  LEA R3, R3, UR49, 0x3 ;  /* 0x0000003103037c11 */ /* 0x000fe4000f8e18ff */
[----:B------:R-:W-:-:S04]  /*1820*/  SHF.L.U32 R0, R0, 0x1f, RZ ;  /* 0x0000001f00007819 */ /* 0x000fc800000006ff */
[----:B------:R1:W2:Y:S01]  /*1830*/  SYNCS.PHASECHK.TRANS64.TRYWAIT P1, [R3+URZ], R0 ;  /* 0x00000000030075a7 */ /* 0x0002a2000802017f */
[----:B------:R-:W-:Y:S05]  /*1840*/  @!P0 BRA `(.L_x_21) ;  /* 0x0000000000048947 */ /* 0x000fea0003800000 */
[----:B------:R-:W-:Y:S01]  /*1850*/  BPT.TRAP 0x1 ;  /* 0x000000040000795c */ /* 0x000fe20000300000 */
.L_x_21:
[----:B--2---:R-:W-:Y:S05]  /*1860*/  @P1 BRA `(.L_x_22) ;  /* 0x0000000000081947 */ /* 0x004fea0003800000 */
[----:B------:R-:W2:Y:S02]  /*1870*/  SYNCS.PHASECHK.TRANS64.TRYWAIT P1, [R3+URZ], R0 ;  /* 0x00000000030075a7 */ /* 0x000ea4000802017f */
[----:B--2---:R-:W-:Y:S05]  /*1880*/  @!P1 BRA `(.L_x_23) ;  /* 0x0000015800409947 */ /* 0x004fea0003800000 */
.L_x_22:
[----:B------:R-:W-:-:S04]  /*1890*/  UISETP.LT.AND UP0, UPT, UR45, 0x1, UPT ;  /* 0x000000012d00788c */ /* 0x000fc8000bf01270 */
[----:B------:R-:W-:-:S04]  /*18a0*/  USEL UR4, UR45, 0x1, UP0 ;  /* 0x000000012d047887 */ /* 0x000fc80008000000 */
[----:B------:R-:W-:-:S06]  /*18b0*/  UIADD3 UR4, UR45, -UR4, URZ ;  /* 0x800000042d047290 */ /* 0x000fcc000fffe03f */
[----:B-12---:R-:W-:Y:S01]  /*18c0*/  MOV R0, UR4 ;  /* 0x0000000400007c02 */ /* 0x006fe20008000f00 */
[----:B------:R-:W-:Y:S01]  /*18d0*/  IMAD.U32 R2, RZ, RZ, UR4 ;  /* 0x00000004ff027e24 */ /* 0x000fe2000f8e00ff */
[----:B------:R-:W-:Y:S05]  /*18e0*/  WARPSYNC.ALL ;  /* 0x0000000000007948 */ /* 0x000fea0003800000 */
[----:B------:R-:W-:Y:S01]  /*18f0*/  ISETP.GE.AND P1, PT, R0, 0x1, PT ;  /* 0x000000010000780c */ /* 0x000fe20003f26270 */
[----:B------:R-:W-:Y:S01]  /*1900*/  UIADD3 UR4, UR49, 0x20400, URZ ;  /* 0x0002040031047890 */ /* 0x000fe2000fffe03f */
[----:B------:R-:W-:Y:S01]  /*1910*/  WARPGROUP.ARRIVE ;  /* 0x00000000000079c5 */ /* 0x000fe20000000000 */
[----:B------:R-:W-:Y:S01]  /*1920*/  ULEA UR9, UR40, UR41, 0xb ;  /* 0x0000002928097291 */ /* 0x000fe2000f8e583f */
[----:B------:R1:W-:Y:S01]  /*1930*/  STL [R1+0x2f4], R19 ;  /* 0x0002f41301007387 */ /* 0x0003e20000100800 */
[----:B------:R-:W-:Y:S01]  /*1940*/  USHF.R.U32.HI UR4, URZ, 0x4, UR4 ;  /* 0x000000043f047899 */ /* 0x000fe20008011604 */
[----:B------:R-:W-:Y:S01]  /*1950*/  UMOV UR5, 0x40000040 ;  /* 0x4000004000057882 */ /* 0x000fe20000000000 */
[----:B------:R-:W-:-:S02]  /*1960*/  UMOV UR7, 0x40000040 ;  /* 0x4000004000077882 */ /* 0x000fc40000000000 */
[----:B------:R-:W-:Y:S01]  /*1970*/  ULOP3.LUT UR4, UR4, 0x3fff, URZ, 0xc0, !UPT ;  /* 0x00003fff04047892 */ /* 0x000fe2000f8ec03f */
[----:B------:R2:W-:Y:S03]  /*1980*/  STL [R1+0x2f0], R18 ;  /* 0x0002f01201007387 */ /* 0x0005e60000100800 */
[----:B------:R-:W-:Y:S01]  /*1990*/  ULOP3.LUT UR8, UR4, 0x10000, URZ, 0xfc, !UPT ;  /* 0x0001000004087892 */ /* 0x000fe2000f8efc3f */
[----:B------:R3:W-:Y:S02]  /*19a0*/  STL [R1+0x2ec], R17 ;  /* 0x0002ec1101007387 */ /* 0x0007e40000100800 */
[----:B------:R-:W-:Y:S01]  /*19b0*/  UMOV UR4, UR9 ;  /* 0x0000000900047c82 */ /* 0x000fe20008000000 */
[----:B------:R-:W-:Y:S01]  /*19c0*/  ULEA UR10, UR40, UR8, 0xb ;  /* 0x00000008280a7291 */ /* 0x000fe2000f8e583f */
[----:B------:R4:W-:Y:S04]  /*19d0*/  STL [R1+0x2e8], R16 ;  /* 0x0002e81001007387 */ /* 0x0009e80000100800 */
[----:B------:R4:W-:Y:S02]  /*19e0*/  STL [R1+0x2e4], R2 ;  /* 0x0002e40201007387 */ /* 0x0009e40000100800 */
[----:B------:R-:W-:-:S02]  /*19f0*/  UMOV UR6, UR10 ;  /* 0x0000000a00067c82 */ /* 0x000fc40008000000 */
[----:B------:R-:W-:Y:S01]  /*1a00*/  HGMMA.64x256x16.F32.BF16 R24, gdesc[UR4], RZ, !UPT, gsb0 ;  /* 0x03e00000041879f0 */ /* 0x000fe2000c0018ff */
[----:B------:R-:W-:Y:S01]  /*1a10*/  UIADD3 UR4, UR9, 0x400, URZ ;  /* 0x0000040009047890 */ /* 0x000fe2000fffe03f */
[----:B------:R-:W-:Y:S01]  /*1a20*/  UMOV UR5, 0x40000040 ;  /* 0x4000004000057882 */ /* 0x000fe20000000000 */
[----:B------:R-:W-:Y:S02]  /*1a30*/  WARPGROUP.DEPBAR.LE gsb0, 0x0 ;  /* 0x00008000000079c5 */ /* 0x000fe40000010000 */
[----:B------:R-:W-:Y:S01]  /*1a40*/  STL.64 [R1], R24 ;  /* 0x0000001801007387 */ /* 0x000fe20000100a00 */
[----:B------:R-:W-:Y:S01]  /*1a50*/  MOV R235, R52 ;  /* 0x0000003400eb7202 */ /* 0x000fe20000000f00 */
[----:B------:R-:W-:Y:S01]  /*1a60*/  IMAD.MOV.U32 R234, RZ, RZ, R53 ;  /* 0x000000ffffea7224 */ /* 0x000fe200078e0035 */
[----:B------:R-:W-:Y:S01]  /*1a70*/  MOV R233, R54 ;  /* 0x0000003600e97202 */ /* 0x000fe20000000f00 */
[----:B------:R-:W-:Y:S01]  /*1a80*/  STL.64 [R1+0x8], R26 ;  /* 0x0000081a01007387 */ /* 0x000fe20000100a00 */
[----:B------:R-:W-:Y:S01]  /*1a90*/  IMAD.MOV.U32 R232, RZ, RZ, R55 ;  /* 0x000000ffffe87224 */ /* 0x000fe200078e0037 */
[----:B------:R-:W-:Y:S01]  /*1aa0*/  MOV R231, R56 ;  /* 0x0000003800e77202 */ /* 0x000fe20000000f00 */
[----:B------:R-:W-:Y:S01]  /*1ab0*/  IMAD.MOV.U32 R230, RZ, RZ, R57 ;  /* 0x000000ffffe67224 */ /* 0x000fe200078e0039 */
[----:B------:R-:W-:Y:S01]  /*1ac0*/  STL.64 [R1+0x10], R28 ;  /* 0x0000101c01007387 */ /* 0x000fe20000100a00 */
        /* <DEDUP_REMOVED lines=85> */
[----:B-1----:R-:W-:Y:S01]  /*2020*/  IMAD.MOV.U32 R19, RZ, RZ, R133 ;  /* 0x000000ffff137224 */ /* 0x002fe200078e0085 */
[----:B--2---:R-:W-:Y:S01]  /*2030*/  MOV R18, R134 ;  /* 0x0000008600127202 */ /* 0x004fe20000000f00 */
[----:B---3--:R-:W-:Y:S01]  /*2040*/  IMAD.MOV.U32 R17, RZ, RZ, R135 ;  /* 0x000000ffff117224 */ /* 0x008fe200078e0087 */
[----:B----4-:R-:W-:Y:S01]  /*2050*/  MOV R16, R136 ;  /* 0x0000008800107202 */ /* 0x010fe20000000f00 */
        /* <DEDUP_REMOVED lines=14> */
[----:B------:R1:W-:Y:S01]  /*2140*/  STL.64 [R1+0x68], R50 ;  /* 0x0000683201007387 */ /* 0x0003e20000100a00 */
[----:B------:R-:W-:-:S03]  /*2150*/  IMAD.MOV.U32 R0, RZ, RZ, R151 ;  /* 0x000000ffff007224 */ /* 0x000fc600078e0097 */
[----:B------:R-:W-:Y:S04]  /*2160*/  STL [R1+0x5c0], R172 ;  /* 0x0005c0ac01007387 */ /* 0x000fe80000100800 */
[----:B------:R-:W-:Y:S01]  /*2170*/  STL [R1+0x5bc], R169 ;  /* 0x0005bca901007387 */ /* 0x000fe20000100800 */
[----:B-1----:R-:W-:-:S03]  /*2180*/  WARPGROUP.ARRIVE ;  /* 0x00000000000079c5 */ /* 0x002fc60000000000 */
[----:B------:R-:W-:Y:S04]  /*2190*/  STL [R1+0x5b8], R167 ;  /* 0x0005b8a701007387 */ /* 0x000fe80000100800 */
[----:B------:R-:W-:Y:S01]  /*21a0*/  STL.64 [R1+0x5b0], R164 ;  /* 0x0005b0a401007387 */ /* 0x000fe20000100a00 */
[----:B------:R-:W-:Y:S03]  /*21b0*/  HGMMA.64x256x16.F32.BF16 R24, gdesc[UR4], RZ, !UPT, gsb0 ;  /* 0x03e00000041879f0 */ /* 0x000fe6000c0018ff */
[----:B------:R-:W-:Y:S04]  /*21c0*/  STL [R1+0x5ac], R158 ;  /* 0x0005ac9e01007387 */ /* 0x000fe80000100800 */
[----:B------:R-:W-:Y:S01]  /*21d0*/  STL [R1+0x5a8], R156 ;  /* 0x0005a89c01007387 */ /* 0x000fe20000100800 */
[----:B------:R-:W-:-:S03]  /*21e0*/  WARPGROUP.DEPBAR.LE gsb0, 0x0 ;  /* 0x00008000000079c5 */ /* 0x000fc60000010000 */
[----:B------:R-:W-:Y:S04]  /*21f0*/  STL.64 [R1+0x5a0], R150 ;  /* 0x0005a09601007387 */ /* 0x000fe80000100a00 */
        /* <DEDUP_REMOVED lines=20> */
[----:B------:R1:W-:Y:S04]  /*2340*/  STL.64 [R1+0x4f8], R108 ;  /* 0x0004f86c01007387 */ /* 0x0003e80000100a00 */
[----:B-1----:R-:W2:Y:S04]  /*2350*/  LDL.LU R108, [R1] ;  /* 0x00000000016c7983 */ /* 0x002ea80000300800 */
[----:B------:R-:W2:Y:S04]  /*2360*/  LDL.LU R109, [R1+0x4] ;  /* 0x00000400016d7983 */ /* 0x000ea80000300800 */
        /* <DEDUP_REMOVED lines=25> */
[----:B------:R-:W2:Y:S01]  /*2500*/  LDL.LU R135, [R1+0x6c] ;  /* 0x00006c0001877983 */ /* 0x000ea20000300800 */
        /* <DEDUP_REMOVED lines=46> */
[----:B------:R-:W-:-:S02]  /*27f0*/  UIADD3 UR4, UR9, 0x2, URZ ;  /* 0x0000000209047890 */ /* 0x000fc4000fffe03f */
[----:B------:R-:W-:Y:S01]  /*2800*/  UIADD3 UR6, UR10, 0x2, URZ ;  /* 0x000000020a067890 */ /* 0x000fe2000fffe03f */
[----:B------:R-:W-:Y:S01]  /*2810*/  UMOV UR5, 0x40000040 ;  /* 0x4000004000057882 */ /* 0x000fe20000000000 */
[----:B------:R-:W-:Y:S01]  /*2820*/  UMOV UR7, 0x40000040 ;  /* 0x4000004000077882 */ /* 0x000fe20000000000 */
[----:B--2---:R-:W-:-:S06]  /*2830*/  WARPGROUP.ARRIVE ;  /* 0x00000000000079c5 */ /* 0x004fcc0000000000 */
[----:B------:R-:W-:Y:S03]  /*2840*/  HGMMA.64x256x16.F32.BF16 R108, gdesc[UR4], R108, gsb0 ;  /* 0x03e00000046c79f0 */ /* 0x000fe6000800186c */
[----:B------:R-:W-:Y:S02]  /*2850*/  WARPGROUP.DEPBAR.LE gsb0, 0x0 ;  /* 0x00008000000079c5 */ /* 0x000fe40000010000 */
[----:B------:R-:W-:Y:S04]  /*2860*/  STL.64 [R1], R108 ;  /* 0x0000006c01007387 */ /* 0x000fe80000100a00 */
        /* <DEDUP_REMOVED lines=63> */
[----:B-1----:R-:W2:Y:S04]  /*2c60*/  LDL.LU R172, [R1+0x5c0] ;  /* 0x0005c00001ac7983 */ /* 0x002ea80000300800 */
[----:B------:R-:W3:Y:S04]  /*2c70*/  LDL.LU R169, [R1+0x5bc] ;  /* 0x0005bc0001a97983 */ /* 0x000ee80000300800 */
[----:B------:R-:W4:Y:S04]  /*2c80*/  LDL.LU R167, [R1+0x5b8] ;  /* 0x0005b80001a77983 */ /* 0x000f280000300800 */
[----:B------:R-:W4:Y:S04]  /*2c90*/  LDL.LU.64 R164, [R1+0x5b0] ;  /* 0x0005b00001a47983 */ /* 0x000f280000300a00 */
[----:B------:R-:W4:Y:S04]  /*2ca0*/  LDL.LU R158, [R1+0x5ac] ;  /* 0x0005ac00019e7983 */ /* 0x000f280000300800 */
[----:B------:R-:W4:Y:S04]  /*2cb0*/  LDL.LU R156, [R1+0x5a8] ;  /* 0x0005a800019c7983 */ /* 0x000f280000300800 */
[----:B------:R-:W2:Y:S04]  /*2cc0*/  LDL.LU.64 R150, [R1+0x5a0] ;  /* 0x0005a00001967983 */ /* 0x000ea80000300a00 */
        /* <DEDUP_REMOVED lines=20> */
[----:B------:R-:W2:Y:S01]  /*2e10*/  LDL.LU.64 R108, [R1+0x4f8] ;  /* 0x0004f800016c7983 */ /* 0x000ea20000300a00 */
[----:B------:R-:W-:Y:S01]  /*2e20*/  UIADD3 UR4, UR9, 0x402, URZ ;  /* 0x0000040209047890 */ /* 0x000fe2000fffe03f */
[----:B------:R-:W-:Y:S01]  /*2e30*/  UMOV UR5, 0x40000040 ;  /* 0x4000004000057882 */ /* 0x000fe20000000000 */
[----:B--2---:R-:W-:-:S07]  /*2e40*/  WARPGROUP.ARRIVE ;  /* 0x00000000000079c5 */ /* 0x004fce0000000000 */
[----:B------:R-:W-:Y:S03]  /*2e50*/  HGMMA.64x256x16.F32.BF16 R24, gdesc[UR4], R24, gsb0 ;  /* 0x03e00000041879f0 */ /* 0x000fe60008001818 */
[----:B------:R-:W-:Y:S02]  /*2e60*/  WARPGROUP.DEPBAR.LE gsb0, 0x0 ;  /* 0x00008000000079c5 */ /* 0x000fe40000010000 */
        /* <DEDUP_REMOVED lines=64> */
[----:B-1----:R-:W2:Y:S04]  /*3270*/  LDL.LU.64 R24, [R1] ;  /* 0x0000000001187983 */ /* 0x002ea80000300a00 */
        /* <DEDUP_REMOVED lines=63> */
[----:B------:R-:W-:-:S02]  /*3670*/  UIADD3 UR4, UR9, 0x4, URZ ;  /* 0x0000000409047890 */ /* 0x000fc4000fffe03f */
[----:B------:R-:W-:Y:S01]  /*3680*/  UIADD3 UR6, UR10, 0x4, URZ ;  /* 0x000000040a067890 */ /* 0x000fe2000fffe03f */
[----:B------:R-:W-:Y:S01]  /*3690*/  UMOV UR5, 0x40000040 ;  /* 0x4000004000057882 */ /* 0x000fe20000000000 */
[----:B------:R-:W-:Y:S01]  /*36a0*/  UMOV UR7, 0x40000040 ;  /* 0x4000004000077882 */ /* 0x000fe20000000000 */
[----:B--2---:R-:W-:-:S06]  /*36b0*/  WARPGROUP.ARRIVE ;  /* 0x00000000000079c5 */ /* 0x004fcc0000000000 */
[----:B------:R-:W-:Y:S03]  /*36c0*/  HGMMA.64x256x16.F32.BF16 R24, gdesc[UR4], R24, gsb0 ;  /* 0x03e00000041879f0 */ /* 0x000fe60008001818 */
        /* <DEDUP_REMOVED lines=53> */
[----:B------:R1:W-:Y:S01]  /*3a20*/  STL.64 [R1+0x68], R50 ;  /* 0x0000683201007387 */ /* 0x0003e20000100a00 */
[----:B------:R-:W-:Y:S01]  /*3a30*/  IMAD.MOV.U32 R197, RZ, RZ, R113 ;  /* 0x000000ffffc57224 */ /* 0x000fe200078e0071 */
[----:B------:R-:W-:Y:S01]  /*3a40*/  MOV R194, R110 ;  /* 0x0000006e00c27202 */ /* 0x000fe20000000f00 */
[----:B------:R-:W-:Y:S01]  /*3a50*/  IMAD.MOV.U32 R195, RZ, RZ, R111 ;  /* 0x000000ffffc37224 */ /* 0x000fe200078e006f */
[----:B------:R-:W2:Y:S01]  /*3a60*/  LDL.LU.64 R150, [R1+0x4f0] ;  /* 0x0004f00001967983 */ /* 0x000ea20000300a00 */
[----:B------:R-:W-:Y:S01]  /*3a70*/  MOV R192, R108 ;  /* 0x0000006c00c07202 */ /* 0x000fe20000000f00 */
[----:B------:R-:W-:Y:S01]  /*3a80*/  IMAD.MOV.U32 R193, RZ, RZ, R109 ;  /* 0x000000ffffc17224 */ /* 0x000fe200078e006d */
[----:B------:R-:W-:Y:S01]  /*3a90*/  MOV R190, R106 ;  /* 0x0000006a00be7202 */ /* 0x000fe20000000f00 */
[----:B------:R-:W2:Y:S01]  /*3aa0*/  LDL.LU.64 R148, [R1+0x4e8] ;  /* 0x0004e80001947983 */ /* 0x000ea20000300a00 */
        /* <DEDUP_REMOVED lines=72> */
[----:B------:R-:W-:-:S03]  /*3f30*/  IMAD.MOV.U32 R18, RZ, RZ, R53 ;  /* 0x000000ffff127224 */ /* 0x000fc600078e0035 */
        /* <DEDUP_REMOVED lines=30> */
[----:B-1----:R-:W2:Y:S04]  /*4120*/  LDL.LU.64 R50, [R1+0x360] ;  /* 0x0003600001327983 */ /* 0x002ea80000300a00 */
        /* <DEDUP_REMOVED lines=14> */
[----:B------:R-:W-:-:S02]  /*4210*/  UMOV UR5, 0x40000040 ;  /* 0x4000004000057882 */ /* 0x000fc40000000000 */
[----:B------:R-:W-:Y:S04]  /*4220*/  STL [R1+0x2e0], R172 ;  /* 0x0002e0ac01007387 */ /* 0x000fe80000100800 */
[----:B---3--:R-:W-:Y:S04]  /*4230*/  STL [R1+0x2dc], R169 ;  /* 0x0002dca901007387 */ /* 0x008fe80000100800 */
[----:B----4-:R-:W-:Y:S04]  /*4240*/  STL [R1+0x2d8], R167 ;  /* 0x0002d8a701007387 */ /* 0x010fe80000100800 */
[----:B------:R-:W-:Y:S04]  /*4250*/  STL.64 [R1+0x2d0], R164 ;  /* 0x0002d0a401007387 */ /* 0x000fe80000100a00 */
[----:B------:R-:W-:Y:S04]  /*4260*/  STL [R1+0x2cc], R158 ;  /* 0x0002cc9e01007387 */ /* 0x000fe80000100800 */
[----:B------:R-:W-:Y:S01]  /*4270*/  STL [R1+0x2c8], R156 ;  /* 0x0002c89c01007387 */ /* 0x000fe20000100800 */
[----:B--2---:R-:W-:-:S06]  /*4280*/  WARPGROUP.ARRIVE ;  /* 0x00000000000079c5 */ /* 0x004fcc0000000000 */
        /* <DEDUP_REMOVED lines=92> */
[----:B------:R-:W-:Y:S01]  /*4850*/  UIADD3 UR4, UR9, 0x6, URZ ;  /* 0x0000000609047890 */ /* 0x000fe2000fffe03f */
[----:B------:R-:W-:Y:S01]  /*4860*/  MOV R235, R0 ;  /* 0x0000000000eb7202 */ /* 0x000fe20000000f00 */
[----:B------:R-:W-:Y:S01]  /*4870*/  UIADD3 UR6, UR10, 0x6, URZ ;  /* 0x000000060a067890 */ /* 0x000fe2000fffe03f */
[----:B------:R1:W5:Y:S01]  /*4880*/  LDL.LU R19, [R1+0x2f4] ;  /* 0x0002f40001137983 */ /* 0x0003620000300800 */
[----:B------:R-:W-:Y:S01]  /*4890*/  UMOV UR5, 0x40000040 ;  /* 0x4000004000057882 */ /* 0x000fe20000000000 */
[----:B------:R-:W-:-:S02]  /*48a0*/  UMOV UR7, 0x40000040 ;  /* 0x4000004000077882 */ /* 0x000fc40000000000 */
[----:B------:R1:W5:Y:S04]  /*48b0*/  LDL.LU R18, [R1+0x2f0] ;  /* 0x0002f00001127983 */ /* 0x0003680000300800 */
[----:B------:R1:W5:Y:S04]  /*48c0*/  LDL.LU R17, [R1+0x2ec] ;  /* 0x0002ec0001117983 */ /* 0x0003680000300800 */
[----:B------:R1:W5:Y:S04]  /*48d0*/  LDL.LU R16, [R1+0x2e8] ;  /* 0x0002e80001107983 */ /* 0x0003680000300800 */
[----:B------:R1:W5:Y:S01]  /*48e0*/  LDL.LU R2, [R1+0x2e4] ;  /* 0x0002e40001027983 */ /* 0x0003620000300800 */
        /* <DEDUP_REMOVED lines=67> */
[----:B--2---:R1:W5:Y:S04]  /*4d20*/  LDL.LU R172, [R1+0x2e0] ;  /* 0x0002e00001ac7983 */ /* 0x0043680000300800 */
[----:B------:R1:W5:Y:S04]  /*4d30*/  LDL.LU R169, [R1+0x2dc] ;  /* 0x0002dc0001a97983 */ /* 0x0003680000300800 */
[----:B------:R1:W5:Y:S04]  /*4d40*/  LDL.LU R167, [R1+0x2d8] ;  /* 0x0002d80001a77983 */ /* 0x0003680000300800 */
[----:B------:R1:W5:Y:S04]  /*4d50*/  LDL.LU.64 R164, [R1+0x2d0] ;  /* 0x0002d00001a47983 */ /* 0x0003680000300a00 */
[----:B------:R1:W5:Y:S04]  /*4d60*/  LDL.LU R158, [R1+0x2cc] ;  /* 0x0002cc00019e7983 */ /* 0x0003680000300800 */
[----:B------:R1:W5:Y:S04]  /*4d70*/  LDL.LU R156, [R1+0x2c8] ;  /* 0x0002c800019c7983 */ /* 0x0003680000300800 */
        /* <DEDUP_REMOVED lines=27> */
[----:B-1----:R-:W-:Y:S05]  /*4f30*/  @!P1 BRA `(.L_x_24) ;  /* 0x0000004400189947 */ /* 0x002fea0003800000 */
[----:B------:R-:W-:Y:S02]  /*4f40*/  UIADD3 UR9, UR40, 0x1, URZ ;  /* 0x0000000128097890 */ /* 0x000fe4000fffe03f */
[----:B------:R-:W-:Y:S02]  /*4f50*/  UMOV UR10, UR40 ;  /* 0x00000028000a7c82 */ /* 0x000fe40008000000 */
[----:B------:R-:W-:-:S04]  /*4f60*/  UISETP.NE.AND UP0, UPT, UR9, 0x3, UPT ;  /* 0x000000030900788c */ /* 0x000fc8000bf05270 */
[----:B------:R-:W-:Y:S02]  /*4f70*/  USEL UR4, URZ, 0x1, UP0 ;  /* 0x000000013f047887 */ /* 0x000fe40008000000 */
[----:B------:R-:W-:Y:S02]  /*4f80*/  USEL UR9, UR9, URZ, UP0 ;  /* 0x0000003f09097287 */ /* 0x000fe40008000000 */
[----:B------:R-:W-:-:S06]  /*4f90*/  ULOP3.LUT UR4, UR44, UR4, URZ, 0x3c, !UPT ;  /* 0x000000042c047292 */ /* 0x000fcc000f8e3c3f */
[----:B------:R-:W-:-:S07]  /*4fa0*/  IMAD.U32 R0, RZ, RZ, UR4 ;  /* 0x00000004ff007e24 */ /* 0x000fce000f8e00ff */
.L_x_31:
[----:B------:R-:W-:Y:S05]  /*4fb0*/  @!P0 BRA `(.L_x_25) ;  /* 0x0000000000048947 */ /* 0x000fea0003800000 */
[----:B------:R-:W-:Y:S01]  /*4fc0*/  BPT.TRAP 0x1 ;  /* 0x000000040000795c */ /* 0x000fe20000300000 */
.L_x_25:
[----:B------:R-:W-:Y:S01]  /*4fd0*/  ULEA UR4, UR9, UR49, 0x3 ;  /* 0x0000003109047291 */ /* 0x000fe2000f8e183f */
[----:B------:R-:W-:-:S08]  /*4fe0*/  SHF.L.U32 R3, R0, 0x1f, RZ ;  /* 0x0000001f00037819 */ /* 0x000fd000000006ff */
[----:B------:R1:W2:Y:S01]  /*4ff0*/  SYNCS.PHASECHK.TRANS64.TRYWAIT P1, [UR4], R3 ;  /* 0x00000003ff0075a7 */ /* 0x0002a20008020144 */
[----:B------:R-:W-:Y:S05]  /*5000*/  @!P0 BRA `(.L_x_26) ;  /* 0x0000000000048947 */ /* 0x000fea0003800000 */
[----:B------:R-:W-:Y:S01]  /*5010*/  BPT.TRAP 0x1 ;  /* 0x000000040000795c */ /* 0x000fe20000300000 */
.L_x_26:
[----:B--2---:R-:W-:Y:S05]  /*5020*/  @P1 BRA `(.L_x_27) ;  /* 0x0000000000081947 */ /* 0x004fea0003800000 */
[----:B------:R-:W2:Y:S02]  /*5030*/  SYNCS.PHASECHK.TRANS64.TRYWAIT P1, [UR4], R3 ;  /* 0x00000003ff0075a7 */ /* 0x000ea40008020144 */
[----:B--2---:R-:W-:Y:S05]  /*5040*/  @!P1 BRA `(.L_x_28) ;  /* 0x0000012000649947 */ /* 0x004fea0003800000 */
.L_x_27:
        /* <DEDUP_REMOVED lines=64> */
[----:B---3--:R-:W3:Y:S04]  /*5450*/  LDL.LU.64 R24, [R1] ;  /* 0x0000000001187983 */ /* 0x008ee80000300a00 */
[----:B------:R-:W3:Y:S04]  /*5460*/  LDL.LU.64 R26, [R1+0x8] ;  /* 0x00000800011a7983 */ /* 0x000ee80000300a00 */
        /* <DEDUP_REMOVED lines=61> */
[----:B------:R-:W3:Y:S01]  /*5840*/  LDL.LU.64 R150, [R1+0x1f8] ;  /* 0x0001f80001967983 */ /* 0x000ee20000300a00 */
[----:B------:R-:W-:-:S02]  /*5850*/  ULEA UR11, UR9, UR41, 0xb ;  /* 0x00000029090b7291 */ /* 0x000fc4000f8e583f */
[----:B------:R-:W-:Y:S01]  /*5860*/  ULEA UR12, UR9, UR8, 0xb ;  /* 0x00000008090c7291 */ /* 0x000fe2000f8e583f */
[----:B-----5:R-:W-:Y:S01]  /*5870*/  STL [R1+0x2f8], R19 ;  /* 0x0002f81301007387 */ /* 0x020fe20000100800 */
[----:B------:R-:W-:Y:S01]  /*5880*/  UMOV UR5, 0x40000040 ;  /* 0x4000004000057882 */ /* 0x000fe20000000000 */
[----:B------:R-:W-:Y:S02]  /*5890*/  UMOV UR7, 0x40000040 ;  /* 0x4000004000077882 */ /* 0x000fe40000000000 */
[----:B------:R-:W-:Y:S01]  /*58a0*/  UMOV UR4, UR11 ;  /* 0x0000000b00047c82 */ /* 0x000fe20008000000 */
[----:B------:R-:W-:Y:S01]  /*58b0*/  STL [R1+0x2f4], R18 ;  /* 0x0002f41201007387 */ /* 0x000fe20000100800 */
[----:B------:R-:W-:-:S03]  /*58c0*/  UMOV UR6, UR12 ;  /* 0x0000000c00067c82 */ /* 0x000fc60008000000 */
[----:B------:R-:W-:Y:S04]  /*58d0*/  STL [R1+0x2f0], R17 ;  /* 0x0002f01101007387 */ /* 0x000fe80000100800 */
[----:B------:R-:W-:Y:S04]  /*58e0*/  STL [R1+0x2ec], R16 ;  /* 0x0002ec1001007387 */ /* 0x000fe80000100800 */
[----:B------:R4:W-:Y:S04]  /*58f0*/  STL [R1+0x2e8], R2 ;  /* 0x0002e80201007387 */ /* 0x0009e80000100800 */
[----:B------:R1:W-:Y:S01]  /*5900*/  STL [R1+0x2e4], R0 ;  /* 0x0002e40001007387 */ /* 0x0003e20000100800 */
[----:B---3--:R-:W-:-:S06]  /*5910*/  WARPGROUP.ARRIVE ;  /* 0x00000000000079c5 */ /* 0x008fcc0000000000 */
[----:B------:R-:W-:Y:S03]  /*5920*/  HGMMA.64x256x16.F32.BF16 R24, gdesc[UR4], R24, gsb0 ;  /* 0x03e00000041879f0 */ /* 0x000fe60008001818 */
[----:B------:R-:W-:Y:S02]  /*5930*/  WARPGROUP.DEPBAR.LE gsb0, 0x0 ;  /* 0x00008000000079c5 */ /* 0x000fe40000010000 */
[----:B------:R-:W-:Y:S01]  /*5940*/  STL.64 [R1], R24 ;  /* 0x0000001801007387 */ /* 0x000fe20000100a00 */
[----:B----4-:R-:W-:Y:S01]  /*5950*/  MOV R2, R150 ;  /* 0x0000009600027202 */ /* 0x010fe20000000f00 */
[----:B-1----:R-:W-:Y:S01]  /*5960*/  IMAD.MOV.U32 R0, RZ, RZ, R151 ;  /* 0x000000ffff007224 */ /* 0x002fe200078e0097 */
[----:B--2---:R-:W-:Y:S01]  /*5970*/  MOV R4, R148 ;  /* 0x0000009400047202 */ /* 0x004fe20000000f00 */
        /* <DEDUP_REMOVED lines=177> */
[----:B------:R-:W-:Y:S04]  /*6490*/  STL [R1+0x5c4], R169 ;  /* 0x0005c4a901007387 */ /* 0x000fe80000100800 */
[----:B------:R-:W-:Y:S04]  /*64a0*/  STL [R1+0x5c0], R167 ;  /* 0x0005c0a701007387 */ /* 0x000fe80000100800 */
        /* <DEDUP_REMOVED lines=350> */
[----:B------:R-:W-:Y:S01]  /*7a90*/  STL.64 [R1+0x48], R42 ;  /* 0x0000482a01007387 */ /* 0x000fe20000100a00 */
[----:B------:R-:W-:-:S03]  /*7aa0*/  MOV R4, R150 ;  /* 0x0000009600047202 */ /* 0x000fc60000000f00 */
[----:B------:R-:W-:Y:S01]  /*7ab0*/  STL.64 [R1+0x50], R44 ;  /* 0x0000502c01007387 */ /* 0x000fe20000100a00 */
[----:B------:R-:W-:-:S03]  /*7ac0*/  IMAD.MOV.U32 R3, RZ, RZ, R151 ;  /* 0x000000ffff037224 */ /* 0x000fc600078e0097 */
[----:B------:R-:W-:Y:S01]  /*7ad0*/  STL.64 [R1+0x58], R46 ;  /* 0x0000582e01007387 */ /* 0x000fe20000100a00 */
[----:B------:R-:W-:Y:S01]  /*7ae0*/  MOV R6, R148 ;  /* 0x0000009400067202 */ /* 0x000fe20000000f00 */
[----:B------:R-:W-:Y:S02]  /*7af0*/  IMAD.MOV.U32 R5, RZ, RZ, R149 ;  /* 0x000000ffff057224 */ /* 0x000fe400078e0095 */
[----:B------:R-:W-:Y:S01]  /*7b00*/  STL.64 [R1+0x60], R48 ;  /* 0x0000603001007387 */ /* 0x000fe20000100a00 */
[----:B------:R-:W-:Y:S01]  /*7b10*/  MOV R8, R146 ;  /* 0x0000009200087202 */ /* 0x000fe20000000f00 */
[----:B------:R-:W-:Y:S02]  /*7b20*/  IMAD.MOV.U32 R7, RZ, RZ, R147 ;  /* 0x000000ffff077224 */ /* 0x000fe400078e0093 */
[----:B------:R1:W-:Y:S01]  /*7b30*/  STL.64 [R1+0x68], R50 ;  /* 0x0000683201007387 */ /* 0x0003e20000100a00 */
[----:B------:R-:W-:Y:S01]  /*7b40*/  MOV R10, R144 ;  /* 0x00000090000a7202 */ /* 0x000fe20000000f00 */
[----:B------:R-:W-:-:S02]  /*7b50*/  IMAD.MOV.U32 R9, RZ, RZ, R145 ;  /* 0x000000ffff097224 */ /* 0x000fc400078e0091 */
[----:B------:R-:W2:Y:S01]  /*7b60*/  LDL.LU.64 R150, [R1+0x4f8] ;  /* 0x0004f80001967983 */ /* 0x000ea20000300a00 */
[----:B------:R-:W-:Y:S01]  /*7b70*/  MOV R12, R142 ;  /* 0x0000008e000c7202 */ /* 0x000fe20000000f00 */
[----:B------:R-:W-:Y:S02]  /*7b80*/  IMAD.MOV.U32 R11, RZ, RZ, R143 ;  /* 0x000000ffff0b7224 */ /* 0x000fe400078e008f */
[----:B------:R-:W2:Y:S01]  /*7b90*/  LDL.LU.64 R148, [R1+0x4f0] ;  /* 0x0004f00001947983 */ /* 0x000ea20000300a00 */
[----:B------:R-:W-:Y:S01]  /*7ba0*/  MOV R14, R140 ;  /* 0x0000008c000e7202 */ /* 0x000fe20000000f00 */
[----:B------:R-:W-:Y:S02]  /*7bb0*/  IMAD.MOV.U32 R13, RZ, RZ, R141 ;  /* 0x000000ffff0d7224 */ /* 0x000fe400078e008d */
[----:B------:R-:W2:Y:S01]  /*7bc0*/  LDL.LU.64 R146, [R1+0x4e8] ;  /* 0x0004e80001927983 */ /* 0x000ea20000300a00 */
        /* <DEDUP_REMOVED lines=250> */
[----:B------:R-:W-:Y:S01]  /*8b70*/  UIADD3 UR4, UR11, 0x6, URZ ;  /* 0x000000060b047890 */ /* 0x000fe2000fffe03f */
[----:B------:R1:W5:Y:S01]  /*8b80*/  LDL.LU R19, [R1+0x2f8] ;  /* 0x0002f80001137983 */ /* 0x0003620000300800 */
[----:B------:R-:W-:Y:S01]  /*8b90*/  UIADD3 UR6, UR12, 0x6, URZ ;  /* 0x000000060c067890 */ /* 0x000fe2000fffe03f */
[----:B------:R-:W-:Y:S01]  /*8ba0*/  UMOV UR5, 0x40000040 ;  /* 0x4000004000057882 */ /* 0x000fe20000000000 */
[----:B------:R-:W-:Y:S01]  /*8bb0*/  UMOV UR7, 0x40000040 ;  /* 0x4000004000077882 */ /* 0x000fe20000000000 */
[----:B------:R1:W5:Y:S04]  /*8bc0*/  LDL.LU R18, [R1+0x2f4] ;  /* 0x0002f40001127983 */ /* 0x0003680000300800 */
        /* <DEDUP_REMOVED lines=105> */
[----:B------:R-:W-:Y:S01]  /*9260*/  BPT.TRAP 0x1 ;  /* 0x000000040000795c */ /* 0x000fe20000300000 */
.L_x_29:
[----:B------:R-:W2:Y:S01]  /*9270*/  LDL R3, [R1+0x208] ;  /* 0x0002080001037983 */ /* 0x000ea20000100800 */
[----:B------:R-:W-:-:S04]  /*9280*/  ULEA UR4, UR10, UR49, 0x3 ;  /* 0x000000310a047291 */ /* 0x000fc8000f8e183f */
[----:B------:R-:W-:-:S04]  /*9290*/  UIADD3 UR4, UR4, 0x18, URZ ;  /* 0x0000001804047890 */ /* 0x000fc8000fffe03f */
[----:B------:R-:W-:-:S09]  /*92a0*/  UPRMT UR4, URZ, 0x654, UR4 ;  /* 0x000006543f047896 */ /* 0x000fd20008000004 */
[----:B------:R-:W-:Y:S01]  /*92b0*/  SYNCS.ARRIVE.TRANS64.RED.A1T0 RZ, [UR4], RZ ;  /* 0x000000ffffff79a7 */ /* 0x000fe20008100404 */
[----:B--2---:R-:W-:-:S13]  /*92c0*/  ISETP.GT.U32.AND P1, PT, R3, 0x1, PT ;  /* 0x000000010300780c */ /* 0x004fda0003f24070 */
[----:B------:R-:W-:Y:S05]  /*92d0*/  @P1 BRA `(.L_x_30) ;  /* 0x0000000000041947 */ /* 0x000fea0003800000 */
[----:B------:R-:W-:Y:S01]  /*92e0*/  BPT.TRAP 0x1 ;  /* 0x000000040000795c */ /* 0x000fe20000300000 */
.L_x_30:
[----:B------:R-:W-:Y:S01]  /*92f0*/  UIADD3 UR9, UR9, 0x1, URZ ;  /* 0x0000000109097890 */ /* 0x000fe2000fffe03f */
[C---:B-----5:R-:W-:Y:S01]  /*9300*/  ISETP.GT.AND P1, PT, R2.reuse, 0x1, PT ;  /* 0x000000010200780c */ /* 0x060fe20003f24270 */
[----:B------:R-:W-:Y:S01]  /*9310*/  UIADD3 UR10, UR10, 0x1, URZ ;  /* 0x000000010a0a7890 */ /* 0x000fe2000fffe03f */
[----:B------:R-:W-:Y:S01]  /*9320*/  IADD3 R2, R2, -0x1, RZ ;  /* 0xffffffff02027810 */ /* 0x000fe20007ffe0ff */
[----:B------:R-:W-:Y:S02]  /*9330*/  UISETP.NE.AND UP0, UPT, UR9, 0x3, UPT ;  /* 0x000000030900788c */ /* 0x000fe4000bf05270 */
[----:B------:R-:W-:Y:S02]  /*9340*/  UISETP.NE.AND UP1, UPT, UR10, 0x3, UPT ;  /* 0x000000030a00788c */ /* 0x000fe4000bf25270 */
[----:B------:R-:W-:Y:S02]  /*9350*/  USEL UR4, URZ, 0x1, UP0 ;  /* 0x000000013f047887 */ /* 0x000fe40008000000 */
[----:B------:R-:W-:-:S02]  /*9360*/  USEL UR9, UR9, URZ, UP0 ;  /* 0x0000003f09097287 */ /* 0x000fc40008000000 */
[----:B------:R-:W-:Y:S02]  /*9370*/  USEL UR10, UR10, URZ, UP1 ;  /* 0x0000003f0a0a7287 */ /* 0x000fe40008800000 */
[----:B------:R-:W-:Y:S01]  /*9380*/  LOP3.LUT R0, R0, UR4, RZ, 0x3c, !PT ;  /* 0x0000000400007c12 */ /* 0x000fe2000f8e3cff */
[----:B------:R-:W-:Y:S09]  /*9390*/  @P1 BRA `(.L_x_31) ;  /* 0xffffffbc00041947 */ /* 0x000ff2000383ffff */
.L_x_24:
[----:B------:R-:W1:Y:S02]  /*93a0*/  LDC R0, c[0x0][0x28c] ;  /* 0x0000a300ff007b82 */ /* 0x000e640000000800 */
[----:B-1----:R-:W-:-:S13]  /*93b0*/  ISETP.GE.AND P1, PT, R0, 0x1, PT ;  /* 0x000000010000780c */ /* 0x002fda0003f26270 */
[----:B------:R-:W-:Y:S05]  /*93c0*/  @!P1 BRA `(.L_x_32) ;  /* 0x0000000000409947 */ /* 0x000fea0003800000 */
[----:B------:R-:W-:Y:S05]  /*93d0*/  @!P0 BRA `(.L_x_33) ;  /* 0x0000000000048947 */ /* 0x000fea0003800000 */
[----:B------:R-:W-:Y:S01]  /*93e0*/  BPT.TRAP 0x1 ;  /* 0x000000040000795c */ /* 0x000fe20000300000 */
.L_x_33:
[----:B------:R-:W2:Y:S01]  /*93f0*/  LDL R0, [R1+0x208] ;  /* 0x0002080001007983 */ /* 0x000ea20000100800 */
[----:B------:R-:W-:-:S04]  /*9400*/  UISETP.LT.AND UP0, UPT, UR45, 0x1, UPT ;  /* 0x000000012d00788c */ /* 0x000fc8000bf01270 */
[----:B------:R-:W-:-:S04]  /*9410*/  USEL UR6, UR45, 0x1, UP0 ;  /* 0x000000012d067887 */ /* 0x000fc80008000000 */
[----:B------:R-:W-:-:S04]  /*9420*/  UIADD3 UR6, UR40, UR45, -UR6 ;  /* 0x0000002d28067290 */ /* 0x000fc8000fffe806 */
[----:B------:R-:W-:-:S04]  /*9430*/  UIMAD.WIDE.U32 UR4, UR6, -0x55555555, URZ ;  /* 0xaaaaaaab060478a5 */ /* 0x000fc8000f8e003f */
[----:B------:R-:W-:-:S04]  /*9440*/  USHF.R.U32.HI UR4, URZ, 0x1, UR5 ;  /* 0x000000013f047899 */ /* 0x000fc80008011605 */
[----:B------:R-:W-:-:S04]  /*9450*/  UIMAD UR6, UR4, -0x3, UR6 ;  /* 0xfffffffd040678a4 */ /* 0x000fc8000f8e0206 */
[----:B------:R-:W-:-:S04]  /*9460*/  ULEA UR6, UR6, UR49, 0x3 ;  /* 0x0000003106067291 */ /* 0x000fc8000f8e183f */
[----:B------:R-:W-:-:S04]  /*9470*/  UIADD3 UR6, UR6, 0x18, URZ ;  /* 0x0000001806067890 */ /* 0x000fc8000fffe03f */
[----:B------:R-:W-:-:S09]  /*9480*/  UPRMT UR6, URZ, 0x654, UR6 ;  /* 0x000006543f067896 */ /* 0x000fd20008000006 */
[----:B------:R-:W-:Y:S01]  /*9490*/  SYNCS.ARRIVE.TRANS64.RED.A1T0 RZ, [UR6], RZ ;  /* 0x000000ffffff79a7 */ /* 0x000fe20008100406 */
[----:B--2---:R-:W-:-:S13]  /*94a0*/  ISETP.GT.U32.AND P0, PT, R0, 0x1, PT ;  /* 0x000000010000780c */ /* 0x004fda0003f04070 */
[----:B------:R-:W-:Y:S05]  /*94b0*/  @P0 BRA `(.L_x_32) ;  /* 0x0000000000040947 */ /* 0x000fea0003800000 */
[----:B------:R-:W-:Y:S01]  /*94c0*/  BPT.TRAP 0x1 ;  /* 0x000000040000795c */ /* 0x000fe20000300000 */
.L_x_32:
[----:B------:R-:W-:Y:S01]  /*94d0*/  UIADD3 UR6, UR49, 0x200, URZ ;  /* 0x0000020031067890 */ /* 0x000fe2000fffe03f */
[----:B-----5:R-:W-:Y:S01]  /*94e0*/  R2UR UR42, R19 ;  /* 0x00000000132a72ca */ /* 0x020fe200000e0000 */
[----:B------:R-:W-:Y:S01]  /*94f0*/  UIADD3 UR52, UR45, UR40, URZ ;  /* 0x000000282d347290 */ /* 0x000fe2000fffe03f */
[----:B------:R-:W-:Y:S01]  /*9500*/  R2UR UR41, R18 ;  /* 0x00000000122972ca */ /* 0x000fe200000e0000 */
[----:B------:R-:W-:Y:S02]  /*9510*/  UISETP.GE.U32.AND UP1, UPT, UR45, 0x3, UPT ;  /* 0x000000032d00788c */ /* 0x000fe4000bf26070 */
[----:B------:R-:W-:Y:S02]  /*9520*/  ULOP3.LUT UP2, URZ, UR6, 0x1bf, URZ, 0xc0, !UPT ;  /* 0x000001bf063f7892 */ /* 0x000fe4000f84c03f */
[----:B------:R-:W-:-:S04]  /*9530*/  UISETP.GT.U32.AND UP0, UPT, UR52, 0x2, UPT ;  /* 0x000000023400788c */ /* 0x000fc8000bf04070 */
[----:B------:R-:W-:Y:S01]  /*9540*/  UISETP.LT.U32.AND UP0, UPT, UR45, 0x3, UP0 ;  /* 0x000000032d00788c */ /* 0x000fe20008701070 */
[----:B------:R-:W-:Y:S01]  /*9550*/  PLOP3.LUT P0, PT, PT, PT, UP2, 0x80, 0x0 ;  /* 0x000000000000781c */ /* 0x000fe20003f0f028 */
[----:B------:R-:W-:Y:S02]  /*9560*/  USHF.L.U32 UR42, UR42, 0x8, URZ ;  /* 0x000000082a2a7899 */ /* 0x000fe4000800063f */
[----:B------:R-:W-:Y:S02]  /*9570*/  @UP1 UIMAD.WIDE.U32 UR4, UR52, -0x55555555, URZ ;  /* 0xaaaaaaab340418a5 */ /* 0x000fe4000f8e003f */
[----:B------:R-:W-:Y:S02]  /*9580*/  USEL UR6, URZ, 0x1, !UP0 ;  /* 0x000000013f067887 */ /* 0x000fe4000c000000 */
[----:B------:R-:W-:Y:S02]  /*9590*/  @UP1 USHF.R.U32.HI UR4, URZ, 0x1, UR5 ;  /* 0x000000013f041899 */ /* 0x000fe40008011605 */
[----:B------:R-:W-:-:S02]  /*95a0*/  ULOP3.LUT UR44, UR44, UR6, URZ, 0x3c, !UPT ;  /* 0x000000062c2c7292 */ /* 0x000fc4000f8e3c3f */
[----:B------:R-:W-:Y:S02]  /*95b0*/  USHF.L.U32 UR41, UR41, 0x8, URZ ;  /* 0x0000000829297899 */ /* 0x000fe4000800063f */
[----:B------:R-:W-:Y:S01]  /*95c0*/  @UP1 ULOP3.LUT UR44, UR44, 0x1, UR4, 0x78, !UPT ;  /* 0x000000012c2c1892 */ /* 0x000fe2000f8e7804 */
[----:B------:R-:W-:Y:S11]  /*95d0*/  @!P0 BRA `(.L_x_34) ;  /* 0x00000000007c8947 */ /* 0x000ff60003800000 */
[----:B------:R-:W-:Y:S01]  /*95e0*/  MOV R22, 0x0 ;  /* 0x0000000000167802 */ /* 0x000fe20000000f00 */
[----:B------:R-:W-:Y:S01]  /*95f0*/  ULDC.64 UR4, c[0x4][0x80] ;  /* 0x0100200000047ab9 */ /* 0x000fe20000000a00 */
[----:B------:R-:W-:Y:S01]  /*9600*/  ULDC.64 UR6, c[0x4][0x88] ;  /* 0x0100220000067ab9 */ /* 0x000fe20000000a00 */
[----:B------:R-:W-:Y:S01]  /*9610*/  ULDC.64 UR8, c[0x4][0x10] ;  /* 0x0100040000087ab9 */ /* 0x000fe20000000a00 */
[----:B------:R1:W2:Y:S01]  /*9620*/  LDC.64 R2, c[0x4][R22] ;  /* 0x0100000016027b82 */ /* 0x0002a20000000a00 */
[----:B------:R-:W-:Y:S01]  /*9630*/  IMAD.U32 R4, RZ, RZ, UR4 ;  /* 0x00000004ff047e24 */ /* 0x000fe2000f8e00ff */
[----:B------:R-:W-:Y:S01]  /*9640*/  MOV R5, UR5 ;  /* 0x0000000500057c02 */ /* 0x000fe20008000f00 */
        /* <DEDUP_REMOVED lines=9> */
.L_x_35:
[----:B------:R1:W2:Y:S01]  /*96e0*/  LDC.64 R2, c[0x4][R22] ;  /* 0x0100000016027b82 */ /* 0x0002a20000000a00 */
[----:B------:R-:W-:Y:S01]  /*96f0*/  ULDC.64 UR4, c[0x4][0x80] ;  /* 0x0100200000047ab9 */ /* 0x000fe20000000a00 */
[----:B------:R-:W-:Y:S01]  /*9700*/  ULDC.64 UR6, c[0x4][0x88] ;  /* 0x0100220000067ab9 */ /* 0x000fe20000000a00 */
[----:B------:R-:W-:Y:S01]  /*9710*/  ULDC.64 UR8, c[0x4][0x10] ;  /* 0x0100040000087ab9 */ /* 0x000fe20000000a00 */
[----:B------:R-:W-:Y:S01]  /*9720*/  MOV R4, UR4 ;  /* 0x0000000400047c02 */ /* 0x000fe20008000f00 */
[----:B------:R-:W-:Y:S01]  /*9730*/  IMAD.U32 R5, RZ, RZ, UR5 ;  /* 0x00000005ff057e24 */ /* 0x000fe2000f8e00ff */
[----:B------:R-:W-:Y:S01]  /*9740*/  MOV R6, UR6 ;  /* 0x0000000600067c02 */ /* 0x000fe20008000f00 */
[----:B------:R-:W-:Y:S01]  /*9750*/  IMAD.U32 R7, RZ, RZ, UR7 ;  /* 0x00000007ff077e24 */ /* 0x000fe2000f8e00ff */
[----:B------:R-:W-:Y:S01]  /*9760*/  MOV R10, UR8 ;  /* 0x00000008000a7c02 */ /* 0x000fe20008000f00 */
[----:B------:R-:W-:Y:S01]  /*9770*/  IMAD.U32 R11, RZ, RZ, UR9 ;  /* 0x00000009ff0b7e24 */ /* 0x000fe2000f8e00ff */
[----:B------:R-:W-:Y:S01]  /*9780*/  MOV R8, 0x70 ;  /* 0x0000007000087802 */ /* 0x000fe20000000f00 */
[----:B------:R-:W-:Y:S01]  /*9790*/  IMAD.MOV.U32 R12, RZ, RZ, 0x1 ;  /* 0x00000001ff0c7424 */ /* 0x000fe200078e00ff */
[----:B-1----:R-:W-:-:S07]  /*97a0*/  MOV R13, RZ ;  /* 0x000000ff000d7202 */ /* 0x002fce0000000f00 */
[----:B------:R-:W-:-:S07]  /*97b0*/  LEPC R20, `(.L_x_34) ;  /* 0x000000001014794e */ /* 0x000fce0000000000 */
[----:B--2---:R-:W-:Y:S05]  /*97c0*/  CALL.ABS.NOINC R2 ;  /* 0x0000000002007343 */ /* 0x004fea0003c00000 */
.L_x_34:
[----:B------:R-:W1:Y:S01]  /*97d0*/  S2R R20, SR_TID.X ;  /* 0x0000000000147919 */ /* 0x000e620000002100 */
[----:B------:R-:W-:Y:S01]  /*97e0*/  ULDC UR4, c[0x0][0x284] ;  /* 0x0000a10000047ab9 */ /* 0x000fe20000000800 */
[----:B------:R-:W2:Y:S01]  /*97f0*/  LDC R2, c[0x0][0x288] ;  /* 0x0000a200ff027b82 */ /* 0x000ea20000000800 */
[----:B-1----:R-:W-:Y:S02]  /*9800*/  SHF.R.U32.HI R5, RZ, 0x2, R20 ;  /* 0x00000002ff057819 */ /* 0x002fe40000011614 */
[C---:B------:R-:W-:Y:S02]  /*9810*/  LOP3.LUT R7, R20.reuse, 0xe0, RZ, 0xc0, !PT ;  /* 0x000000e014077812 */ /* 0x040fe400078ec0ff */
[----:B------:R-:W-:Y:S02]  /*9820*/  LOP3.LUT R5, R5, 0x7, RZ, 0xc0, !PT ;  /* 0x0000000705057812 */ /* 0x000fe400078ec0ff */
[----:B------:R-:W-:Y:S02]  /*9830*/  SHF.R.U32.HI R10, RZ, 0x1, R7 ;  /* 0x00000001ff0a7819 */ /* 0x000fe40000011607 */
[----:B------:R-:W-:-:S02]  /*9840*/  LOP3.LUT R0, R20, 0x3, RZ, 0xc0, !PT ;  /* 0x0000000314007812 */ /* 0x000fc400078ec0ff */
[----:B------:R-:W-:Y:S01]  /*9850*/  IADD3 R10, -R10, UR4, -R5 ;  /* 0x000000040a0a7c10 */ /* 0x000fe2000fffe905 */
[----:B------:R-:W-:Y:S02]  /*9860*/  ULDC.64 UR4, c[0x0][0x590] ;  /* 0x0001640000047ab9 */ /* 0x000fe40000000a00 */
[----:B------:R-:W-:Y:S01]  /*9870*/  IMAD.U32 R170, RZ, RZ, UR4 ;  /* 0x00000004ffaa7e24 */ /* 0x000fe2000f8e00ff */
[----:B------:R-:W-:Y:S01]  /*9880*/  MOV R171, UR5 ;  /* 0x0000000500ab7c02 */ /* 0x000fe20008000f00 */
[----:B--2---:R-:W-:Y:S02]  /*9890*/  IMAD R0, R0, -0x2, R2 ;  /* 0xfffffffe00007824 */ /* 0x004fe400078e0202 */
[----:B------:R-:W-:Y:S01]  /*98a0*/  IMAD R10, R19, -0x100, R10 ;  /* 0xffffff00130a7824 */ /* 0x000fe200078e020a */
[----:B------:R-:W-:Y:S01]  /*98b0*/  ISETP.NE.U32.AND P2, PT, R170, RZ, PT ;  /* 0x000000ffaa00720c */ /* 0x000fe20003f45070 */
[----:B------:R-:W-:-:S03]  /*98c0*/  IMAD R18, R18, -0x100, R0 ;  /* 0xffffff0012127824 */ /* 0x000fc600078e0200 */
[----:B------:R-:W-:-:S13]  /*98d0*/  ISETP.NE.AND.EX P2, PT, R171, RZ, PT, P2 ;  /* 0x000000ffab00720c */ /* 0x000fda0003f45320 */
[----:B------:R-:W-:Y:S05]  /*98e0*/  @!P2 BRA `(.L_x_36) ;  /* 0x00000000005ca947 */ /* 0x000fea0003800000 */
[----:B------:R-:W-:Y:S02]  /*98f0*/  ULDC.64 UR4, c[0x0][0x588] ;  /* 0x0001620000047ab9 */ /* 0x000fe40000000a00 */
[----:B------:R-:W-:-:S04]  /*9900*/  ISETP.NE.U32.AND P0, PT, RZ, UR4, PT ;  /* 0x00000004ff007c0c */ /* 0x000fc8000bf05070 */
[----:B------:R-:W-:-:S13]  /*9910*/  ISETP.NE.AND.EX P0, PT, RZ, UR5, PT, P0 ;  /* 0x00000005ff007c0c */ /* 0x000fda000bf05300 */
[----:B------:R-:W-:Y:S05]  /*9920*/  @!P0 BRA `(.L_x_37) ;  /* 0x00000000002c8947 */ /* 0x000fea0003800000 */
[----:B------:R-:W1:Y:S01]  /*9930*/  LDC.64 R2, c[0x0][0x588] ;  /* 0x00016200ff027b82 */ /* 0x000e620000000a00 */
[----:B------:R-:W-:-:S04]  /*9940*/  IMAD R164, R170, UR43, RZ ;  /* 0x0000002baaa47c24 */ /* 0x000fc8000f8e02ff */
[----:B-1----:R-:W-:-:S06]  /*9950*/  IMAD.WIDE R164, R164, 0x4, R2 ;  /* 0x00000004a4a47825 */ /* 0x002fcc00078e0202 */
[----:B------:R-:W2:Y:S01]  /*9960*/  LDG.E R164, desc[UR54][R164.64] ;  /* 0x00000036a4a47981 */ /* 0x000ea2000c1e1900 */
[----:B------:R-:W-:Y:S01]  /*9970*/  IMAD.MOV.U32 R0, RZ, RZ, 0x1 ;  /* 0x00000001ff007424 */ /* 0x000fe200078e00ff */
[----:B------:R-:W-:Y:S01]  /*9980*/  MOV R169, 0x1 ;  /* 0x0000000100a97802 */ /* 0x000fe20000000f00 */
[----:B------:R-:W-:-:S03]  /*9990*/  IMAD.MOV.U32 R167, RZ, RZ, 0x1 ;  /* 0x00000001ffa77424 */ /* 0x000fc600078e00ff */
[----:B------:R3:W-:Y:S01]  /*99a0*/  STL.S16 [R1+0x20c], R0 ;  /* 0x00020c0001007387 */ /* 0x0007e20000100600 */
[----:B--2---:R-:W-:Y:S01]  /*99b0*/  MOV R165, R164 ;  /* 0x000000a400a57202 */ /* 0x004fe20000000f00 */
[----:B------:R-:W-:Y:S01]  /*99c0*/  IMAD.MOV.U32 R16, RZ, RZ, R164 ;  /* 0x000000ffff107224 */ /* 0x000fe200078e00a4 */
[----:B---3--:R-:W-:Y:S06]  /*99d0*/  BRA `(.L_x_36) ;  /* 0x0000000000207947 */ /* 0x008fec0003800000 */
.L_x_37:
[----:B------:R-:W-:Y:S01]  /*99e0*/  MOV R0, 0x1 ;  /* 0x0000000100007802 */ /* 0x000fe20000000f00 */
[----:B------:R-:W-:Y:S01]  /*99f0*/  ULDC UR4, c[0x0][0x580] ;  /* 0x0001600000047ab9 */ /* 0x000fe20000000800 */
[----:B------:R-:W-:Y:S01]  /*9a00*/  IMAD.MOV.U32 R169, RZ, RZ, 0x1 ;  /* 0x00000001ffa97424 */ /* 0x000fe200078e00ff */
[----:B------:R-:W-:Y:S01]  /*9a10*/  MOV R167, 0x1 ;  /* 0x0000000100a77802 */ /* 0x000fe20000000f00 */
[----:B------:R-:W-:Y:S01]  /*9a20*/  IMAD.U32 R164, RZ, RZ, UR4 ;  /* 0x00000004ffa47e24 */ /* 0x000fe2000f8e00ff */
[----:B------:R1:W-:Y:S01]  /*9a30*/  STL.S16 [R1+0x20c], R0 ;  /* 0x00020c0001007387 */ /* 0x0003e20000100600 */
[----:B------:R-:W-:Y:S01]  /*9a40*/  MOV R165, UR4 ;  /* 0x0000000400a57c02 */ /* 0x000fe20008000f00 */
[----:B------:R-:W-:-:S07]  /*9a50*/  IMAD.U32 R16, RZ, RZ, UR4 ;  /* 0x00000004ff107e24 */ /* 0x000fce000f8e00ff */
.L_x_36:
[----:B------:R-:W2:Y:S02]  /*9a60*/  LDC.64 R2, c[0x0][0x5b0] ;  /* 0x00016c00ff027b82 */ /* 0x000ea40000000a00 */
[----:B--2---:R-:W-:-:S04]  /*9a70*/  ISETP.NE.U32.AND P0, PT, R2, RZ, PT ;  /* 0x000000ff0200720c */ /* 0x004fc80003f05070 */
[----:B------:R-:W-:-:S13]  /*9a80*/  ISETP.NE.AND.EX P0, PT, R3, RZ, PT, P0 ;  /* 0x000000ff0300720c */ /* 0x000fda0003f05300 */
[----:B------:R-:W-:Y:S05]  /*9a90*/  @!P0 BRA `(.L_x_38) ;  /* 0x00000000002c8947 */ /* 0x000fea0003800000 */
[----:B------:R-:W-:Y:S02]  /*9aa0*/  ULDC.64 UR4, c[0x0][0x5a8] ;  /* 0x00016a0000047ab9 */ /* 0x000fe40000000a00 */
[----:B------:R-:W-:-:S04]  /*9ab0*/  ISETP.NE.U32.AND P0, PT, RZ, UR4, PT ;  /* 0x00000004ff007c0c */ /* 0x000fc8000bf05070 */
[----:B------:R-:W-:-:S13]  /*9ac0*/  ISETP.NE.AND.EX P0, PT, RZ, UR5, PT, P0 ;  /* 0x00000005ff007c0c */ /* 0x000fda000bf05300 */
[----:B------:R-:W-:Y:S05]  /*9ad0*/  @!P0 BRA `(.L_x_39) ;  /* 0x0000000000148947 */ /* 0x000fea0003800000 */
[----:B------:R-:W2:Y:S01]  /*9ae0*/  LDC.64 R8, c[0x0][0x5a8] ;  /* 0x00016a00ff087b82 */ /* 0x000ea20000000a00 */
[----:B------:R-:W-:-:S04]  /*9af0*/  IMAD R2, R2, UR43, RZ ;  /* 0x0000002b02027c24 */ /* 0x000fc8000f8e02ff */
[----:B--2---:R-:W-:-:S05]  /*9b00*/  IMAD.WIDE R2, R2, 0x4, R8 ;  /* 0x0000000402027825 */ /* 0x004fca00078e0208 */
[----:B------:R2:W5:Y:S01]  /*9b10*/  LDG.E R17, desc[UR54][R2.64] ;  /* 0x0000003602117981 */ /* 0x000562000c1e1900 */
[----:B------:R-:W-:Y:S05]  /*9b20*/  BRA `(.L_x_38) ;  /* 0x0000000000087947 */ /* 0x000fea0003800000 */
.L_x_39:
[----:B------:R-:W-:Y:S02]  /*9b30*/  ULDC UR4, c[0x0][0x5a0] ;  /* 0x0001680000047ab9 */ /* 0x000fe40000000800 */
[----:B------:R-:W-:-:S07]  /*9b40*/  MOV R17, UR4 ;  /* 0x0000000400117c02 */ /* 0x000fce0008000f00 */
.L_x_38:
[----:B------:R-:W3:Y:S01]  /*9b50*/  LDC.64 R8, c[0x0][0x5c0] ;  /* 0x00017000ff087b82 */ /* 0x000ee20000000a00 */
[----:B------:R-:W-:Y:S01]  /*9b60*/  ULDC.64 UR4, c[0x0][0x588] ;  /* 0x0001620000047ab9 */ /* 0x000fe20000000a00 */
[----:B------:R-:W-:Y:S02]  /*9b70*/  ISETP.EQ.U32.AND P4, PT, R170, RZ, PT ;  /* 0x000000ffaa00720c */ /* 0x000fe40003f82070 */
[----:B------:R-:W-:Y:S02]  /*9b80*/  ISETP.NE.U32.AND P3, PT, RZ, UR4, PT ;  /* 0x00000004ff007c0c */ /* 0x000fe4000bf65070 */
[----:B------:R-:W-:Y:S02]  /*9b90*/  LOP3.LUT P5, RZ, R167, 0xff, RZ, 0xc0, !PT ;  /* 0x000000ffa7ff7812 */ /* 0x000fe400078ac0ff */
[----:B-1----:R-:W1:Y:S01]  /*9ba0*/  LDC R0, c[0x0][0x5c8] ;  /* 0x00017200ff007b82 */ /* 0x002e620000000800 */
[----:B------:R-:W-:Y:S02]  /*9bb0*/  ISETP.NE.AND.EX P3, PT, RZ, UR5, PT, P3 ;  /* 0x00000005ff007c0c */ /* 0x000fe4000bf65330 */
[----:B------:R-:W-:-:S02]  /*9bc0*/  FSEL R168, R16, R165, !P5 ;  /* 0x000000a510a87208 */ /* 0x000fc40006800000 */
[----:B------:R-:W-:Y:S02]  /*9bd0*/  ISETP.EQ.OR.EX P4, PT, R171, RZ, !P3, P4 ;  /* 0x000000ffab00720c */ /* 0x000fe40005f82740 */
[----:B------:R-:W-:Y:S02]  /*9be0*/  PLOP3.LUT P1, PT, PT, PT, PT, 0x8, 0x0 ;  /* 0x000000000000781c */ /* 0x000fe40003f2e170 */
[----:B------:R-:W-:Y:S02]  /*9bf0*/  PLOP3.LUT P3, PT, P3, PT, PT, 0x8, 0x0 ;  /* 0x000000000000781c */ /* 0x000fe40001f6e170 */
[C---:B------:R-:W-:Y:S02]  /*9c00*/  FSEL R165, R164.reuse, R165, !P2 ;  /* 0x000000a5a4a57208 */ /* 0x040fe40005000000 */
[----:B------:R-:W-:Y:S02]  /*9c10*/  FSEL R168, R164, R168, !P2 ;  /* 0x000000a8a4a87208 */ /* 0x000fe40005000000 */
[----:B---3--:R-:W-:-:S04]  /*9c20*/  ISETP.NE.U32.AND P0, PT, R8, RZ, PT ;  /* 0x000000ff0800720c */ /* 0x008fc80003f05070 */
[----:B------:R-:W-:-:S04]  /*9c30*/  ISETP.NE.AND.EX P0, PT, R9, RZ, PT, P0 ;  /* 0x000000ff0900720c */ /* 0x000fc80003f05300 */
[----:B-1----:R-:W-:Y:S01]  /*9c40*/  FSEL R0, R0, RZ, !P0 ;  /* 0x000000ff00007208 */ /* 0x002fe20004000000 */
[----:B------:R-:W-:Y:S08]  /*9c50*/  @!P4 BRA `(.L_x_40) ;  /* 0x00000000003cc947 */ /* 0x000ff00003800000 */
[----:B------:R-:W-:Y:S04]  /*9c60*/  BSSY B0, `(.L_x_40) ;  /* 0x000000e000007945 */ /* 0x000fe80003800000 */
[----:B------:R-:W-:Y:S05]  /*9c70*/  @!P2 BRA `(.L_x_41) ;  /* 0x000000000024a947 */ /* 0x000fea0003800000 */
[----:B------:R-:W-:Y:S02]  /*9c80*/  LOP3.LUT P4, RZ, R169, 0xff, RZ, 0xc0, !PT ;  /* 0x000000ffa9ff7812 */ /* 0x000fe4000788c0ff */
[----:B------:R-:W-:Y:S02]  /*9c90*/  PLOP3.LUT P1, PT, P3, PT, PT, 0x80, 0x0 ;  /* 0x000000000000781c */ /* 0x000fe40001f2f070 */
[----:B------:R-:W-:-:S09]  /*9ca0*/  PRMT R167, RZ, 0x7610, R167 ;  /* 0x00007610ffa77816 */ /* 0x000fd200000000a7 */
[----:B------:R-:W-:Y:S05]  /*9cb0*/  @!P4 BRA `(.L_x_42) ;  /* 0x000000000020c947 */ /* 0x000fea0003800000 */
[----:B------:R-:W-:Y:S01]  /*9cc0*/  FSETP.EQ.AND P1, PT, R164, RZ, PT ;  /* 0x000000ffa400720b */ /* 0x000fe20003f22000 */
[----:B------:R-:W-:Y:S01]  /*9cd0*/  IMAD.MOV.U32 R165, RZ, RZ, R164 ;  /* 0x000000ffffa57224 */ /* 0x000fe200078e00a4 */
[----:B------:R-:W-:Y:S02]  /*9ce0*/  PRMT R167, R169, 0x7610, R167 ;  /* 0x00007610a9a77816 */ /* 0x000fe400000000a7 */
[----:B------:R-:W-:Y:S01]  /*9cf0*/  MOV R168, R164 ;  /* 0x000000a400a87202 */ /* 0x000fe20000000f00 */
[----:B------:R-:W-:Y:S08]  /*9d00*/  BRA `(.L_x_42) ;  /* 0x00000000000c7947 */ /* 0x000ff00003800000 */
.L_x_41:
[----:B------:R-:W-:Y:S01]  /*9d10*/  FSETP.EQ.AND P1, PT, R164, RZ, PT ;  /* 0x000000ffa400720b */ /* 0x000fe20003f22000 */
[----:B------:R-:W-:Y:S01]  /*9d20*/  IMAD.MOV.U32 R165, RZ, RZ, R164 ;  /* 0x000000ffffa57224 */ /* 0x000fe200078e00a4 */
[----:B------:R-:W-:-:S11]  /*9d30*/  MOV R168, R164 ;  /* 0x000000a400a87202 */ /* 0x000fd60000000f00 */
.L_x_42:
[----:B------:R-:W-:Y:S05]  /*9d40*/  BSYNC B0 ;  /* 0x0000000000007941 */ /* 0x000fea0003800000 */
.L_x_40:
[----:B------:R-:W-:Y:S04]  /*9d50*/  BSSY B0, `(.L_x_43) ;  /* 0x0000010000007945 */ /* 0x000fe80003800000 */
[----:B------:R-:W-:Y:S05]  /*9d60*/  @!P2 BRA `(.L_x_44) ;  /* 0x00000000002ca947 */ /* 0x000fea0003800000 */
[----:B--2---:R-:W2:Y:S01]  /*9d70*/  LDL R2, [R1+0x20c] ;  /* 0x00020c0001027983 */ /* 0x004ea20000100800 */
[----:B------:R-:W-:Y:S02]  /*9d80*/  PRMT R169, RZ, 0x7610, R169 ;  /* 0x00007610ffa97816 */ /* 0x000fe400000000a9 */
[----:B------:R-:W-:Y:S02]  /*9d90*/  PRMT R167, RZ, 0x7610, R167 ;  /* 0x00007610ffa77816 */ /* 0x000fe400000000a7 */
[----:B--2---:R-:W-:-:S13]  /*9da0*/  LOP3.LUT P2, RZ, R2, 0xff, RZ, 0xc0, !PT ;  /* 0x000000ff02ff7812 */ /* 0x004fda000784c0ff */
[----:B------:R-:W-:Y:S05]  /*9db0*/  @!P2 BRA `(.L_x_45) ;  /* 0x000000000024a947 */ /* 0x000fea0003800000 */
[----:B------:R-:W-:Y:S01]  /*9dc0*/  FSETP.EQ.AND P3, PT, R164, RZ, PT ;  /* 0x000000ffa400720b */ /* 0x000fe20003f62000 */
[----:B------:R-:W-:Y:S01]  /*9dd0*/  IMAD.MOV.U32 R165, RZ, RZ, R164 ;  /* 0x000000ffffa57224 */ /* 0x000fe200078e00a4 */
[C---:B------:R-:W-:Y:S02]  /*9de0*/  PRMT R169, R2.reuse, 0x7610, R169 ;  /* 0x0000761002a97816 */ /* 0x040fe400000000a9 */
[----:B------:R-:W-:Y:S02]  /*9df0*/  PRMT R167, R2, 0x7610, R167 ;  /* 0x0000761002a77816 */ /* 0x000fe400000000a7 */
[----:B------:R-:W-:Y:S01]  /*9e00*/  MOV R168, R164 ;  /* 0x000000a400a87202 */ /* 0x000fe20000000f00 */
[----:B------:R-:W-:Y:S06]  /*9e10*/  BRA `(.L_x_45) ;  /* 0x00000000000c7947 */ /* 0x000fec0003800000 */
.L_x_44:
[----:B------:R-:W-:Y:S01]  /*9e20*/  FSETP.EQ.AND P3, PT, R164, RZ, PT ;  /* 0x000000ffa400720b */ /* 0x000fe20003f62000 */
[----:B------:R-:W-:Y:S01]  /*9e30*/  IMAD.MOV.U32 R165, RZ, RZ, R164 ;  /* 0x000000ffffa57224 */ /* 0x000fe200078e00a4 */
[----:B------:R-:W-:-:S11]  /*9e40*/  MOV R168, R164 ;  /* 0x000000a400a87202 */ /* 0x000fd60000000f00 */
.L_x_45:
[----:B------:R-:W-:Y:S05]  /*9e50*/  BSYNC B0 ;  /* 0x0000000000007941 */ /* 0x000fea0003800000 */
.L_x_43:
[--C-:B------:R-:W-:Y:S01]  /*9e60*/  IMAD.MOV.U32 R6, RZ, RZ, R0.reuse ;  /* 0x000000ffff067224 */ /* 0x100fe200078e0000 */
[----:B------:R-:W-:Y:S01]  /*9e70*/  MOV R4, R0 ;  /* 0x0000000000047202 */ /* 0x000fe20000000f00 */
[----:B--2---:R-:W-:Y:S01]  /*9e80*/  IMAD.MOV.U32 R2, RZ, RZ, R0 ;  /* 0x000000ffff027224 */ /* 0x004fe200078e0000 */
[----:B------:R-:W-:Y:S06]  /*9e90*/  @!P0 BRA `(.L_x_46) ;  /* 0x0000000000808947 */ /* 0x000fec0003800000 */
[----:B------:R-:W-:Y:S01]  /*9ea0*/  SHF.R.U32.HI R0, RZ, 0x5, R7 ;  /* 0x00000005ff007819 */ /* 0x000fe20000011607 */
[----:B------:R-:W-:Y:S01]  /*9eb0*/  USHF.R.S32.HI UR4, URZ, 0x1f, UR43 ;  /* 0x0000001f3f047899 */ /* 0x000fe2000801142b */
[----:B------:R-:W1:Y:S02]  /*9ec0*/  LDC.64 R6, c[0x0][0x5d0] ;  /* 0x00017400ff067b82 */ /* 0x000e640000000a00 */
[----:B------:R-:W-:-:S04]  /*9ed0*/  SHF.L.U32 R0, R0, 0x4, RZ ;  /* 0x0000000400007819 */ /* 0x000fc800000006ff */
[----:B------:R-:W-:-:S05]  /*9ee0*/  LOP3.LUT R0, R0, 0xfffffff0, R5, 0xe2, !PT ;  /* 0xfffffff000007812 */ /* 0x000fca00078ee205 */
[----:B------:R-:W-:-:S05]  /*9ef0*/  VIADD R2, R0, UR42 ;  /* 0x0000002a00027c36 */ /* 0x000fca0008000000 */
[----:B------:R-:W-:-:S03]  /*9f00*/  SHF.R.S32.HI R3, RZ, 0x1f, R2 ;  /* 0x0000001fff037819 */ /* 0x000fc60000011402 */
[----:B-1----:R-:W-:-:S04]  /*9f10*/  IMAD.WIDE.U32 R4, R6, UR43, R2 ;  /* 0x0000002b06047c25 */ /* 0x002fc8000f8e0002 */
[----:B------:R-:W-:Y:S01]  /*9f20*/  IMAD R6, R6, UR4, RZ ;  /* 0x0000000406067c24 */ /* 0x000fe2000f8e02ff */
[----:B------:R-:W-:-:S03]  /*9f30*/  LEA R2, P0, R4, R8, 0x1 ;  /* 0x0000000804027211 */ /* 0x000fc600078008ff */
[----:B------:R-:W-:-:S05]  /*9f40*/  IMAD R7, R7, UR43, R6 ;  /* 0x0000002b07077c24 */ /* 0x000fca000f8e0206 */
[----:B------:R-:W-:-:S04]  /*9f50*/  IADD3 R7, R5, R7, RZ ;  /* 0x0000000705077210 */ /* 0x000fc80007ffe0ff */
[----:B------:R-:W-:Y:S02]  /*9f60*/  LEA.HI.X R3, R4, R9, R7, 0x1, P0 ;  /* 0x0000000904037211 */ /* 0x000fe400000f0c07 */
[----:B------:R-:W-:-:S04]  /*9f70*/  ISETP.GE.AND P0, PT, R18, 0x1, PT ;  /* 0x000000011200780c */ /* 0x000fc80003f06270 */
[C---:B------:R-:W-:Y:S02]  /*9f80*/  ISETP.LT.OR P2, PT, R10.reuse, 0x1, !P0 ;  /* 0x000000010a00780c */ /* 0x040fe40004741670 */
[C---:B------:R-:W-:Y:S02]  /*9f90*/  ISETP.LT.OR P4, PT, R10.reuse, 0x81, !P0 ;  /* 0x000000810a00780c */ /* 0x040fe40004781670 */
[C---:B------:R-:W-:Y:S02]  /*9fa0*/  ISETP.LT.OR P5, PT, R10.reuse, 0x9, !P0 ;  /* 0x000000090a00780c */ /* 0x040fe400047a1670 */
[----:B------:R-:W-:-:S07]  /*9fb0*/  ISETP.LT.OR P0, PT, R10, 0x89, !P0 ;  /* 0x000000890a00780c */ /* 0x000fce0004701670 */
[----:B------:R-:W2:Y:S04]  /*9fc0*/  @!P2 LDG.E.U16 R0, desc[UR54][R2.64] ;  /* 0x000000360200a981 */ /* 0x000ea8000c1e1500 */
[----:B------:R-:W3:Y:S04]  /*9fd0*/  @!P4 LDG.E.U16 R5, desc[UR54][R2.64+0x100] ;  /* 0x000100360205c981 */ /* 0x000ee8000c1e1500 */
[----:B------:R-:W4:Y:S04]  /*9fe0*/  @!P5 LDG.E.U16 R6, desc[UR54][R2.64+0x10] ;  /* 0x000010360206d981 */ /* 0x000f28000c1e1500 */
[----:B------:R-:W4:Y:S01]  /*9ff0*/  @!P0 LDG.E.U16 R2, desc[UR54][R2.64+0x110] ;  /* 0x0001103602028981 */ /* 0x000f22000c1e1500 */
[----:B------:R-:W-:Y:S01]  /*a000*/  IMAD.MOV.U32 R4, RZ, RZ, RZ ;  /* 0x000000ffff047224 */ /* 0x000fe200078e00ff */
[----:B--2---:R-:W-:-:S02]  /*a010*/  @!P2 PRMT R4, R0, 0x5410, RZ ;  /* 0x000054100004a816 */ /* 0x004fc400000000ff */
[----:B------:R-:W-:Y:S02]  /*a020*/  MOV R0, RZ ;  /* 0x000000ff00007202 */ /* 0x000fe40000000f00 */
[----:B---3--:R-:W-:Y:S02]  /*a030*/  @!P4 PRMT R0, R5, 0x5410, RZ ;  /* 0x000054100500c816 */ /* 0x008fe400000000ff */
[----:B----4-:R-:W-:Y:S02]  /*a040*/  @!P5 PRMT R4, R4, 0x5410, R6 ;  /* 0x000054100404d816 */ /* 0x010fe40000000006 */
[----:B------:R-:W-:-:S03]  /*a050*/  @!P0 PRMT R0, R0, 0x5410, R2 ;  /* 0x0000541000008816 */ /* 0x000fc60000000002 */
[C---:B------:R-:W-:Y:S01]  /*a060*/  IMAD.U32 R2, R4.reuse, 0x10000, RZ ;  /* 0x0001000004027824 */ /* 0x040fe200078e00ff */
[----:B------:R-:W-:Y:S02]  /*a070*/  LOP3.LUT R4, R4, 0xffff0000, RZ, 0xc0, !PT ;  /* 0xffff000004047812 */ /* 0x000fe400078ec0ff */
[C---:B------:R-:W-:Y:S02]  /*a080*/  SHF.L.U32 R6, R0.reuse, 0x10, RZ ;  /* 0x0000001000067819 */ /* 0x040fe400000006ff */
[----:B------:R-:W-:-:S07]  /*a090*/  LOP3.LUT R0, R0, 0xffff0000, RZ, 0xc0, !PT ;  /* 0xffff000000007812 */ /* 0x000fce00078ec0ff */
.L_x_46:
[----:B------:R-:W-:Y:S01]  /*a0a0*/  BSSY B0, `(.L_x_47) ;  /* 0x0000024000007945 */ /* 0x000fe20003800000 */
[----:B------:R-:W-:Y:S01]  /*a0b0*/  IMAD.MOV.U32 R3, RZ, RZ, RZ ;  /* 0x000000ffff037224 */ /* 0x000fe200078e00ff */
[----:B------:R-:W-:Y:S02]  /*a0c0*/  CS2R R14, SRZ ;  /* 0x00000000000e7805 */ /* 0x000fe4000001ff00 */
[----:B------:R-:W-:Y:S02]  /*a0d0*/  CS2R R12, SRZ ;  /* 0x00000000000c7805 */ /* 0x000fe4000001ff00 */
[----:B------:R-:W-:Y:S02]  /*a0e0*/  CS2R R10, SRZ ;  /* 0x00000000000a7805 */ /* 0x000fe4000001ff00 */
[----:B------:R-:W-:Y:S01]  /*a0f0*/  CS2R R8, SRZ ;  /* 0x0000000000087805 */ /* 0x000fe2000001ff00 */
[----:B------:R-:W-:Y:S06]  /*a100*/  @P1 BRA `(.L_x_48) ;  /* 0x0000000000741947 */ /* 0x000fec0003800000 */
[----:B------:R-:W-:-:S13]  /*a110*/  ISETP.NE.AND P0, PT, R156, 0x3, PT ;  /* 0x000000039c00780c */ /* 0x000fda0003f05270 */
[----:B------:R-:W-:Y:S05]  /*a120*/  @!P0 BRA `(.L_x_49) ;  /* 0x0000000000048947 */ /* 0x000fea0003800000 */
[----:B------:R-:W-:Y:S01]  /*a130*/  BPT.TRAP 0x1 ;  /* 0x000000040000795c */ /* 0x000fe20000300000 */
.L_x_49:
[----:B------:R-:W-:-:S04]  /*a140*/  SHF.L.U32 R3, RZ, 0x1f, RZ ;  /* 0x0000001fff037819 */ /* 0x000fc800000006ff */
[----:B------:R-:W1:Y:S02]  /*a150*/  SYNCS.PHASECHK.TRANS64.TRYWAIT P0, [UR49+0x30], R3 ;  /* 0x00003003ff0075a7 */ /* 0x000e640008000171 */
[----:B-1----:R-:W-:Y:S05]  /*a160*/  @!P0 BRA `(.L_x_50) ;  /* 0x000000d000348947 */ /* 0x002fea0003800000 */
.L_x_369:
[----:B-1----:R-:W-:Y:S02]  /*a170*/  MOV R3, 0x1 ;  /* 0x0000000100037802 */ /* 0x002fe40000000f00 */
[----:B------:R-:W-:Y:S02]  /*a180*/  CS2R R14, SRZ ;  /* 0x00000000000e7805 */ /* 0x000fe4000001ff00 */
[----:B------:R-:W-:Y:S02]  /*a190*/  CS2R R12, SRZ ;  /* 0x00000000000c7805 */ /* 0x000fe4000001ff00 */
[----:B------:R-:W-:Y:S02]  /*a1a0*/  CS2R R10, SRZ ;  /* 0x00000000000a7805 */ /* 0x000fe4000001ff00 */
[----:B------:R-:W-:Y:S01]  /*a1b0*/  CS2R R8, SRZ ;  /* 0x0000000000087805 */ /* 0x000fe2000001ff00 */
[----:B------:R-:W-:Y:S06]  /*a1c0*/  @P3 BRA `(.L_x_48) ;  /* 0x0000000000443947 */ /* 0x000fec0003800000 */
[----:B------:R-:W1:Y:S01]  /*a1d0*/  S2R R18, SR_TID.X ;  /* 0x0000000000127919 */ /* 0x000e620000002100 */
[----:B------:R-:W-:Y:S05]  /*a1e0*/  WARPSYNC.ALL ;  /* 0x0000000000007948 */ /* 0x000fea0003800000 */
[C---:B-1----:R-:W-:Y:S01]  /*a1f0*/  IMAD.SHL.U32 R5, R18.reuse, 0x10, RZ ;  /* 0x0000001012057824 */ /* 0x042fe200078e00ff */
[----:B------:R-:W-:-:S04]  /*a200*/  SHF.L.U32 R7, R18, 0x5, RZ ;  /* 0x0000000512077819 */ /* 0x000fc800000006ff */
[----:B------:R-:W-:Y:S02]  /*a210*/  LOP3.LUT R5, R5, 0xe00, RZ, 0xc0, !PT ;  /* 0x00000e0005057812 */ /* 0x000fe400078ec0ff */
[----:B------:R-:W-:Y:S02]  /*a220*/  LOP3.LUT R8, R7, 0xc0, RZ, 0xc0, !PT ;  /* 0x000000c007087812 */ /* 0x000fe400078ec0ff */
[----:B------:R-:W-:-:S04]  /*a230*/  LOP3.LUT R5, R5, 0x20, R7, 0xf8, !PT ;  /* 0x0000002005057812 */ /* 0x000fc800078ef807 */
[----:B------:R-:W-:Y:S02]  /*a240*/  LOP3.LUT R5, R5, 0x100, R7, 0xf8, !PT ;  /* 0x0000010005057812 */ /* 0x000fe400078ef807 */
[----:B------:R-:W-:-:S04]  /*a250*/  SHF.R.U32.HI R7, RZ, 0x1, R18 ;  /* 0x00000001ff077819 */ /* 0x000fc80000011612 */
[----:B------:R-:W-:Y:S01]  /*a260*/  LOP3.LUT R8, R8, 0x8, R7, 0xf8, !PT ;  /* 0x0000000808087812 */ /* 0x000fe200078ef807 */
[----:B------:R-:W-:-:S05]  /*a270*/  IMAD.SHL.U32 R7, R18, 0x4, RZ ;  /* 0x0000000412077824 */ /* 0x000fca00078e00ff */
[----:B------:R-:W-:-:S04]  /*a280*/  LOP3.LUT R8, R8, 0x18, R7, 0x78, !PT ;  /* 0x0000001808087812 */ /* 0x000fc800078e7807 */
[----:B------:R-:W-:-:S04]  /*a290*/  LOP3.LUT R8, R5, R8, RZ, 0xfc, !PT ;  /* 0x0000000805087212 */ /* 0x000fc800078efcff */
[----:B------:R-:W-:-:S04]  /*a2a0*/  LEA R8, R8, UR49, 0x1 ;  /* 0x0000003108087c11 */ /* 0x000fc8000f8e08ff */
[----:B------:R-:W-:Y:S02]  /*a2b0*/  LEA R12, R158, R8, 0x1 ;  /* 0x000000089e0c7211 */ /* 0x000fe400078e08ff */
[----:B------:R-:W1:Y:S04]  /*a2c0*/  LDSM.16.M88.4 R8, [R8+0x200] ;  /* 0x000200000808783b */ /* 0x000e680000000200 */
[----:B------:R-:W2:Y:S02]  /*a2d0*/  LDSM.16.M88.4 R12, [R12+0x200] ;  /* 0x000200000c0c783b */ /* 0x000ea40000000200 */
.L_x_48:
[----:B------:R-:W-:Y:S05]  /*a2e0*/  BSYNC B0 ;  /* 0x0000000000007941 */ /* 0x000fea0003800000 */
.L_x_47:
[----:B------:R-:W3:Y:S01]  /*a2f0*/  S2R R19, SR_TID.X ;  /* 0x0000000000137919 */ /* 0x000ee20000002100 */
[----:B------:R-:W4:Y:S04]  /*a300*/  LDL.LU R154, [R1] ;  /* 0x00000000019a7983 */ /* 0x000f280000300800 */
[----:B------:R-:W2:Y:S04]  /*a310*/  LDL.LU R153, [R1+0x4] ;  /* 0x0000040001997983 */ /* 0x000ea80000300800 */
[----:B------:R-:W2:Y:S04]  /*a320*/  LDL.LU R152, [R1+0x8] ;  /* 0x0000080001987983 */ /* 0x000ea80000300800 */
[----:B------:R-:W2:Y:S04]  /*a330*/  LDL.LU R23, [R1+0xc] ;  /* 0x00000c0001177983 */ /* 0x000ea80000300800 */
[----:B------:R-:W2:Y:S04]  /*a340*/  LDL.LU R22, [R1+0x10] ;  /* 0x0000100001167983 */ /* 0x000ea80000300800 */
[----:B------:R-:W2:Y:S04]  /*a350*/  LDL.LU R21, [R1+0x14] ;  /* 0x0000140001157983 */ /* 0x000ea80000300800 */
[----:B------:R-:W2:Y:S01]  /*a360*/  LDL.LU R20, [R1+0x18] ;  /* 0x0000180001147983 */ /* 0x000ea20000300800 */
[C---:B---3--:R-:W-:Y:S01]  /*a370*/  IMAD.SHL.U32 R5, R19.reuse, 0x10, RZ ;  /* 0x0000001013057824 */ /* 0x048fe200078e00ff */
[----:B------:R-:W-:-:S04]  /*a380*/  SHF.L.U32 R18, R19, 0x5, RZ ;  /* 0x0000000513127819 */ /* 0x000fc800000006ff */
[----:B------:R-:W-:-:S04]  /*a390*/  LOP3.LUT R5, R5, 0xe00, RZ, 0xc0, !PT ;  /* 0x00000e0005057812 */ /* 0x000fc800078ec0ff */
[----:B------:R-:W-:-:S04]  /*a3a0*/  LOP3.LUT R5, R5, 0x20, R18, 0xf8, !PT ;  /* 0x0000002005057812 */ /* 0x000fc800078ef812 */
[----:B------:R-:W-:Y:S02]  /*a3b0*/  LOP3.LUT R7, R5, 0x100, R18, 0xf8, !PT ;  /* 0x0000010005077812 */ /* 0x000fe400078ef812 */
[----:B------:R-:W-:Y:S02]  /*a3c0*/  LOP3.LUT R5, R18, 0xc0, RZ, 0xc0, !PT ;  /* 0x000000c012057812 */ /* 0x000fe400078ec0ff */
[----:B------:R-:W-:-:S04]  /*a3d0*/  SHF.R.U32.HI R18, RZ, 0x1, R19 ;  /* 0x00000001ff127819 */ /* 0x000fc80000011613 */
[----:B------:R-:W-:Y:S01]  /*a3e0*/  LOP3.LUT R5, R5, 0x8, R18, 0xf8, !PT ;  /* 0x0000000805057812 */ /* 0x000fe200078ef812 */
[----:B------:R-:W-:Y:S02]  /*a3f0*/  IMAD.SHL.U32 R18, R19, 0x4, RZ ;  /* 0x0000000413127824 */ /* 0x000fe400078e00ff */
[----:B------:R-:W3:Y:S04]  /*a400*/  LDL.LU R19, [R1+0x1c] ;  /* 0x00001c0001137983 */ /* 0x000ee80000300800 */
[----:B------:R-:W3:Y:S04]  /*a410*/  LDL.LU R174, [R1+0x20] ;  /* 0x0000200001ae7983 */ /* 0x000ee80000300800 */
[----:B------:R-:W3:Y:S04]  /*a420*/  LDL.LU R160, [R1+0x24] ;  /* 0x0000240001a07983 */ /* 0x000ee80000300800 */
[----:B------:R-:W3:Y:S04]  /*a430*/  LDL.LU R173, [R1+0x28] ;  /* 0x0000280001ad7983 */ /* 0x000ee80000300800 */
[----:B------:R-:W3:Y:S04]  /*a440*/  LDL.LU R161, [R1+0x2c] ;  /* 0x00002c0001a17983 */ /* 0x000ee80000300800 */
[----:B------:R-:W3:Y:S04]  /*a450*/  LDL.LU R166, [R1+0x30] ;  /* 0x0000300001a67983 */ /* 0x000ee80000300800 */
[----:B------:R-:W3:Y:S04]  /*a460*/  LDL.LU R162, [R1+0x34] ;  /* 0x0000340001a27983 */ /* 0x000ee80000300800 */
[----:B------:R-:W3:Y:S04]  /*a470*/  LDL.LU R163, [R1+0x38] ;  /* 0x0000380001a37983 */ /* 0x000ee80000300800 */
[----:B------:R-:W3:Y:S01]  /*a480*/  LDL.LU R159, [R1+0x3c] ;  /* 0x00003c00019f7983 */ /* 0x000ee20000300800 */
[----:B------:R-:W-:-:S02]  /*a490*/  LOP3.LUT R5, R5, 0x18, R18, 0x78, !PT ;  /* 0x0000001805057812 */ /* 0x000fc400078e7812 */
[C---:B-1----:R-:W-:Y:S02]  /*a4a0*/  SHF.L.U32 R155, R8.reuse, 0x10, RZ ;  /* 0x00000010089b7819 */ /* 0x042fe400000006ff */
[----:B------:R-:W-:Y:S02]  /*a4b0*/  LOP3.LUT R8, R8, 0xffff0000, RZ, 0xc0, !PT ;  /* 0xffff000008087812 */ /* 0x000fe400078ec0ff */
[----:B------:R-:W-:Y:S01]  /*a4c0*/  LOP3.LUT R157, R7, R5, RZ, 0xfc, !PT ;  /* 0x00000005079d7212 */ /* 0x000fe200078efcff */
[----:B------:R-:W-:-:S03]  /*a4d0*/  FMUL R155, R155, R16 ;  /* 0x000000109b9b7220 */ /* 0x000fc60000400000 */
[----:B------:R-:W-:Y:S01]  /*a4e0*/  LEA R157, R157, UR49, 0x1 ;  /* 0x000000319d9d7c11 */ /* 0x000fe2000f8e08ff */
[----:B------:R-:W-:Y:S05]  /*a4f0*/  WARPSYNC.ALL ;  /* 0x0000000000007948 */ /* 0x000fea0003800000 */
[----:B------:R-:W-:Y:S01]  /*a500*/  ISETP.GT.U32.AND P0, PT, R172, 0x3e, PT ;  /* 0x0000003eac00780c */ /* 0x000fe20003f04070 */
[----:B------:R-:W-:Y:S01]  /*a510*/  BSSY B0, `(.L_x_51) ;  /* 0x0000057000007945 */ /* 0x000fe20003800000 */
[C-C-:B----45:R-:W-:Y:S01]  /*a520*/  FFMA R5, R17.reuse, R154, R2.reuse ;  /* 0x0000009a11057223 */ /* 0x170fe20000000002 */
[----:B------:R-:W-:Y:S01]  /*a530*/  FMUL R154, R8, R16 ;  /* 0x00000010089a7220 */ /* 0x000fe20000400000 */
[----:B--2---:R-:W-:-:S02]  /*a540*/  FFMA R7, R17, R153, R2 ;  /* 0x0000009911077223 */ /* 0x004fc40000000002 */
[----:B------:R-:W-:Y:S01]  /*a550*/  FADD R5, R5, R155 ;  /* 0x0000009b05057221 */ /* 0x000fe20000000000 */
[----:B------:R-:W-:Y:S02]  /*a560*/  IMAD.U32 R153, R9, 0x10000, RZ ;  /* 0x0001000009997824 */ /* 0x000fe400078e00ff */
[----:B------:R-:W-:Y:S01]  /*a570*/  FADD R8, R7, R154 ;  /* 0x0000009a07087221 */ /* 0x000fe20000000000 */
[----:B------:R-:W-:Y:S01]  /*a580*/  LOP3.LUT R9, R9, 0xffff0000, RZ, 0xc0, !PT ;  /* 0xffff000009097812 */ /* 0x000fe200078ec0ff */
[----:B------:R-:W-:-:S03]  /*a590*/  FMUL R153, R153, R16 ;  /* 0x0000001099997220 */ /* 0x000fc60000400000 */
[----:B------:R-:W-:Y:S01]  /*a5a0*/  F2FP.RELU.BF16.F32.PACK_AB R8, R8, R5 ;  /* 0x000000050808723e */ /* 0x000fe200000018ff */
[C-C-:B------:R-:W-:Y:S01]  /*a5b0*/  FFMA R5, R17.reuse, R152, R4.reuse ;  /* 0x0000009811057223 */ /* 0x140fe20000000004 */
[----:B------:R-:W-:Y:S01]  /*a5c0*/  FFMA R7, R17, R23, R4 ;  /* 0x0000001711077223 */ /* 0x000fe20000000004 */
[-C--:B------:R-:W-:Y:S01]  /*a5d0*/  FMUL R152, R9, R16.reuse ;  /* 0x0000001009987220 */ /* 0x080fe20000400000 */
[C---:B------:R-:W-:Y:S01]  /*a5e0*/  SHF.L.U32 R23, R10.reuse, 0x10, RZ ;  /* 0x000000100a177819 */ /* 0x040fe200000006ff */
[----:B------:R-:W-:Y:S02]  /*a5f0*/  FADD R5, R5, R153 ;  /* 0x0000009905057221 */ /* 0x000fe40000000000 */
[----:B------:R-:W-:Y:S01]  /*a600*/  FADD R9, R7, R152 ;  /* 0x0000009807097221 */ /* 0x000fe20000000000 */
[----:B------:R-:W-:Y:S01]  /*a610*/  LOP3.LUT R10, R10, 0xffff0000, RZ, 0xc0, !PT ;  /* 0xffff00000a0a7812 */ /* 0x000fe200078ec0ff */
[----:B------:R-:W-:Y:S01]  /*a620*/  FFMA R7, R17, R21, R2 ;  /* 0x0000001511077223 */ /* 0x000fe20000000002 */
[----:B------:R-:W-:-:S02]  /*a630*/  FMUL R23, R23, R16 ;  /* 0x0000001017177220 */ /* 0x000fc40000400000 */
[----:B------:R-:W-:Y:S01]  /*a640*/  F2FP.RELU.BF16.F32.PACK_AB R9, R9, R5 ;  /* 0x000000050909723e */ /* 0x000fe200000018ff */
[----:B------:R-:W-:Y:S01]  /*a650*/  FFMA R5, R17, R22, R2 ;  /* 0x0000001611057223 */ /* 0x000fe20000000002 */
[-C--:B------:R-:W-:Y:S01]  /*a660*/  FMUL R22, R10, R16.reuse ;  /* 0x000000100a167220 */ /* 0x080fe20000400000 */
[----:B------:R-:W-:Y:S02]  /*a670*/  IMAD.U32 R21, R11, 0x10000, RZ ;  /* 0x000100000b157824 */ /* 0x000fe400078e00ff */
[----:B------:R-:W-:Y:S01]  /*a680*/  FADD R5, R5, R23 ;  /* 0x0000001705057221 */ /* 0x000fe20000000000 */
[----:B------:R-:W-:Y:S01]  /*a690*/  FADD R10, R7, R22 ;  /* 0x00000016070a7221 */ /* 0x000fe20000000000 */
[----:B------:R-:W-:Y:S01]  /*a6a0*/  LOP3.LUT R11, R11, 0xffff0000, RZ, 0xc0, !PT ;  /* 0xffff00000b0b7812 */ /* 0x000fe200078ec0ff */
[----:B------:R-:W-:-:S03]  /*a6b0*/  FMUL R21, R21, R16 ;  /* 0x0000001015157220 */ /* 0x000fc60000400000 */
[----:B------:R-:W-:Y:S01]  /*a6c0*/  F2FP.RELU.BF16.F32.PACK_AB R10, R10, R5 ;  /* 0x000000050a0a723e */ /* 0x000fe200000018ff */
[----:B------:R-:W-:Y:S01]  /*a6d0*/  FFMA R5, R17, R20, R4 ;  /* 0x0000001411057223 */ /* 0x000fe20000000004 */
[----:B------:R-:W-:-:S03]  /*a6e0*/  FMUL R20, R11, R16 ;  /* 0x000000100b147220 */ /* 0x000fc60000400000 */
[----:B------:R-:W-:Y:S01]  /*a6f0*/  FADD R5, R5, R21 ;  /* 0x0000001505057221 */ /* 0x000fe20000000000 */
[----:B---3--:R-:W-:Y:S01]  /*a700*/  FFMA R7, R17, R19, R4 ;  /* 0x0000001311077223 */ /* 0x008fe20000000004 */
[C---:B------:R-:W-:Y:S02]  /*a710*/  SHF.L.U32 R19, R12.reuse, 0x10, RZ ;  /* 0x000000100c137819 */ /* 0x040fe400000006ff */
[----:B------:R-:W-:Y:S01]  /*a720*/  LOP3.LUT R12, R12, 0xffff0000, RZ, 0xc0, !PT ;  /* 0xffff00000c0c7812 */ /* 0x000fe200078ec0ff */
[----:B------:R-:W-:Y:S02]  /*a730*/  FADD R11, R7, R20 ;  /* 0x00000014070b7221 */ /* 0x000fe40000000000 */
[----:B------:R-:W-:Y:S01]  /*a740*/  FMUL R19, R19, R16 ;  /* 0x0000001013137220 */ /* 0x000fe20000400000 */
[--C-:B------:R-:W-:Y:S02]  /*a750*/  FFMA R160, R17, R160, R2.reuse ;  /* 0x000000a011a07223 */ /* 0x100fe40000000002 */
[----:B------:R-:W-:Y:S01]  /*a760*/  F2FP.RELU.BF16.F32.PACK_AB R11, R11, R5 ;  /* 0x000000050b0b723e */ /* 0x000fe200000018ff */
[----:B------:R-:W-:Y:S01]  /*a770*/  FFMA R5, R17, R174, R2 ;  /* 0x000000ae11057223 */ /* 0x000fe20000000002 */
[----:B------:R-:W-:-:S03]  /*a780*/  FMUL R18, R12, R16 ;  /* 0x000000100c127220 */ /* 0x000fc60000400000 */
[----:B------:R-:W-:Y:S01]  /*a790*/  FADD R5, R5, R19 ;  /* 0x0000001305057221 */ /* 0x000fe20000000000 */
[----:B------:R-:W-:Y:S01]  /*a7a0*/  FADD R160, R160, R18 ;  /* 0x00000012a0a07221 */ /* 0x000fe20000000000 */
[----:B------:R1:W-:Y:S01]  /*a7b0*/  STSM.16.M88.4 [R157+0x200], R8 ;  /* 0x000200089d007844 */ /* 0x0003e20000000200 */
[----:B------:R-:W-:-:S03]  /*a7c0*/  IMAD.U32 R12, R13, 0x10000, RZ ;  /* 0x000100000d0c7824 */ /* 0x000fc600078e00ff */
[----:B------:R-:W-:Y:S01]  /*a7d0*/  F2FP.RELU.BF16.F32.PACK_AB R160, R160, R5 ;  /* 0x00000005a0a0723e */ /* 0x000fe200000018ff */
[C---:B------:R-:W-:Y:S01]  /*a7e0*/  IMAD.U32 R7, R15.reuse, 0x10000, RZ ;  /* 0x000100000f077824 */ /* 0x040fe200078e00ff */
[----:B------:R-:W-:Y:S01]  /*a7f0*/  LOP3.LUT R5, R15, 0xffff0000, RZ, 0xc0, !PT ;  /* 0xffff00000f057812 */ /* 0x000fe200078ec0ff */
[C---:B------:R-:W-:Y:S01]  /*a800*/  FFMA R161, R17.reuse, R161, R4 ;  /* 0x000000a111a17223 */ /* 0x040fe20000000004 */
[----:B------:R-:W-:Y:S01]  /*a810*/  FFMA R162, R17, R162, R2 ;  /* 0x000000a211a27223 */ /* 0x000fe20000000002 */
[-C--:B------:R-:W-:Y:S01]  /*a820*/  FMUL R12, R12, R16.reuse ;  /* 0x000000100c0c7220 */ /* 0x080fe20000400000 */
[-C--:B------:R-:W-:Y:S01]  /*a830*/  FMUL R7, R7, R16.reuse ;  /* 0x0000001007077220 */ /* 0x080fe20000400000 */
[----:B------:R-:W-:Y:S01]  /*a840*/  FMUL R5, R5, R16 ;  /* 0x0000001005057220 */ /* 0x000fe20000400000 */
[----:B-1----:R-:W-:Y:S02]  /*a850*/  LOP3.LUT R10, R13, 0xffff0000, RZ, 0xc0, !PT ;  /* 0xffff00000d0a7812 */ /* 0x002fe400078ec0ff */
[----:B------:R-:W-:-:S02]  /*a860*/  SHF.L.U32 R9, R14, 0x10, RZ ;  /* 0x000000100e097819 */ /* 0x000fc400000006ff */
[----:B------:R-:W-:Y:S01]  /*a870*/  LOP3.LUT R8, R14, 0xffff0000, RZ, 0xc0, !PT ;  /* 0xffff00000e087812 */ /* 0x000fe200078ec0ff */
[C-C-:B------:R-:W-:Y:S01]  /*a880*/  FFMA R14, R17.reuse, R163, R4.reuse ;  /* 0x000000a3110e7223 */ /* 0x140fe20000000004 */
[C---:B------:R-:W-:Y:S01]  /*a890*/  FFMA R11, R17.reuse, R173, R4 ;  /* 0x000000ad110b7223 */ /* 0x040fe20000000004 */
[C---:B------:R-:W-:Y:S01]  /*a8a0*/  FFMA R13, R17.reuse, R166, R2 ;  /* 0x000000a6110d7223 */ /* 0x040fe20000000002 */
[----:B------:R-:W-:Y:S01]  /*a8b0*/  FFMA R163, R17, R159, R4 ;  /* 0x0000009f11a37223 */ /* 0x000fe20000000004 */
[-C--:B------:R-:W-:Y:S01]  /*a8c0*/  FMUL R10, R10, R16.reuse ;  /* 0x000000100a0a7220 */ /* 0x080fe20000400000 */
[-C--:B------:R-:W-:Y:S01]  /*a8d0*/  FMUL R9, R9, R16.reuse ;  /* 0x0000001009097220 */ /* 0x080fe20000400000 */
[----:B------:R-:W-:Y:S01]  /*a8e0*/  FMUL R8, R8, R16 ;  /* 0x0000001008087220 */ /* 0x000fe20000400000 */
[----:B------:R-:W-:Y:S01]  /*a8f0*/  FADD R11, R11, R12 ;  /* 0x0000000c0b0b7221 */ /* 0x000fe20000000000 */
[----:B------:R-:W-:Y:S01]  /*a900*/  FADD R161, R161, R10 ;  /* 0x0000000aa1a17221 */ /* 0x000fe20000000000 */
[----:B------:R-:W-:Y:S01]  /*a910*/  FADD R13, R13, R9 ;  /* 0x000000090d0d7221 */ /* 0x000fe20000000000 */
[----:B------:R-:W-:Y:S01]  /*a920*/  FADD R162, R162, R8 ;  /* 0x00000008a2a27221 */ /* 0x000fe20000000000 */
[----:B------:R-:W-:Y:S01]  /*a930*/  FADD R14, R14, R7 ;  /* 0x000000070e0e7221 */ /* 0x000fe20000000000 */
[----:B------:R-:W-:Y:S01]  /*a940*/  FADD R163, R163, R5 ;  /* 0x00000005a3a37221 */ /* 0x000fe20000000000 */
[----:B------:R-:W-:-:S02]  /*a950*/  F2FP.RELU.BF16.F32.PACK_AB R161, R161, R11 ;  /* 0x0000000ba1a1723e */ /* 0x000fc400000018ff */
[----:B------:R-:W-:Y:S02]  /*a960*/  F2FP.RELU.BF16.F32.PACK_AB R162, R162, R13 ;  /* 0x0000000da2a2723e */ /* 0x000fe400000018ff */
[----:B------:R-:W-:Y:S02]  /*a970*/  F2FP.RELU.BF16.F32.PACK_AB R163, R163, R14 ;  /* 0x0000000ea3a3723e */ /* 0x000fe400000018ff */
[----:B------:R-:W-:-:S05]  /*a980*/  LEA R166, R158, R157, 0x1 ;  /* 0x0000009d9ea67211 */ /* 0x000fca00078e08ff */
[----:B------:R1:W-:Y:S01]  /*a990*/  STSM.16.M88.4 [R166+0x200], R160 ;  /* 0x000200a0a6007844 */ /* 0x0003e20000000200 */
[----:B------:R-:W-:Y:S01]  /*a9a0*/  @!PT LDS RZ, [RZ] ;  /* 0x00000000fffff984 */ /* 0x000fe20000000800 */
[----:B------:R-:W-:Y:S01]  /*a9b0*/  @!PT LDS RZ, [RZ] ;  /* 0x00000000fffff984 */ /* 0x000fe20000000800 */
[----:B------:R-:W-:Y:S01]  /*a9c0*/  @!PT LDS RZ, [RZ] ;  /* 0x00000000fffff984 */ /* 0x000fe20000000800 */
[----:B------:R-:W-:Y:S01]  /*a9d0*/  @!PT LDS RZ, [RZ] ;  /* 0x00000000fffff984 */ /* 0x000fe20000000800 */
[----:B------:R2:W-:Y:S06]  /*a9e0*/  MEMBAR.ALL.CTA ;  /* 0x0000000000007992 */ /* 0x0005ec0000008000 */
[----:B--2---:R-:W2:Y:S02]  /*a9f0*/  FENCE.VIEW.ASYNC.S ;  /* 0x00000000000073c6 */ /* 0x004ea40000000000 */
[----:B--2---:R-:W-:Y:S06]  /*aa00*/  BAR.SYNC.DEFER_BLOCKING 0x1, 0x100 ;  /* 0x0044000000007b1d */ /* 0x004fec0000010000 */
[----:B------:R-:W-:Y:S05]  /*aa10*/  @P0 BRA `(.L_x_52) ;  /* 0x0000000000180947 */ /* 0x000fea0003800000 */
[----:B------:R-:W-:Y:S02]  /*aa20*/  UIADD3 UR4, UP0, UR50, 0x4f0, URZ ;  /* 0x000004f032047890 */ /* 0x000fe4000ff1e03f */
[----:B------:R-:W-:Y:S02]  /*aa30*/  UIADD3 UR40, UR49, 0x200, URZ ;  /* 0x0000020031287890 */ /* 0x000fe4000fffe03f */
[----:B------:R-:W-:-:S09]  /*aa40*/  UIADD3.X UR5, URZ, UR51, URZ, UP0, !UPT ;  /* 0x000000333f057290 */ /* 0x000fd200087fe43f */
[----:B------:R2:W-:Y:S01]  /*aa50*/  UTMASTG.3D [UR40], [UR4] ;  /* 0x00000028040073b5 */ /* 0x0005e20008010000 */
[----:B------:R0:W-:Y:S01]  /*aa60*/  UTMACMDFLUSH ;  /* 0x00000000000079b7 */ /* 0x0001e20000000000 */
[----:B--2---:R-:W-:-:S04]  /*aa70*/  DEPBAR.LE SB0, 0x1 ;  /* 0x000080400000791a */ /* 0x004fc80000000000 */
.L_x_52:
[----:B------:R-:W-:Y:S05]  /*aa80*/  BSYNC B0 ;  /* 0x0000000000007941 */ /* 0x000fea0003800000 */
.L_x_51:
[----:B------:R-:W-:Y:S01]  /*aa90*/  BAR.SYNC.DEFER_BLOCKING 0x1, 0x100 ;  /* 0x0044000000007b1d */ /* 0x000fe20000010000 */
[----:B------:R-:W-:Y:S01]  /*aaa0*/  ISETP.NE.AND P2, PT, RZ, UR39, PT ;  /* 0x00000027ff007c0c */ /* 0x000fe2000bf45270 */
[----:B------:R-:W-:-:S05]  /*aab0*/  VIADD R159, R157, 0x200 ;  /* 0x000002009d9f7836 */ /* 0x000fca0000000000 */
[----:B-1----:R-:W-:-:S07]  /*aac0*/  LEA R160, R158, R159, 0x1 ;  /* 0x0000009f9ea07211 */ /* 0x002fce00078e08ff */
[----:B------:R-:W-:Y:S05]  /*aad0*/  @!P2 BRA `(.L_x_53) ;  /* 0x000000000034a947 */ /* 0x000fea0003800000 */
[----:B------:R-:W-:Y:S04]  /*aae0*/  BSSY B0, `(.L_x_54) ;  /* 0x0000009000007945 */ /* 0x000fe80003800000 */
[----:B------:R-:W-:Y:S05]  /*aaf0*/  @P1 BRA `(.L_x_55) ;  /* 0x00000000001c1947 */ /* 0x000fea0003800000 */
[----:B------:R-:W-:-:S13]  /*ab00*/  ISETP.NE.AND P2, PT, R156, 0x3, PT ;  /* 0x000000039c00780c */ /* 0x000fda0003f45270 */
[----:B------:R-:W-:Y:S05]  /*ab10*/  @!P2 BRA `(.L_x_56) ;  /* 0x000000000004a947 */ /* 0x000fea0003800000 */
[----:B------:R-:W-:Y:S01]  /*ab20*/  BPT.TRAP 0x1 ;  /* 0x000000040000795c */ /* 0x000fe20000300000 */
.L_x_56:
[----:B------:R-:W-:-:S04]  /*ab30*/  ULEA UR4, UR36, UR49, 0x3 ;  /* 0x0000003124047291 */ /* 0x000fc8000f8e183f */
[----:B------:R-:W-:-:S04]  /*ab40*/  UIADD3 UR4, UR4, 0x50, URZ ;  /* 0x0000005004047890 */ /* 0x000fc8000fffe03f */
[----:B------:R-:W-:-:S09]  /*ab50*/  UPRMT UR4, UR48, 0x654, UR4 ;  /* 0x0000065430047896 */ /* 0x000fd20008000004 */
[----:B------:R-:W-:Y:S03]  /*ab60*/  SYNCS.ARRIVE.TRANS64.RED.A1T0 RZ, [UR4], RZ ;  /* 0x000000ffffff79a7 */ /* 0x000fe60008100404 */
.L_x_55:
[----:B------:R-:W-:Y:S05]  /*ab70*/  BSYNC B0 ;  /* 0x0000000000007941 */ /* 0x000fea0003800000 */
.L_x_54:
[----:B------:R-:W-:-:S04]  /*ab80*/  UIADD3 UR36, UR36, 0x1, URZ ;  /* 0x0000000124247890 */ /* 0x000fc8000fffe03f */
[----:B------:R-:W-:-:S04]  /*ab90*/  UISETP.NE.AND UP0, UPT, UR36, 0x4, UPT ;  /* 0x000000042400788c */ /* 0x000fc8000bf05270 */
[----:B------:R-:W-:-:S12]  /*aba0*/  USEL UR36, UR36, URZ, UP0 ;  /* 0x0000003f24247287 */ /* 0x000fd80008000000 */
.L_x_53:
[----:B------:R-:W-:Y:S04]  /*abb0*/  BSSY B0, `(.L_x_57) ;  /* 0x0000032000007945 */ /* 0x000fe80003800000 */
[----:B------:R-:W-:Y:S05]  /*abc0*/  @P1 BRA `(.L_x_58) ;  /* 0x0000000000c01947 */ /* 0x000fea0003800000 */
[----:B------:R-:W-:-:S13]  /*abd0*/  ISETP.NE.AND P2, PT, R156, 0x3, PT ;  /* 0x000000039c00780c */ /* 0x000fda0003f45270 */
[----:B------:R-:W-:Y:S05]  /*abe0*/  @!P2 BRA `(.L_x_59) ;  /* 0x000000000004a947 */ /* 0x000fea0003800000 */
[----:B------:R-:W-:Y:S01]  /*abf0*/  BPT.TRAP 0x1 ;  /* 0x000000040000795c */ /* 0x000fe20000300000 */
.L_x_59:
[----:B------:R-:W-:Y:S01]  /*ac00*/  LEA R11, R3, UR49, 0x3 ;  /* 0x00000031030b7c11 */ /* 0x000fe2000f8e18ff */
[----:B------:R-:W-:Y:S01]  /*ac10*/  BSSY B1, `(.L_x_60) ;  /* 0x0000004000017945 */ /* 0x000fe20003800000 */
[----:B------:R-:W-:-:S04]  /*ac20*/  SHF.L.U32 R13, RZ, 0x1f, RZ ;  /* 0x0000001fff0d7819 */ /* 0x000fc800000006ff */
[----:B------:R-:W1:Y:S02]  /*ac30*/  SYNCS.PHASECHK.TRANS64.TRYWAIT P2, [R11+URZ+0x30], R13 ;  /* 0x0000300d0b0075a7 */ /* 0x000e64000804017f */
[----:B-1----:R-:W-:Y:S05]  /*ac40*/  @!P2 BRA `(.L_x_61) ;  /* 0x000000c40094a947 */ /* 0x002fea0003800000 */
.L_x_370:
[----:B------:R-:W-:Y:S05]  /*ac50*/  BSYNC B1 ;  /* 0x0000000000017941 */ /* 0x000fea0003800000 */
.L_x_60:
[----:B------:R-:W-:Y:S05]  /*ac60*/  @P3 BRA `(.L_x_62) ;  /* 0x0000000000943947 */ /* 0x000fea0003800000 */
[----:B------:R-:W-:Y:S01]  /*ac70*/  IMAD R12, R3, 0x2000, R159 ;  /* 0x00002000030c7824 */ /* 0x000fe200078e029f */
[----:B------:R-:W-:Y:S05]  /*ac80*/  WARPSYNC.ALL ;  /* 0x0000000000007948 */ /* 0x000fea0003800000 */
[----:B------:R-:W-:Y:S02]  /*ac90*/  LEA R8, R158, R12, 0x1 ;  /* 0x0000000c9e087211 */ /* 0x000fe400078e08ff */
[----:B-1----:R-:W1:Y:S04]  /*aca0*/  LDSM.16.M88.4 R12, [R12] ;  /* 0x000000000c0c783b */ /* 0x002e680000000200 */
[----:B------:R-:W2:Y:S01]  /*acb0*/  LDSM.16.M88.4 R8, [R8] ;  /* 0x000000000808783b */ /* 0x000ea20000000200 */
[C---:B-1----:R-:W-:Y:S01]  /*acc0*/  IMAD.U32 R155, R12.reuse, 0x10000, RZ ;  /* 0x000100000c9b7824 */ /* 0x042fe200078e00ff */
[----:B------:R-:W-:Y:S01]  /*acd0*/  LOP3.LUT R12, R12, 0xffff0000, RZ, 0xc0, !PT ;  /* 0xffff00000c0c7812 */ /* 0x000fe200078ec0ff */
[----:B------:R-:W-:Y:S01]  /*ace0*/  IMAD.U32 R23, R14, 0x10000, RZ ;  /* 0x000100000e177824 */ /* 0x000fe200078e00ff */
[----:B------:R-:W-:Y:S01]  /*acf0*/  SHF.L.U32 R153, R13, 0x10, RZ ;  /* 0x000000100d997819 */ /* 0x000fe200000006ff */
[C---:B--2---:R-:W-:Y:S01]  /*ad00*/  IMAD.U32 R19, R8.reuse, 0x10000, RZ ;  /* 0x0001000008137824 */ /* 0x044fe200078e00ff */
[----:B------:R-:W-:Y:S01]  /*ad10*/  LOP3.LUT R8, R8, 0xffff0000, RZ, 0xc0, !PT ;  /* 0xffff000008087812 */ /* 0x000fe200078ec0ff */
[----:B------:R-:W-:Y:S01]  /*ad20*/  IMAD.U32 R161, R10, 0x10000, RZ ;  /* 0x000100000aa17824 */ /* 0x000fe200078e00ff */
[----:B------:R-:W-:Y:S01]  /*ad30*/  SHF.L.U32 R5, R9, 0x10, RZ ;  /* 0x0000001009057819 */ /* 0x000fe200000006ff */
[-C--:B------:R-:W-:Y:S01]  /*ad40*/  FMUL R154, R12, R16.reuse ;  /* 0x000000100c9a7220 */ /* 0x080fe20000400000 */
[----:B------:R-:W-:Y:S01]  /*ad50*/  SHF.L.U32 R21, R15, 0x10, RZ ;  /* 0x000000100f157819 */ /* 0x000fe200000006ff */
[-C--:B------:R-:W-:Y:S01]  /*ad60*/  FMUL R18, R8, R16.reuse ;  /* 0x0000001008127220 */ /* 0x080fe20000400000 */
[----:B------:R-:W-:Y:S01]  /*ad70*/  LOP3.LUT R9, R9, 0xffff0000, RZ, 0xc0, !PT ;  /* 0xffff000009097812 */ /* 0x000fe200078ec0ff */
[-C--:B------:R-:W-:Y:S01]  /*ad80*/  FMUL R12, R5, R16.reuse ;  /* 0x00000010050c7220 */ /* 0x080fe20000400000 */
[----:B------:R-:W-:Y:S01]  /*ad90*/  LOP3.LUT R7, R10, 0xffff0000, RZ, 0xc0, !PT ;  /* 0xffff00000a077812 */ /* 0x000fe200078ec0ff */
[-C--:B------:R-:W-:Y:S01]  /*ada0*/  FMUL R155, R155, R16.reuse ;  /* 0x000000109b9b7220 */ /* 0x080fe20000400000 */
[----:B------:R-:W-:Y:S01]  /*adb0*/  SHF.L.U32 R162, R11, 0x10, RZ ;  /* 0x000000100ba27819 */ /* 0x000fe200000006ff */
[-C--:B------:R-:W-:Y:S01]  /*adc0*/  FMUL R10, R9, R16.reuse ;  /* 0x00000010090a7220 */ /* 0x080fe20000400000 */
[----:B------:R-:W-:Y:S01]  /*add0*/  LOP3.LUT R13, R13, 0xffff0000, RZ, 0xc0, !PT ;  /* 0xffff00000d0d7812 */ /* 0x000fe200078ec0ff */
[-C--:B------:R-:W-:Y:S01]  /*ade0*/  FMUL R8, R7, R16.reuse ;  /* 0x0000001007087220 */ /* 0x080fe20000400000 */
[----:B------:R-:W-:Y:S01]  /*adf0*/  LOP3.LUT R14, R14, 0xffff0000, RZ, 0xc0, !PT ;  /* 0xffff00000e0e7812 */ /* 0x000fe200078ec0ff */
[-C--:B------:R-:W-:Y:S01]  /*ae00*/  FMUL R153, R153, R16.reuse ;  /* 0x0000001099997220 */ /* 0x080fe20000400000 */
[----:B------:R-:W-:Y:S01]  /*ae10*/  LOP3.LUT R15, R15, 0xffff0000, RZ, 0xc0, !PT ;  /* 0xffff00000f0f7812 */ /* 0x000fe200078ec0ff */
[-C--:B------:R-:W-:Y:S01]  /*ae20*/  FMUL R152, R13, R16.reuse ;  /* 0x000000100d987220 */ /* 0x080fe20000400000 */
[----:B------:R-:W-:Y:S01]  /*ae30*/  LOP3.LUT R11, R11, 0xffff0000, RZ, 0xc0, !PT ;  /* 0xffff00000b0b7812 */ /* 0x000fe200078ec0ff */
[-C--:B------:R-:W-:Y:S01]  /*ae40*/  FMUL R23, R23, R16.reuse ;  /* 0x0000001017177220 */ /* 0x080fe20000400000 */
[-C--:B------:R-:W-:Y:S01]  /*ae50*/  FMUL R22, R14, R16.reuse ;  /* 0x000000100e167220 */ /* 0x080fe20000400000 */
[-C--:B------:R-:W-:Y:S01]  /*ae60*/  FMUL R21, R21, R16.reuse ;  /* 0x0000001015157220 */ /* 0x080fe20000400000 */
[-C--:B------:R-:W-:Y:S01]  /*ae70*/  FMUL R20, R15, R16.reuse ;  /* 0x000000100f147220 */ /* 0x080fe20000400000 */
[-C--:B------:R-:W-:Y:S01]  /*ae80*/  FMUL R19, R19, R16.reuse ;  /* 0x0000001013137220 */ /* 0x080fe20000400000 */
[-C--:B------:R-:W-:Y:S01]  /*ae90*/  FMUL R9, R161, R16.reuse ;  /* 0x00000010a1097220 */ /* 0x080fe20000400000 */
[-C--:B------:R-:W-:Y:S01]  /*aea0*/  FMUL R7, R162, R16.reuse ;  /* 0x00000010a2077220 */ /* 0x080fe20000400000 */
[----:B------:R-:W-:-:S07]  /*aeb0*/  FMUL R5, R11, R16 ;  /* 0x000000100b057220 */ /* 0x000fce0000400000 */
.L_x_62:
[----:B------:R-:W-:-:S07]  /*aec0*/  VIADD R3, R3, 0x1 ;  /* 0x0000000103037836 */ /* 0x000fce0000000000 */
.L_x_58:
[----:B------:R-:W-:Y:S05]  /*aed0*/  BSYNC B0 ;  /* 0x0000000000007941 */ /* 0x000fea0003800000 */
.L_x_57:
[C-C-:B-1----:R-:W-:Y:S01]  /*aee0*/  FFMA R11, R17.reuse, R24, R6.reuse ;  /* 0x00000018110b7223 */ /* 0x142fe20000000006 */
[C---:B------:R-:W-:Y:S01]  /*aef0*/  FFMA R24, R17.reuse, R25, R6 ;  /* 0x0000001911187223 */ /* 0x040fe20000000006 */
[C---:B------:R-:W-:Y:S01]  /*af00*/  FFMA R25, R17.reuse, R27, R0 ;  /* 0x0000001b11197223 */ /* 0x040fe20000000000 */
[----:B------:R-:W-:Y:S01]  /*af10*/  FFMA R28, R17, R28, R6 ;  /* 0x0000001c111c7223 */ /* 0x000fe20000000006 */
[----:B------:R-:W-:Y:S01]  /*af20*/  FADD R11, R155, R11 ;  /* 0x0000000b9b0b7221 */ /* 0x000fe20000000000 */
[----:B------:R-:W-:Y:S01]  /*af30*/  FADD R24, R154, R24 ;  /* 0x000000189a187221 */ /* 0x000fe20000000000 */
[C---:B------:R-:W-:Y:S01]  /*af40*/  FFMA R29, R17.reuse, R29, R6 ;  /* 0x0000001d111d7223 */ /* 0x040fe20000000006 */
[C-C-:B------:R-:W-:Y:S01]  /*af50*/  FFMA R30, R17.reuse, R30, R0.reuse ;  /* 0x0000001e111e7223 */ /* 0x140fe20000000000 */
[C-C-:B------:R-:W-:Y:S01]  /*af60*/  FFMA R31, R17.reuse, R31, R0.reuse ;  /* 0x0000001f111f7223 */ /* 0x140fe20000000000 */
[----:B------:R-:W-:Y:S01]  /*af70*/  FADD R25, R152, R25 ;  /* 0x0000001998197221 */ /* 0x000fe20000000000 */
[----:B------:R-:W-:Y:S01]  /*af80*/  F2FP.RELU.BF16.F32.PACK_AB R24, R24, R11 ;  /* 0x0000000b1818723e */ /* 0x000fe200000018ff */
[----:B------:R-:W-:Y:S01]  /*af90*/  FFMA R11, R17, R26, R0 ;  /* 0x0000001a110b7223 */ /* 0x000fe20000000000 */
[----:B------:R-:W-:Y:S01]  /*afa0*/  FADD R28, R23, R28 ;  /* 0x0000001c171c7221 */ /* 0x000fe20000000000 */
[----:B------:R-:W-:Y:S01]  /*afb0*/  FADD R26, R22, R29 ;  /* 0x0000001d161a7221 */ /* 0x000fe20000000000 */
[----:B------:R-:W-:Y:S01]  /*afc0*/  FADD R30, R21, R30 ;  /* 0x0000001e151e7221 */ /* 0x000fe20000000000 */
[----:B------:R-:W-:Y:S01]  /*afd0*/  FADD R11, R153, R11 ;  /* 0x0000000b990b7221 */ /* 0x000fe20000000000 */
[----:B------:R-:W-:Y:S01]  /*afe0*/  FADD R27, R20, R31 ;  /* 0x0000001f141b7221 */ /* 0x000fe20000000000 */
[----:B------:R-:W-:Y:S05]  /*aff0*/  WARPSYNC.ALL ;  /* 0x0000000000007948 */ /* 0x000fea0003800000 */
[----:B------:R-:W-:Y:S01]  /*b000*/  F2FP.RELU.BF16.F32.PACK_AB R25, R25, R11 ;  /* 0x0000000b1919723e */ /* 0x000fe200000018ff */
[C-C-:B------:R-:W-:Y:S01]  /*b010*/  FFMA R11, R17.reuse, R32, R6.reuse ;  /* 0x00000020110b7223 */ /* 0x140fe20000000006 */
[----:B------:R-:W-:Y:S01]  /*b020*/  F2FP.RELU.BF16.F32.PACK_AB R26, R26, R28 ;  /* 0x0000001c1a1a723e */ /* 0x000fe200000018ff */
[--C-:B------:R-:W-:Y:S01]  /*b030*/  FFMA R36, R17, R36, R6.reuse ;  /* 0x0000002411247223 */ /* 0x100fe20000000006 */
[----:B------:R-:W-:Y:S01]  /*b040*/  F2FP.RELU.BF16.F32.PACK_AB R27, R27, R30 ;  /* 0x0000001e1b1b723e */ /* 0x000fe200000018ff */
[----:B------:R-:W-:Y:S01]  /*b050*/  FADD R11, R19, R11 ;  /* 0x0000000b130b7221 */ /* 0x000fe20000000000 */
[C---:B------:R-:W-:Y:S01]  /*b060*/  FFMA R37, R17.reuse, R37, R6 ;  /* 0x0000002511257223 */ /* 0x040fe20000000006 */
[C-C-:B------:R-:W-:Y:S01]  /*b070*/  FFMA R38, R17.reuse, R38, R0.reuse ;  /* 0x0000002611267223 */ /* 0x140fe20000000000 */
[----:B------:R-:W-:Y:S01]  /*b080*/  FFMA R39, R17, R39, R0 ;  /* 0x0000002711277223 */ /* 0x000fe20000000000 */
[----:B------:R1:W-:Y:S01]  /*b090*/  STSM.16.M88.4 [R157+0x2200], R24 ;  /* 0x002200189d007844 */ /* 0x0003e20000000200 */
[----:B------:R-:W-:Y:S01]  /*b0a0*/  FADD R36, R9, R36 ;  /* 0x0000002409247221 */ /* 0x000fe20000000000 */
[----:B------:R-:W-:Y:S01]  /*b0b0*/  FADD R38, R7, R38 ;  /* 0x0000002607267221 */ /* 0x000fe20000000000 */
[----:B------:R-:W-:Y:S01]  /*b0c0*/  BSSY B0, `(.L_x_63) ;  /* 0x000001f000007945 */ /* 0x000fe20003800000 */
[C---:B-1----:R-:W-:Y:S01]  /*b0d0*/  FFMA R24, R17.reuse, R33, R6 ;  /* 0x0000002111187223 */ /* 0x042fe20000000006 */
[----:B------:R-:W-:Y:S01]  /*b0e0*/  FFMA R25, R17, R35, R0 ;  /* 0x0000002311197223 */ /* 0x000fe20000000000 */
[----:B------:R-:W-:Y:S01]  /*b0f0*/  FADD R26, R8, R37 ;  /* 0x00000025081a7221 */ /* 0x000fe20000000000 */
[----:B------:R-:W-:Y:S01]  /*b100*/  FADD R27, R5, R39 ;  /* 0x00000027051b7221 */ /* 0x000fe20000000000 */
[----:B------:R-:W-:Y:S01]  /*b110*/  FADD R24, R18, R24 ;  /* 0x0000001812187221 */ /* 0x000fe20000000000 */
[----:B------:R-:W-:-:S02]  /*b120*/  FADD R25, R10, R25 ;  /* 0x000000190a197221 */ /* 0x000fc40000000000 */
[----:B------:R-:W-:Y:S02]  /*b130*/  F2FP.RELU.BF16.F32.PACK_AB R26, R26, R36 ;  /* 0x000000241a1a723e */ /* 0x000fe400000018ff */
[----:B------:R-:W-:Y:S01]  /*b140*/  F2FP.RELU.BF16.F32.PACK_AB R24, R24, R11 ;  /* 0x0000000b1818723e */ /* 0x000fe200000018ff */
[----:B------:R-:W-:Y:S01]  /*b150*/  FFMA R11, R17, R34, R0 ;  /* 0x00000022110b7223 */ /* 0x000fe20000000000 */
[----:B------:R-:W-:-:S03]  /*b160*/  F2FP.RELU.BF16.F32.PACK_AB R27, R27, R38 ;  /* 0x000000261b1b723e */ /* 0x000fc600000018ff */
[----:B------:R-:W-:-:S05]  /*b170*/  FADD R11, R12, R11 ;  /* 0x0000000b0c0b7221 */ /* 0x000fca0000000000 */
[----:B------:R-:W-:-:S05]  /*b180*/  F2FP.RELU.BF16.F32.PACK_AB R25, R25, R11 ;  /* 0x0000000b1919723e */ /* 0x000fca00000018ff */
        /* <DEDUP_REMOVED lines=11> */
[----:B------:R-:W-:Y:S02]  /*b240*/  UIADD3 UR4, UR49, 0x2200, URZ ;  /* 0x0000220031047890 */ /* 0x000fe4000fffe03f */
[----:B------:R-:W-:Y:S01]  /*b250*/  UIADD3.X UR9, URZ, UR51, URZ, UP0, !UPT ;  /* 0x000000333f097290 */ /* 0x000fe200087fe43f */
[----:B------:R-:W-:Y:S01]  /*b260*/  UMOV UR5, UR41 ;  /* 0x0000002900057c82 */ /* 0x000fe20008000000 */
[----:B------:R-:W-:-:S07]  /*b270*/  UMOV UR7, UR43 ;  /* 0x0000002b00077c82 */ /* 0x000fce0008000000 */
[----:B------:R2:W-:Y:S01]  /*b280*/  UTMASTG.3D [UR4], [UR8] ;  /* 0x00000004080073b5 */ /* 0x0005e20008010000 */
[----:B------:R0:W-:Y:S01]  /*b290*/  UTMACMDFLUSH ;  /* 0x00000000000079b7 */ /* 0x0001e20000000000 */
[----:B--2---:R-:W-:-:S04]  /*b2a0*/  DEPBAR.LE SB0, 0x1 ;  /* 0x000080400000791a */ /* 0x004fc80000000000 */
.L_x_64:
[----:B------:R-:W-:Y:S05]  /*b2b0*/  BSYNC B0 ;  /* 0x0000000000007941 */ /* 0x000fea0003800000 */
.L_x_63:
[----:B------:R-:W-:Y:S01]  /*b2c0*/  IADD3 R34, R157, 0x2200, RZ ;  /* 0x000022009d227810 */ /* 0x000fe20007ffe0ff */
[----:B------:R-:W-:Y:S04]  /*b2d0*/  BAR.SYNC.DEFER_BLOCKING 0x1, 0x100 ;  /* 0x0044000000007b1d */ /* 0x000fe80000010000 */
[----:B------:R-:W-:Y:S02]  /*b2e0*/  IMAD R34, R158, 0x2, R34 ;  /* 0x000000029e227824 */ /* 0x000fe400078e0222 */
[----:B------:R-:W-:Y:S04]  /*b2f0*/  BSSY B0, `(.L_x_65) ;  /* 0x0000009000007945 */ /* 0x000fe80003800000 */
[----:B------:R-:W-:Y:S05]  /*b300*/  @P1 BRA `(.L_x_66) ;  /* 0x00000000001c1947 */ /* 0x000fea0003800000 */
[----:B------:R-:W-:-:S13]  /*b310*/  ISETP.NE.AND P2, PT, R156, 0x3, PT ;  /* 0x000000039c00780c */ /* 0x000fda0003f45270 */
[----:B------:R-:W-:Y:S05]  /*b320*/  @!P2 BRA `(.L_x_67) ;  /* 0x000000000004a947 */ /* 0x000fea0003800000 */
[----:B------:R-:W-:Y:S01]  /*b330*/  BPT.TRAP 0x1 ;  /* 0x000000040000795c */ /* 0x000fe20000300000 */
.L_x_67:
[----:B------:R-:W-:-:S04]  /*b340*/  ULEA UR4, UR36, UR49, 0x3 ;  /* 0x0000003124047291 */ /* 0x000fc8000f8e183f */
[----:B------:R-:W-:-:S04]  /*b350*/  UIADD3 UR4, UR4, 0x50, URZ ;  /* 0x0000005004047890 */ /* 0x000fc8000fffe03f */
[----:B------:R-:W-:-:S09]  /*b360*/  UPRMT UR4, UR48, 0x654, UR4 ;  /* 0x0000065430047896 */ /* 0x000fd20008000004 */
[----:B------:R-:W-:Y:S03]  /*b370*/  SYNCS.ARRIVE.TRANS64.RED.A1T0 RZ, [UR4], RZ ;  /* 0x000000ffffff79a7 */ /* 0x000fe60008100404 */
.L_x_66:
[----:B------:R-:W-:Y:S05]  /*b380*/  BSYNC B0 ;  /* 0x0000000000007941 */ /* 0x000fea0003800000 */
.L_x_65:
[----:B------:R-:W-:Y:S01]  /*b390*/  UIADD3 UR36, UR36, 0x1, URZ ;  /* 0x0000000124247890 */ /* 0x000fe2000fffe03f */
[----:B------:R-:W-:Y:S01]  /*b3a0*/  BSSY B0, `(.L_x_68) ;  /* 0x0000038000007945 */ /* 0x000fe20003800000 */
[----:B------:R-:W-:Y:S02]  /*b3b0*/  MOV R11, RZ ;  /* 0x000000ff000b7202 */ /* 0x000fe40000000f00 */
[----:B------:R-:W-:-:S04]  /*b3c0*/  UISETP.NE.AND UP0, UPT, UR36, 0x4, UPT ;  /* 0x000000042400788c */ /* 0x000fc8000bf05270 */
[----:B------:R-:W-:Y:S01]  /*b3d0*/  USEL UR36, UR36, URZ, UP0 ;  /* 0x0000003f24247287 */ /* 0x000fe20008000000 */
[----:B------:R-:W-:Y:S11]  /*b3e0*/  @P1 BRA `(.L_x_69) ;  /* 0x0000000000cc1947 */ /* 0x000ff60003800000 */
[----:B------:R-:W-:-:S13]  /*b3f0*/  ISETP.NE.AND P2, PT, R156, 0x3, PT ;  /* 0x000000039c00780c */ /* 0x000fda0003f45270 */
[----:B------:R-:W-:Y:S05]  /*b400*/  @!P2 BRA `(.L_x_70) ;  /* 0x000000000004a947 */ /* 0x000fea0003800000 */
[----:B------:R-:W-:Y:S01]  /*b410*/  BPT.TRAP 0x1 ;  /* 0x000000040000795c */ /* 0x000fe20000300000 */
.L_x_70:
[----:B------:R-:W-:Y:S01]  /*b420*/  LEA R11, R3, UR49, 0x3 ;  /* 0x00000031030b7c11 */ /* 0x000fe2000f8e18ff */
[----:B------:R-:W-:Y:S01]  /*b430*/  BSSY B1, `(.L_x_71) ;  /* 0x0000004000017945 */ /* 0x000fe20003800000 */
[----:B------:R-:W-:-:S04]  /*b440*/  SHF.L.U32 R13, RZ, 0x1f, RZ ;  /* 0x0000001fff0d7819 */ /* 0x000fc800000006ff */
[----:B------:R-:W2:Y:S02]  /*b450*/  SYNCS.PHASECHK.TRANS64.TRYWAIT P2, [R11+URZ+0x30], R13 ;  /* 0x0000300d0b0075a7 */ /* 0x000ea4000804017f */
[----:B--2---:R-:W-:Y:S05]  /*b460*/  @!P2 BRA `(.L_x_72) ;  /* 0x000000bc00a0a947 */ /* 0x004fea0003800000 */
.L_x_371:
[----:B------:R-:W-:Y:S05]  /*b470*/  BSYNC B1 ;  /* 0x0000000000017941 */ /* 0x000fea0003800000 */
.L_x_71:
[----:B------:R-:W-:Y:S05]  /*b480*/  @P3 BRA `(.L_x_73) ;  /* 0x0000000000943947 */ /* 0x000fea0003800000 */
[----:B------:R-:W-:Y:S01]  /*b490*/  IMAD R12, R3, 0x2000, R159 ;  /* 0x00002000030c7824 */ /* 0x000fe200078e029f */
[----:B------:R-:W-:Y:S05]  /*b4a0*/  WARPSYNC.ALL ;  /* 0x0000000000007948 */ /* 0x000fea0003800000 */
[----:B------:R-:W-:Y:S02]  /*b4b0*/  LEA R8, R158, R12, 0x1 ;  /* 0x0000000c9e087211 */ /* 0x000fe400078e08ff */
[----:B--2---:R-:W2:Y:S04]  /*b4c0*/  LDSM.16.M88.4 R12, [R12] ;  /* 0x000000000c0c783b */ /* 0x004ea80000000200 */
[----:B------:R-:W3:Y:S01]  /*b4d0*/  LDSM.16.M88.4 R8, [R8] ;  /* 0x000000000808783b */ /* 0x000ee20000000200 */
[C---:B--2---:R-:W-:Y:S01]  /*b4e0*/  IMAD.U32 R155, R12.reuse, 0x10000, RZ ;  /* 0x000100000c9b7824 */ /* 0x044fe200078e00ff */
[----:B------:R-:W-:Y:S01]  /*b4f0*/  LOP3.LUT R12, R12, 0xffff0000, RZ, 0xc0, !PT ;  /* 0xffff00000c0c7812 */ /* 0x000fe200078ec0ff */
[----:B------:R-:W-:Y:S01]  /*b500*/  IMAD.U32 R23, R14, 0x10000, RZ ;  /* 0x000100000e177824 */ /* 0x000fe200078e00ff */
[----:B------:R-:W-:Y:S01]  /*b510*/  SHF.L.U32 R153, R13, 0x10, RZ ;  /* 0x000000100d997819 */ /* 0x000fe200000006ff */
[C---:B---3--:R-:W-:Y:S01]  /*b520*/  IMAD.U32 R19, R8.reuse, 0x10000, RZ ;  /* 0x0001000008137824 */ /* 0x048fe200078e00ff */
[----:B------:R-:W-:Y:S01]  /*b530*/  LOP3.LUT R8, R8, 0xffff0000, RZ, 0xc0, !PT ;  /* 0xffff000008087812 */ /* 0x000fe200078ec0ff */
[----:B-1----:R-:W-:Y:S01]  /*b540*/  IMAD.U32 R24, R10, 0x10000, RZ ;  /* 0x000100000a187824 */ /* 0x002fe200078e00ff */
        /* <DEDUP_REMOVED lines=25> */
.L_x_73:
[----:B------:R-:W-:-:S05]  /*b6e0*/  VIADD R3, R3, 0x1 ;  /* 0x0000000103037836 */ /* 0x000fca0000000000 */
[----:B------:R-:W-:-:S04]  /*b6f0*/  ISETP.NE.AND P2, PT, R3, 0x4, PT ;  /* 0x000000040300780c */ /* 0x000fc80003f45270 */
[----:B------:R-:W-:Y:S02]  /*b700*/  SEL R3, R3, RZ, P2 ;  /* 0x000000ff03037207 */ /* 0x000fe40001000000 */
[----:B--2---:R-:W-:-:S07]  /*b710*/  SEL R11, RZ, 0x1, P2 ;  /* 0x00000001ff0b7807 */ /* 0x004fce0001000000 */
.L_x_69:
[----:B------:R-:W-:Y:S05]  /*b720*/  BSYNC B0 ;  /* 0x0000000000007941 */ /* 0x000fea0003800000 */
.L_x_68:
[----:B------:R-:W2:Y:S04]  /*b730*/  LDL.LU R13, [R1+0x40] ;  /* 0x00004000010d7983 */ /* 0x000ea80000300800 */
[----:B-1----:R-:W3:Y:S04]  /*b740*/  LDL.LU R24, [R1+0x44] ;  /* 0x0000440001187983 */ /* 0x002ee80000300800 */
[----:B------:R-:W4:Y:S04]  /*b750*/  LDL.LU R28, [R1+0x48] ;  /* 0x00004800011c7983 */ /* 0x000f280000300800 */
[----:B------:R-:W5:Y:S04]  /*b760*/  LDL.LU R27, [R1+0x4c] ;  /* 0x00004c00011b7983 */ /* 0x000f680000300800 */
        /* <DEDUP_REMOVED lines=11> */
[----:B------:R-:W5:Y:S01]  /*b820*/  LDL.LU R29, [R1+0x7c] ;  /* 0x00007c00011d7983 */ /* 0x000f620000300800 */
[----:B------:R-:W-:Y:S05]  /*b830*/  WARPSYNC.ALL ;  /* 0x0000000000007948 */ /* 0x000fea0003800000 */
[----:B------:R-:W-:Y:S01]  /*b840*/  BSSY B0, `(.L_x_74) ;  /* 0x000003c000007945 */ /* 0x000fe20003800000 */
[C-C-:B--2---:R-:W-:Y:S01]  /*b850*/  FFMA R13, R17.reuse, R13, R2.reuse ;  /* 0x0000000d110d7223 */ /* 0x144fe20000000002 */
[----:B---3--:R-:W-:-:S03]  /*b860*/  FFMA R24, R17, R24, R2 ;  /* 0x0000001811187223 */ /* 0x008fc60000000002 */
[----:B------:R-:W-:Y:S01]  /*b870*/  FADD R13, R155, R13 ;  /* 0x0000000d9b0d7221 */ /* 0x000fe20000000000 */
[----:B------:R-:W-:Y:S01]  /*b880*/  FADD R24, R154, R24 ;  /* 0x000000189a187221 */ /* 0x000fe20000000000 */
[C-C-:B----4-:R-:W-:Y:S01]  /*b890*/  FFMA R28, R17.reuse, R28, R4.reuse ;  /* 0x0000001c111c7223 */ /* 0x150fe20000000004 */
[----:B-----5:R-:W-:-:S03]  /*b8a0*/  FFMA R27, R17, R27, R4 ;  /* 0x0000001b111b7223 */ /* 0x020fc60000000004 */
[----:B------:R-:W-:Y:S01]  /*b8b0*/  F2FP.RELU.BF16.F32.PACK_AB R24, R24, R13 ;  /* 0x0000000d1818723e */ /* 0x000fe200000018ff */
[----:B------:R-:W-:Y:S01]  /*b8c0*/  FADD R28, R153, R28 ;  /* 0x0000001c991c7221 */ /* 0x000fe20000000000 */
[C-C-:B------:R-:W-:Y:S01]  /*b8d0*/  FFMA R25, R17.reuse, R25, R2.reuse ;  /* 0x0000001911197223 */ /* 0x140fe20000000002 */
[----:B------:R-:W-:Y:S01]  /*b8e0*/  FADD R27, R152, R27 ;  /* 0x0000001b981b7221 */ /* 0x000fe20000000000 */
[C---:B------:R-:W-:Y:S01]  /*b8f0*/  FFMA R15, R17.reuse, R15, R2 ;  /* 0x0000000f110f7223 */ /* 0x040fe20000000002 */
[----:B------:R-:W-:-:S03]  /*b900*/  FFMA R14, R17, R14, R4 ;  /* 0x0000000e110e7223 */ /* 0x000fc60000000004 */
[----:B------:R-:W-:Y:S01]  /*b910*/  FADD R15, R22, R15 ;  /* 0x0000000f160f7221 */ /* 0x000fe20000000000 */
[----:B------:R-:W-:Y:S01]  /*b920*/  FFMA R13, R17, R26, R4 ;  /* 0x0000001a110d7223 */ /* 0x000fe20000000004 */
[----:B------:R-:W-:Y:S01]  /*b930*/  FADD R26, R23, R25 ;  /* 0x00000019171a7221 */ /* 0x000fe20000000000 */
[----:B------:R-:W-:Y:S01]  /*b940*/  FADD R14, R21, R14 ;  /* 0x0000000e150e7221 */ /* 0x000fe20000000000 */
[----:B------:R-:W-:Y:S01]  /*b950*/  F2FP.RELU.BF16.F32.PACK_AB R25, R27, R28 ;  /* 0x0000001c1b19723e */ /* 0x000fe200000018ff */
[----:B------:R-:W-:Y:S02]  /*b960*/  FADD R13, R20, R13 ;  /* 0x0000000d140d7221 */ /* 0x000fe40000000000 */
[----:B------:R-:W-:-:S03]  /*b970*/  F2FP.RELU.BF16.F32.PACK_AB R26, R15, R26 ;  /* 0x0000001a0f1a723e */ /* 0x000fc600000018ff */
[----:B------:R-:W-:Y:S01]  /*b980*/  F2FP.RELU.BF16.F32.PACK_AB R27, R13, R14 ;  /* 0x0000000e0d1b723e */ /* 0x000fe200000018ff */
[C---:B------:R-:W-:Y:S01]  /*b990*/  FFMA R13, R17.reuse, R37, R2 ;  /* 0x00000025110d7223 */ /* 0x040fe20000000002 */
[----:B------:R-:W-:-:S03]  /*b9a0*/  FFMA R28, R17, R35, R4 ;  /* 0x00000023111c7223 */ /* 0x000fc60000000004 */
[----:B------:R1:W-:Y:S01]  /*b9b0*/  STSM.16.M88.4 [R157+0x4200], R24 ;  /* 0x004200189d007844 */ /* 0x0003e20000000200 */
[----:B------:R-:W-:Y:S01]  /*b9c0*/  FADD R13, R19, R13 ;  /* 0x0000000d130d7221 */ /* 0x000fe20000000000 */
[----:B------:R-:W-:Y:S01]  /*b9d0*/  FADD R28, R12, R28 ;  /* 0x0000001c0c1c7221 */ /* 0x000fe20000000000 */
[C---:B------:R-:W-:Y:S01]  /*b9e0*/  FFMA R15, R17.reuse, R31, R2 ;  /* 0x0000001f110f7223 */ /* 0x040fe20000000002 */
[----:B------:R-:W-:-:S03]  /*b9f0*/  FFMA R14, R17, R30, R4 ;  /* 0x0000001e110e7223 */ /* 0x000fc60000000004 */
[----:B------:R-:W-:Y:S01]  /*ba00*/  FADD R15, R8, R15 ;  /* 0x0000000f080f7221 */ /* 0x000fe20000000000 */
[C---:B-1----:R-:W-:Y:S01]  /*ba10*/  FFMA R24, R17.reuse, R36, R2 ;  /* 0x0000002411187223 */ /* 0x042fe20000000002 */
[C---:B------:R-:W-:Y:S01]  /*ba20*/  FFMA R27, R17.reuse, R33, R4 ;  /* 0x00000021111b7223 */ /* 0x040fe20000000004 */
[----:B------:R-:W-:Y:S01]  /*ba30*/  FFMA R25, R17, R32, R2 ;  /* 0x0000002011197223 */ /* 0x000fe20000000002 */
[----:B------:R-:W-:Y:S01]  /*ba40*/  FADD R14, R7, R14 ;  /* 0x0000000e070e7221 */ /* 0x000fe20000000000 */
[----:B------:R-:W-:Y:S01]  /*ba50*/  FADD R24, R18, R24 ;  /* 0x0000001812187221 */ /* 0x000fe20000000000 */
[----:B------:R-:W-:Y:S01]  /*ba60*/  FADD R27, R10, R27 ;  /* 0x0000001b0a1b7221 */ /* 0x000fe20000000000 */
[----:B------:R-:W-:-:S03]  /*ba70*/  FADD R26, R9, R25 ;  /* 0x00000019091a7221 */ /* 0x000fc60000000000 */
[----:B------:R-:W-:Y:S01]  /*ba80*/  F2FP.RELU.BF16.F32.PACK_AB R24, R24, R13 ;  /* 0x0000000d1818723e */ /* 0x000fe200000018ff */
[----:B------:R-:W-:Y:S01]  /*ba90*/  FFMA R13, R17, R29, R4 ;  /* 0x0000001d110d7223 */ /* 0x000fe20000000004 */
[----:B------:R-:W-:Y:S02]  /*baa0*/  F2FP.RELU.BF16.F32.PACK_AB R25, R27, R28 ;  /* 0x0000001c1b19723e */ /* 0x000fe400000018ff */
[----:B------:R-:W-:Y:S01]  /*bab0*/  F2FP.RELU.BF16.F32.PACK_AB R26, R15, R26 ;  /* 0x0000001a0f1a723e */ /* 0x000fe200000018ff */
        /* <DEDUP_REMOVED lines=20> */
.L_x_75:
[----:B------:R-:W-:Y:S05]  /*bc00*/  BSYNC B0 ;  /* 0x0000000000007941 */ /* 0x000fea0003800000 */
.L_x_74:
        /* <DEDUP_REMOVED lines=8> */
.L_x_78:
[----:B------:R-:W-:-:S04]  /*bc90*/  ULEA UR4, UR36, UR49, 0x3 ;  /* 0x0000003124047291 */ /* 0x000fc8000f8e183f */
[----:B------:R-:W-:-:S04]  /*bca0*/  UIADD3 UR4, UR4, 0x50, URZ ;  /* 0x0000005004047890 */ /* 0x000fc8000fffe03f */
[----:B------:R-:W-:-:S09]  /*bcb0*/  UPRMT UR4, UR48, 0x654, UR4 ;  /* 0x0000065430047896 */ /* 0x000fd20008000004 */
[----:B------:R-:W-:Y:S03]  /*bcc0*/  SYNCS.ARRIVE.TRANS64.RED.A1T0 RZ, [UR4], RZ ;  /* 0x000000ffffff79a7 */ /* 0x000fe60008100404 */
.L_x_77:
[----:B------:R-:W-:Y:S05]  /*bcd0*/  BSYNC B0 ;  /* 0x0000000000007941 */ /* 0x000fea0003800000 */
.L_x_76:
[----:B------:R-:W-:Y:S01]  /*bce0*/  UIADD3 UR4, UR36, 0x1, URZ ;  /* 0x0000000124047890 */ /* 0x000fe2000fffe03f */
[----:B------:R-:W-:Y:S03]  /*bcf0*/  BSSY B0, `(.L_x_79) ;  /* 0x0000038000007945 */ /* 0x000fe60003800000 */
[----:B------:R-:W-:-:S04]  /*bd00*/  UISETP.NE.AND UP0, UPT, UR4, 0x4, UPT ;  /* 0x000000040400788c */ /* 0x000fc8000bf05270 */
[----:B------:R-:W-:Y:S01]  /*bd10*/  USEL UR5, UR4, URZ, UP0 ;  /* 0x0000003f04057287 */ /* 0x000fe20008000000 */
[----:B------:R-:W-:Y:S11]  /*bd20*/  @P1 BRA `(.L_x_80) ;  /* 0x0000000000d01947 */ /* 0x000ff60003800000 */
[----:B------:R-:W-:-:S13]  /*bd30*/  ISETP.NE.AND P2, PT, R156, 0x3, PT ;  /* 0x000000039c00780c */ /* 0x000fda0003f45270 */
[----:B------:R-:W-:Y:S05]  /*bd40*/  @!P2 BRA `(.L_x_81) ;  /* 0x000000000004a947 */ /* 0x000fea0003800000 */
[----:B------:R-:W-:Y:S01]  /*bd50*/  BPT.TRAP 0x1 ;  /* 0x000000040000795c */ /* 0x000fe20000300000 */
.L_x_81:
[----:B------:R-:W-:Y:S01]  /*bd60*/  LEA R13, R3, UR49, 0x3 ;  /* 0x00000031030d7c11 */ /* 0x000fe2000f8e18ff */
[----:B------:R-:W-:Y:S01]  /*bd70*/  BSSY B1, `(.L_x_82) ;  /* 0x0000004000017945 */ /* 0x000fe20003800000 */
[----:B------:R-:W-:-:S04]  /*bd80*/  SHF.L.U32 R14, R11, 0x1f, RZ ;  /* 0x0000001f0b0e7819 */ /* 0x000fc800000006ff */
[----:B------:R-:W2:Y:S02]  /*bd90*/  SYNCS.PHASECHK.TRANS64.TRYWAIT P2, [R13+URZ+0x30], R14 ;  /* 0x0000300e0d0075a7 */ /* 0x000ea4000804017f */
[----:B--2---:R-:W-:Y:S05]  /*bda0*/  @!P2 BRA `(.L_x_83) ;  /* 0x000000b40064a947 */ /* 0x004fea0003800000 */
.L_x_372:
[----:B------:R-:W-:Y:S05]  /*bdb0*/  BSYNC B1 ;  /* 0x0000000000017941 */ /* 0x000fea0003800000 */
.L_x_82:
[----:B------:R-:W-:Y:S05]  /*bdc0*/  @P3 BRA `(.L_x_84) ;  /* 0x0000000000943947 */ /* 0x000fea0003800000 */
[----:B------:R-:W-:Y:S01]  /*bdd0*/  LEA R20, R3, R159, 0xd ;  /* 0x0000009f03147211 */ /* 0x000fe200078e68ff */
[----:B------:R-:W-:Y:S05]  /*bde0*/  WARPSYNC.ALL ;  /* 0x0000000000007948 */ /* 0x000fea0003800000 */
[----:B------:R-:W-:Y:S02]  /*bdf0*/  IMAD R12, R158, 0x2, R20 ;  /* 0x000000029e0c7824 */ /* 0x000fe400078e0214 */
[----:B------:R-:W3:Y:S04]  /*be00*/  LDSM.16.M88.4 R20, [R20] ;  /* 0x000000001414783b */ /* 0x000ee80000000200 */
[----:B--2---:R-:W2:Y:S01]  /*be10*/  LDSM.16.M88.4 R12, [R12] ;  /* 0x000000000c0c783b */ /* 0x004ea20000000200 */
[C---:B---3--:R-:W-:Y:S01]  /*be20*/  SHF.L.U32 R155, R20.reuse, 0x10, RZ ;  /* 0x00000010149b7819 */ /* 0x048fe200000006ff */
[----:B------:R-:W-:Y:S01]  /*be30*/  IMAD.U32 R153, R21, 0x10000, RZ ;  /* 0x0001000015997824 */ /* 0x000fe200078e00ff */
[----:B------:R-:W-:Y:S01]  /*be40*/  LOP3.LUT R20, R20, 0xffff0000, RZ, 0xc0, !PT ;  /* 0xffff000014147812 */ /* 0x000fe200078ec0ff */
[----:B------:R-:W-:Y:S01]  /*be50*/  IMAD.U32 R8, R23, 0x10000, RZ ;  /* 0x0001000017087824 */ /* 0x000fe200078e00ff */
[C---:B--2---:R-:W-:Y:S01]  /*be60*/  SHF.L.U32 R19, R12.reuse, 0x10, RZ ;  /* 0x000000100c137819 */ /* 0x044fe200000006ff */
[----:B------:R-:W-:Y:S01]  /*be70*/  IMAD.U32 R9, R13, 0x10000, RZ ;  /* 0x000100000d097824 */ /* 0x000fe200078e00ff */
[----:B------:R-:W-:Y:S01]  /*be80*/  LOP3.LUT R21, R21, 0xffff0000, RZ, 0xc0, !PT ;  /* 0xffff000015157812 */ /* 0x000fe200078ec0ff */
[----:B-1----:R-:W-:Y:S01]  /*be90*/  IMAD.U32 R24, R15, 0x10000, RZ ;  /* 0x000100000f187824 */ /* 0x002fe200078e00ff */
        /* <DEDUP_REMOVED lines=24> */
.L_x_84:
[----:B------:R-:W-:-:S04]  /*c020*/  IADD3 R3, R3, 0x1, RZ ;  /* 0x0000000103037810 */ /* 0x000fc80007ffe0ff */
[----:B------:R-:W-:-:S04]  /*c030*/  ISETP.NE.AND P2, PT, R3, 0x4, PT ;  /* 0x000000040300780c */ /* 0x000fc80003f45270 */
[----:B--2---:R-:W-:Y:S02]  /*c040*/  SEL R13, RZ, 0x1, P2 ;  /* 0x00000001ff0d7807 */ /* 0x004fe40001000000 */
[----:B------:R-:W-:Y:S02]  /*c050*/  SEL R3, R3, RZ, P2 ;  /* 0x000000ff03037207 */ /* 0x000fe40001000000 */
[----:B------:R-:W-:-:S07]  /*c060*/  LOP3.LUT R11, R11, R13, RZ, 0x3c, !PT ;  /* 0x0000000d0b0b7212 */ /* 0x000fce00078e3cff */
.L_x_80:
[----:B------:R-:W-:Y:S05]  /*c070*/  BSYNC B0 ;  /* 0x0000000000007941 */ /* 0x000fea0003800000 */
.L_x_79:
[C-C-:B------:R-:W-:Y:S01]  /*c080*/  FFMA R13, R17.reuse, R40, R6.reuse ;  /* 0x00000028110d7223 */ /* 0x140fe20000000006 */
[C---:B-1----:R-:W-:Y:S01]  /*c090*/  FFMA R24, R17.reuse, R41, R6 ;  /* 0x0000002911187223 */ /* 0x042fe20000000006 */
        /* <DEDUP_REMOVED lines=17> */
[C---:B------:R-:W-:Y:S01]  /*c1b0*/  FFMA R13, R17.reuse, R48, R6 ;  /* 0x00000030110d7223 */ /* 0x040fe20000000006 */
[----:B------:R-:W-:Y:S01]  /*c1c0*/  F2FP.RELU.BF16.F32.PACK_AB R26, R26, R44 ;  /* 0x0000002c1a1a723e */ /* 0x000fe200000018ff */
[----:B------:R-:W-:Y:S01]  /*c1d0*/  FFMA R14, R17, R50, R0 ;  /* 0x00000032110e7223 */ /* 0x000fe20000000000 */
[----:B------:R-:W-:Y:S01]  /*c1e0*/  F2FP.RELU.BF16.F32.PACK_AB R27, R27, R46 ;  /* 0x0000002e1b1b723e */ /* 0x000fe200000018ff */
[----:B------:R-:W-:Y:S01]  /*c1f0*/  FADD R13, R19, R13 ;  /* 0x0000000d130d7221 */ /* 0x000fe20000000000 */
[C-C-:B------:R-:W-:Y:S01]  /*c200*/  FFMA R52, R17.reuse, R52, R6.reuse ;  /* 0x0000003411347223 */ /* 0x140fe20000000006 */
[----:B------:R-:W-:Y:S01]  /*c210*/  FFMA R53, R17, R53, R6 ;  /* 0x0000003511357223 */ /* 0x000fe20000000006 */
[----:B------:R-:W-:Y:S01]  /*c220*/  FADD R14, R12, R14 ;  /* 0x0000000e0c0e7221 */ /* 0x000fe20000000000 */
[----:B------:R1:W-:Y:S01]  /*c230*/  STSM.16.M88.4 [R157+0x6200], R24 ;  /* 0x006200189d007844 */ /* 0x0003e20000000200 */
[----:B------:R-:W-:Y:S01]  /*c240*/  FADD R52, R9, R52 ;  /* 0x0000003409347221 */ /* 0x000fe20000000000 */
[----:B------:R-:W-:Y:S01]  /*c250*/  BSSY B0, `(.L_x_85) ;  /* 0x0000020000007945 */ /* 0x000fe20003800000 */
[C---:B-1----:R-:W-:Y:S01]  /*c260*/  FFMA R24, R17.reuse, R49, R6 ;  /* 0x0000003111187223 */ /* 0x042fe20000000006 */
[C-C-:B------:R-:W-:Y:S01]  /*c270*/  FFMA R25, R17.reuse, R51, R0.reuse ;  /* 0x0000003311197223 */ /* 0x140fe20000000000 */
        /* <DEDUP_REMOVED lines=23> */
[----:B------:R-:W-:Y:S02]  /*c3f0*/  UIADD3 UR8, UR49, 0x6200, URZ ;  /* 0x0000620031087890 */ /* 0x000fe4000fffe03f */
[----:B------:R-:W-:Y:S01]  /*c400*/  UIADD3.X UR7, URZ, UR51, URZ, UP0, !UPT ;  /* 0x000000333f077290 */ /* 0x000fe200087fe43f */
[----:B------:R-:W-:-:S08]  /*c410*/  UMOV UR11, UR43 ;  /* 0x0000002b000b7c82 */ /* 0x000fd00008000000 */
[----:B------:R2:W-:Y:S01]  /*c420*/  UTMASTG.3D [UR8], [UR6] ;  /* 0x00000008060073b5 */ /* 0x0005e20008010000 */
[----:B------:R0:W-:Y:S01]  /*c430*/  UTMACMDFLUSH ;  /* 0x00000000000079b7 */ /* 0x0001e20000000000 */
[----:B--2---:R-:W-:-:S04]  /*c440*/  DEPBAR.LE SB0, 0x1 ;  /* 0x000080400000791a */ /* 0x004fc80000000000 */
.L_x_86:
[----:B------:R-:W-:Y:S05]  /*c450*/  BSYNC B0 ;  /* 0x0000000000007941 */ /* 0x000fea0003800000 */
.L_x_85:
[----:B------:R-:W-:Y:S01]  /*c460*/  VIADD R32, R157, 0x6200 ;  /* 0x000062009d207836 */ /* 0x000fe20000000000 */
[----:B------:R-:W-:Y:S04]  /*c470*/  BAR.SYNC.DEFER_BLOCKING 0x1, 0x100 ;  /* 0x0044000000007b1d */ /* 0x000fe80000010000 */
[----:B------:R-:W-:Y:S02]  /*c480*/  LEA R32, R158, R32, 0x1 ;  /* 0x000000209e207211 */ /* 0x000fe400078e08ff */
[----:B------:R-:W-:Y:S04]  /*c490*/  BSSY B0, `(.L_x_87) ;  /* 0x0000009000007945 */ /* 0x000fe80003800000 */
[----:B------:R-:W-:Y:S05]  /*c4a0*/  @P1 BRA `(.L_x_88) ;  /* 0x00000000001c1947 */ /* 0x000fea0003800000 */
[----:B------:R-:W-:-:S13]  /*c4b0*/  ISETP.NE.AND P2, PT, R156, 0x3, PT ;  /* 0x000000039c00780c */ /* 0x000fda0003f45270 */
[----:B------:R-:W-:Y:S05]  /*c4c0*/  @!P2 BRA `(.L_x_89) ;  /* 0x000000000004a947 */ /* 0x000fea0003800000 */
[----:B------:R-:W-:Y:S01]  /*c4d0*/  BPT.TRAP 0x1 ;  /* 0x000000040000795c */ /* 0x000fe20000300000 */
.L_x_89:
[----:B------:R-:W-:-:S04]  /*c4e0*/  ULEA UR4, UR5, UR49, 0x3 ;  /* 0x0000003105047291 */ /* 0x000fc8000f8e183f */
[----:B------:R-:W-:-:S04]  /*c4f0*/  UIADD3 UR4, UR4, 0x50, URZ ;  /* 0x0000005004047890 */ /* 0x000fc8000fffe03f */
[----:B------:R-:W-:-:S09]  /*c500*/  UPRMT UR4, UR48, 0x654, UR4 ;  /* 0x0000065430047896 */ /* 0x000fd20008000004 */
[----:B------:R-:W-:Y:S03]  /*c510*/  SYNCS.ARRIVE.TRANS64.RED.A1T0 RZ, [UR4], RZ ;  /* 0x000000ffffff79a7 */ /* 0x000fe60008100404 */
.L_x_88:
[----:B------:R-:W-:Y:S05]  /*c520*/  BSYNC B0 ;  /* 0x0000000000007941 */ /* 0x000fea0003800000 */
.L_x_87:
        /* <DEDUP_REMOVED lines=8> */
.L_x_92:
[----:B------:R-:W-:Y:S01]  /*c5b0*/  LEA R13, R3, UR49, 0x3 ;  /* 0x00000031030d7c11 */ /* 0x000fe2000f8e18ff */
[----:B------:R-:W-:Y:S01]  /*c5c0*/  BSSY B1, `(.L_x_93) ;  /* 0x0000004000017945 */ /* 0x000fe20003800000 */
[----:B------:R-:W-:-:S04]  /*c5d0*/  SHF.L.U32 R14, R11, 0x1f, RZ ;  /* 0x0000001f0b0e7819 */ /* 0x000fc800000006ff */
[----:B------:R-:W2:Y:S02]  /*c5e0*/  SYNCS.PHASECHK.TRANS64.TRYWAIT P2, [R13+URZ+0x30], R14 ;  /* 0x0000300e0d0075a7 */ /* 0x000ea4000804017f */
[----:B--2---:R-:W-:Y:S05]  /*c5f0*/  @!P2 BRA `(.L_x_94) ;  /* 0x000000ac0064a947 */ /* 0x004fea0003800000 */
.L_x_373:
[----:B------:R-:W-:Y:S05]  /*c600*/  BSYNC B1 ;  /* 0x0000000000017941 */ /* 0x000fea0003800000 */
.L_x_93:
[----:B------:R-:W-:Y:S05]  /*c610*/  @P3 BRA `(.L_x_95) ;  /* 0x0000000000943947 */ /* 0x000fea0003800000 */
[----:B------:R-:W-:Y:S01]  /*c620*/  IMAD R9, R3, 0x2000, R159 ;  /* 0x0000200003097824 */ /* 0x000fe200078e029f */
[----:B------:R-:W-:Y:S05]  /*c630*/  WARPSYNC.ALL ;  /* 0x0000000000007948 */ /* 0x000fea0003800000 */
[----:B------:R-:W-:Y:S01]  /*c640*/  LEA R20, R158, R9, 0x1 ;  /* 0x000000099e147211 */ /* 0x000fe200078e08ff */
[----:B--2---:R-:W2:Y:S05]  /*c650*/  LDSM.16.M88.4 R12, [R9] ;  /* 0x00000000090c783b */ /* 0x004eaa0000000200 */
[----:B------:R-:W3:Y:S01]  /*c660*/  LDSM.16.M88.4 R20, [R20] ;  /* 0x000000001414783b */ /* 0x000ee20000000200 */
[C---:B--2---:R-:W-:Y:S01]  /*c670*/  IMAD.U32 R155, R12.reuse, 0x10000, RZ ;  /* 0x000100000c9b7824 */ /* 0x044fe200078e00ff */
[----:B------:R-:W-:Y:S01]  /*c680*/  LOP3.LUT R12, R12, 0xffff0000, RZ, 0xc0, !PT ;  /* 0xffff00000c0c7812 */ /* 0x000fe200078ec0ff */
[----:B------:R-:W-:Y:S01]  /*c690*/  IMAD.U32 R7, R14, 0x10000, RZ ;  /* 0x000100000e077824 */ /* 0x000fe200078e00ff */
[----:B------:R-:W-:Y:S01]  /*c6a0*/  SHF.L.U32 R153, R13, 0x10, RZ ;  /* 0x000000100d997819 */ /* 0x000fe200000006ff */
[-C--:B------:R-:W-:Y:S01]  /*c6b0*/  FMUL R155, R155, R16.reuse ;  /* 0x000000109b9b7220 */ /* 0x080fe20000400000 */
[----:B------:R-:W-:Y:S01]  /*c6c0*/  SHF.L.U32 R5, R15, 0x10, RZ ;  /* 0x000000100f057819 */ /* 0x000fe200000006ff */
[----:B---3--:R-:W-:Y:S01]  /*c6d0*/  IMAD.U32 R19, R20, 0x10000, RZ ;  /* 0x0001000014137824 */ /* 0x008fe200078e00ff */
[----:B------:R-:W-:Y:S01]  /*c6e0*/  SHF.L.U32 R8, R21, 0x10, RZ ;  /* 0x0000001015087819 */ /* 0x000fe200000006ff */
[----:B------:R-:W-:Y:S01]  /*c6f0*/  IMAD.U32 R9, R22, 0x10000, RZ ;  /* 0x0001000016097824 */ /* 0x000fe200078e00ff */
        /* <DEDUP_REMOVED lines=10> */
[----:B-1----:R-:W-:Y:S01]  /*c7a0*/  LOP3.LUT R24, R22, 0xffff0000, RZ, 0xc0, !PT ;  /* 0xffff000016187812 */ /* 0x002fe200078ec0ff */
[-C--:B------:R-:W-:Y:S01]  /*c7b0*/  FMUL R22, R14, R16.reuse ;  /* 0x000000100e167220 */ /* 0x080fe20000400000 */
[----:B------:R-:W-:Y:S01]  /*c7c0*/  SHF.L.U32 R26, R23, 0x10, RZ ;  /* 0x00000010171a7819 */ /* 0x000fe200000006ff */
        /* <DEDUP_REMOVED lines=10> */
.L_x_95:
[----:B------:R-:W-:-:S05]  /*c870*/  VIADD R3, R3, 0x1 ;  /* 0x0000000103037836 */ /* 0x000fca0000000000 */
[----:B------:R-:W-:-:S04]  /*c880*/  ISETP.NE.AND P2, PT, R3, 0x4, PT ;  /* 0x000000040300780c */ /* 0x000fc80003f45270 */
[----:B--2---:R-:W-:Y:S02]  /*c890*/  SEL R13, RZ, 0x1, P2 ;  /* 0x00000001ff0d7807 */ /* 0x004fe40001000000 */
[----:B------:R-:W-:Y:S02]  /*c8a0*/  SEL R3, R3, RZ, P2 ;  /* 0x000000ff03037207 */ /* 0x000fe40001000000 */
[----:B------:R-:W-:-:S07]  /*c8b0*/  LOP3.LUT R11, R11, R13, RZ, 0x3c, !PT ;  /* 0x0000000d0b0b7212 */ /* 0x000fce00078e3cff */
.L_x_91:
[----:B------:R-:W-:Y:S05]  /*c8c0*/  BSYNC B0 ;  /* 0x0000000000007941 */ /* 0x000fea0003800000 */
.L_x_90:
[----:B------:R-:W2:Y:S04]  /*c8d0*/  LDL.LU R13, [R1+0x80] ;  /* 0x00008000010d7983 */ /* 0x000ea80000300800 */
[----:B------:R-:W3:Y:S04]  /*c8e0*/  LDL.LU R14, [R1+0x84] ;  /* 0x00008400010e7983 */ /* 0x000ee80000300800 */
[----:B------:R-:W4:Y:S04]  /*c8f0*/  LDL.LU R29, [R1+0x88] ;  /* 0x00008800011d7983 */ /* 0x000f280000300800 */
[----:B------:R-:W5:Y:S04]  /*c900*/  LDL.LU R28, [R1+0x8c] ;  /* 0x00008c00011c7983 */ /* 0x000f680000300800 */
[----:B------:R-:W5:Y:S04]  /*c910*/  LDL.LU R15, [R1+0x90] ;  /* 0x00009000010f7983 */ /* 0x000f680000300800 */
[----:B-1----:R-:W5:Y:S04]  /*c920*/  LDL.LU R25, [R1+0x94] ;  /* 0x0000940001197983 */ /* 0x002f680000300800 */
        /* <DEDUP_REMOVED lines=15> */
[----:B------:R-:W-:-:S05]  /*ca20*/  FADD R14, R154, R14 ;  /* 0x0000000e9a0e7221 */ /* 0x000fca0000000000 */
[----:B------:R-:W-:Y:S01]  /*ca30*/  F2FP.RELU.BF16.F32.PACK_AB R24, R14, R13 ;  /* 0x0000000d0e18723e */ /* 0x000fe200000018ff */
[C-C-:B----4-:R-:W-:Y:S01]  /*ca40*/  FFMA R13, R17.reuse, R29, R4.reuse ;  /* 0x0000001d110d7223 */ /* 0x150fe20000000004 */
[C---:B-----5:R-:W-:Y:S01]  /*ca50*/  FFMA R14, R17.reuse, R28, R4 ;  /* 0x0000001c110e7223 */ /* 0x060fe20000000004 */
[----:B------:R-:W-:Y:S02]  /*ca60*/  FFMA R15, R17, R15, R2 ;  /* 0x0000000f110f7223 */ /* 0x000fe40000000002 */
[----:B------:R-:W-:Y:S01]  /*ca70*/  FADD R13, R153, R13 ;  /* 0x0000000d990d7221 */ /* 0x000fe20000000000 */
[----:B------:R-:W-:Y:S01]  /*ca80*/  FADD R14, R152, R14 ;  /* 0x0000000e980e7221 */ /* 0x000fe20000000000 */
[----:B------:R-:W-:Y:S01]  /*ca90*/  FFMA R25, R17, R25, R2 ;  /* 0x0000001911197223 */ /* 0x000fe20000000002 */
[----:B------:R-:W-:Y:S01]  /*caa0*/  FADD R15, R23, R15 ;  /* 0x0000000f170f7221 */ /* 0x000fe20000000000 */
[C-C-:B------:R-:W-:Y:S02]  /*cab0*/  FFMA R26, R17.reuse, R26, R4.reuse ;  /* 0x0000001a111a7223 */ /* 0x140fe40000000004 */
[----:B------:R-:W-:Y:S01]  /*cac0*/  FADD R28, R22, R25 ;  /* 0x00000019161c7221 */ /* 0x000fe20000000000 */
[----:B------:R-:W-:Y:S01]  /*cad0*/  F2FP.RELU.BF16.F32.PACK_AB R25, R14, R13 ;  /* 0x0000000d0e19723e */ /* 0x000fe200000018ff */
[----:B------:R-:W-:Y:S01]  /*cae0*/  FFMA R27, R17, R27, R4 ;  /* 0x0000001b111b7223 */ /* 0x000fe20000000004 */
[----:B------:R-:W-:-:S02]  /*caf0*/  FADD R29, R21, R26 ;  /* 0x0000001a151d7221 */ /* 0x000fc40000000000 */
[----:B------:R-:W-:Y:S01]  /*cb00*/  F2FP.RELU.BF16.F32.PACK_AB R26, R28, R15 ;  /* 0x0000000f1c1a723e */ /* 0x000fe200000018ff */
[----:B------:R-:W-:Y:S01]  /*cb10*/  FADD R27, R20, R27 ;  /* 0x0000001b141b7221 */ /* 0x000fe20000000000 */
[C-C-:B------:R-:W-:Y:S01]  /*cb20*/  FFMA R14, R17.reuse, R40, R2.reuse ;  /* 0x00000028110e7223 */ /* 0x140fe20000000002 */
[----:B------:R-:W-:-:S03]  /*cb30*/  FFMA R13, R17, R39, R2 ;  /* 0x00000027110d7223 */ /* 0x000fc60000000002 */
[----:B------:R-:W-:Y:S01]  /*cb40*/  F2FP.RELU.BF16.F32.PACK_AB R27, R27, R29 ;  /* 0x0000001d1b1b723e */ /* 0x000fe200000018ff */
[----:B------:R-:W-:Y:S01]  /*cb50*/  FADD R14, R19, R14 ;  /* 0x0000000e130e7221 */ /* 0x000fe20000000000 */
[----:B------:R-:W-:-:S03]  /*cb60*/  FADD R13, R18, R13 ;  /* 0x0000000d120d7221 */ /* 0x000fc60000000000 */
[----:B------:R1:W-:Y:S01]  /*cb70*/  STSM.16.M88.4 [R157+0x200], R24 ;  /* 0x000200189d007844 */ /* 0x0003e20000000200 */
[C---:B------:R-:W-:Y:S01]  /*cb80*/  FFMA R15, R17.reuse, R37, R4 ;  /* 0x00000025110f7223 */ /* 0x040fe20000000004 */
[C---:B------:R-:W-:Y:S01]  /*cb90*/  FFMA R29, R17.reuse, R35, R2 ;  /* 0x00000023111d7223 */ /* 0x040fe20000000002 */
[----:B------:R-:W-:-:S03]  /*cba0*/  FFMA R28, R17, R31, R4 ;  /* 0x0000001f111c7223 */ /* 0x000fc60000000004 */
[----:B------:R-:W-:Y:S01]  /*cbb0*/  FADD R29, R8, R29 ;  /* 0x0000001d081d7221 */ /* 0x000fe20000000000 */
[----:B-1----:R-:W-:Y:S01]  /*cbc0*/  F2FP.RELU.BF16.F32.PACK_AB R24, R13, R14 ;  /* 0x0000000e0d18723e */ /* 0x002fe200000018ff */
[C---:B------:R-:W-:Y:S01]  /*cbd0*/  FFMA R13, R17.reuse, R38, R4 ;  /* 0x00000026110d7223 */ /* 0x040fe20000000004 */
[C---:B------:R-:W-:Y:S01]  /*cbe0*/  FFMA R14, R17.reuse, R36, R2 ;  /* 0x00000024110e7223 */ /* 0x040fe20000000002 */
[----:B------:R-:W-:Y:S01]  /*cbf0*/  FFMA R26, R17, R30, R4 ;  /* 0x0000001e111a7223 */ /* 0x000fe20000000004 */
[----:B------:R-:W-:Y:S01]  /*cc00*/  FADD R27, R7, R28 ;  /* 0x0000001c071b7221 */ /* 0x000fe20000000000 */
[----:B------:R-:W-:Y:S01]  /*cc10*/  FADD R13, R12, R13 ;  /* 0x0000000d0c0d7221 */ /* 0x000fe20000000000 */
[----:B------:R-:W-:Y:S01]  /*cc20*/  FADD R30, R10, R15 ;  /* 0x0000000f0a1e7221 */ /* 0x000fe20000000000 */
[----:B------:R-:W-:Y:S01]  /*cc30*/  FADD R14, R9, R14 ;  /* 0x0000000e090e7221 */ /* 0x000fe20000000000 */
[----:B------:R-:W-:-:S03]  /*cc40*/  FADD R28, R5, R26 ;  /* 0x0000001a051c7221 */ /* 0x000fc60000000000 */
[----:B------:R-:W-:Y:S02]  /*cc50*/  F2FP.RELU.BF16.F32.PACK_AB R25, R30, R13 ;  /* 0x0000000d1e19723e */ /* 0x000fe400000018ff */
[----:B------:R-:W-:Y:S02]  /*cc60*/  F2FP.RELU.BF16.F32.PACK_AB R26, R29, R14 ;  /* 0x0000000e1d1a723e */ /* 0x000fe400000018ff */
[----:B------:R-:W-:-:S05]  /*cc70*/  F2FP.RELU.BF16.F32.PACK_AB R27, R28, R27 ;  /* 0x0000001b1c1b723e */ /* 0x000fca00000018ff */
[----:B------:R1:W-:Y:S01]  /*cc80*/  STSM.16.M88.4 [R160], R24 ;  /* 0x00000018a0007844 */ /* 0x0003e20000000200 */
        /* <DEDUP_REMOVED lines=17> */
.L_x_97:
[----:B------:R-:W-:Y:S05]  /*cda0*/  BSYNC B0 ;  /* 0x0000000000007941 */ /* 0x000fea0003800000 */
.L_x_96:
[----:B------:R-:W-:Y:S06]  /*cdb0*/  BAR.SYNC.DEFER_BLOCKING 0x1, 0x100 ;  /* 0x0044000000007b1d */ /* 0x000fec0000010000 */
[----:B------:R-:W-:Y:S04]  /*cdc0*/  BSSY B0, `(.L_x_98) ;  /* 0x0000009000007945 */ /* 0x000fe80003800000 */
[----:B------:R-:W-:Y:S05]  /*cdd0*/  @P1 BRA `(.L_x_99) ;  /* 0x00000000001c1947 */ /* 0x000fea0003800000 */
[----:B------:R-:W-:-:S13]  /*cde0*/  ISETP.NE.AND P2, PT, R156, 0x3, PT ;  /* 0x000000039c00780c */ /* 0x000fda0003f45270 */
[----:B------:R-:W-:Y:S05]  /*cdf0*/  @!P2 BRA `(.L_x_100) ;  /* 0x000000000004a947 */ /* 0x000fea0003800000 */
[----:B------:R-:W-:Y:S01]  /*ce00*/  BPT.TRAP 0x1 ;  /* 0x000000040000795c */ /* 0x000fe20000300000 */
.L_x_100:
[----:B------:R-:W-:-:S04]  /*ce10*/  ULEA UR4, UR5, UR49, 0x3 ;  /* 0x0000003105047291 */ /* 0x000fc8000f8e183f */
[----:B------:R-:W-:-:S04]  /*ce20*/  UIADD3 UR4, UR4, 0x50, URZ ;  /* 0x0000005004047890 */ /* 0x000fc8000fffe03f */
[----:B------:R-:W-:-:S09]  /*ce30*/  UPRMT UR4, UR48, 0x654, UR4 ;  /* 0x0000065430047896 */ /* 0x000fd20008000004 */
[----:B------:R-:W-:Y:S03]  /*ce40*/  SYNCS.ARRIVE.TRANS64.RED.A1T0 RZ, [UR4], RZ ;  /* 0x000000ffffff79a7 */ /* 0x000fe60008100404 */
.L_x_99:
[----:B------:R-:W-:Y:S05]  /*ce50*/  BSYNC B0 ;  /* 0x0000000000007941 */ /* 0x000fea0003800000 */
.L_x_98:
        /* <DEDUP_REMOVED lines=8> */
.L_x_103:
[----:B------:R-:W-:Y:S01]  /*cee0*/  LEA R13, R3, UR49, 0x3 ;  /* 0x00000031030d7c11 */ /* 0x000fe2000f8e18ff */
[----:B------:R-:W-:Y:S01]  /*cef0*/  BSSY B1, `(.L_x_104) ;  /* 0x0000006000017945 */ /* 0x000fe20003800000 */
[----:B------:R-:W-:Y:S02]  /*cf00*/  SHF.L.U32 R14, R11, 0x1f, RZ ;  /* 0x0000001f0b0e7819 */ /* 0x000fe400000006ff */
[----:B-1----:R-:W-:Y:S02]  /*cf10*/  IADD3 R24, R3, 0x1, RZ ;  /* 0x0000000103187810 */ /* 0x002fe40007ffe0ff */
[----:B------:R-:W1:Y:S02]  /*cf20*/  SYNCS.PHASECHK.TRANS64.TRYWAIT P2, [R13+URZ+0x30], R14 ;  /* 0x0000300e0d0075a7 */ /* 0x000e64000804017f */
[----:B------:R-:W-:Y:S01]  /*cf30*/  ISETP.NE.AND P4, PT, R24, 0x4, PT ;  /* 0x000000041800780c */ /* 0x000fe20003f85270 */
[----:B-1----:R-:W-:-:S12]  /*cf40*/  @!P2 BRA `(.L_x_105) ;  /* 0x000000a40024a947 */ /* 0x002fd80003800000 */
.L_x_374:
[----:B------:R-:W-:Y:S05]  /*cf50*/  BSYNC B1 ;  /* 0x0000000000017941 */ /* 0x000fea0003800000 */
.L_x_104:
[----:B------:R-:W-:Y:S05]  /*cf60*/  @P3 BRA `(.L_x_106) ;  /* 0x0000000000943947 */ /* 0x000fea0003800000 */
[----:B------:R-:W-:Y:S01]  /*cf70*/  IMAD R5, R3, 0x2000, R159 ;  /* 0x0000200003057824 */ /* 0x000fe200078e029f */
[----:B------:R-:W-:Y:S05]  /*cf80*/  WARPSYNC.ALL ;  /* 0x0000000000007948 */ /* 0x000fea0003800000 */
[----:B------:R-:W-:Y:S01]  /*cf90*/  LEA R20, R158, R5, 0x1 ;  /* 0x000000059e147211 */ /* 0x000fe200078e08ff */
[----:B-1----:R-:W1:Y:S05]  /*cfa0*/  LDSM.16.M88.4 R12, [R5] ;  /* 0x00000000050c783b */ /* 0x002e6a0000000200 */
[----:B------:R-:W2:Y:S01]  /*cfb0*/  LDSM.16.M88.4 R20, [R20] ;  /* 0x000000001414783b */ /* 0x000ea20000000200 */
[----:B-1----:R-:W-:Y:S01]  /*cfc0*/  SHF.L.U32 R153, R13, 0x10, RZ ;  /* 0x000000100d997819 */ /* 0x002fe200000006ff */
[C---:B------:R-:W-:Y:S01]  /*cfd0*/  IMAD.U32 R9, R14.reuse, 0x10000, RZ ;  /* 0x000100000e097824 */ /* 0x040fe200078e00ff */
[----:B------:R-:W-:Y:S01]  /*cfe0*/  LOP3.LUT R19, R14, 0xffff0000, RZ, 0xc0, !PT ;  /* 0xffff00000e137812 */ /* 0x000fe200078ec0ff */
[----:B------:R-:W-:Y:S01]  /*cff0*/  IMAD.U32 R155, R12, 0x10000, RZ ;  /* 0x000100000c9b7824 */ /* 0x000fe200078e00ff */
[----:B------:R-:W-:Y:S01]  /*d000*/  SHF.L.U32 R25, R15, 0x10, RZ ;  /* 0x000000100f197819 */ /* 0x000fe200000006ff */
[----:B--2---:R-:W-:Y:S01]  /*d010*/  IMAD.U32 R27, R20, 0x10000, RZ ;  /* 0x00010000141b7824 */ /* 0x004fe200078e00ff */
[----:B------:R-:W-:Y:S01]  /*d020*/  LOP3.LUT R3, R12, 0xffff0000, RZ, 0xc0, !PT ;  /* 0xffff00000c037812 */ /* 0x000fe200078ec0ff */
[----:B------:R-:W-:Y:S01]  /*d030*/  IMAD.U32 R37, R22, 0x10000, RZ ;  /* 0x0001000016257824 */ /* 0x000fe200078e00ff */
[----:B------:R-:W-:Y:S01]  /*d040*/  LOP3.LUT R13, R13, 0xffff0000, RZ, 0xc0, !PT ;  /* 0xffff00000d0d7812 */ /* 0x000fe200078ec0ff */
        /* <DEDUP_REMOVED lines=23> */
.L_x_106:
[----:B-1----:R-:W-:Y:S02]  /*d1c0*/  SEL R14, RZ, 0x1, P4 ;  /* 0x00000001ff0e7807 */ /* 0x002fe40002000000 */
[----:B------:R-:W-:Y:S02]  /*d1d0*/  SEL R3, R24, RZ, P4 ;  /* 0x000000ff18037207 */ /* 0x000fe40002000000 */
[----:B------:R-:W-:-:S07]  /*d1e0*/  LOP3.LUT R11, R11, R14, RZ, 0x3c, !PT ;  /* 0x0000000e0b0b7212 */ /* 0x000fce00078e3cff */
.L_x_102:
[----:B------:R-:W-:Y:S05]  /*d1f0*/  BSYNC B0 ;  /* 0x0000000000007941 */ /* 0x000fea0003800000 */
.L_x_101:
[C-C-:B------:R-:W-:Y:S01]  /*d200*/  FFMA R58, R17.reuse, R58, R0.reuse ;  /* 0x0000003a113a7223 */ /* 0x140fe20000000000 */
[C---:B------:R-:W-:Y:S01]  /*d210*/  FFMA R59, R17.reuse, R59, R0 ;  /* 0x0000003b113b7223 */ /* 0x040fe20000000000 */
[C-C-:B------:R-:W-:Y:S01]  /*d220*/  FFMA R56, R17.reuse, R56, R6.reuse ;  /* 0x0000003811387223 */ /* 0x140fe20000000006 */
[----:B------:R-:W-:Y:S01]  /*d230*/  FFMA R57, R17, R57, R6 ;  /* 0x0000003911397223 */ /* 0x000fe20000000006 */
[----:B------:R-:W-:Y:S01]  /*d240*/  FADD R29, R153, R58 ;  /* 0x0000003a991d7221 */ /* 0x000fe20000000000 */
[----:B------:R-:W-:Y:S01]  /*d250*/  FADD R14, R152, R59 ;  /* 0x0000003b980e7221 */ /* 0x000fe20000000000 */
[C-C-:B------:R-:W-:Y:S01]  /*d260*/  FFMA R60, R17.reuse, R60, R6.reuse ;  /* 0x0000003c113c7223 */ /* 0x140fe20000000006 */
[C---:B------:R-:W-:Y:S01]  /*d270*/  FFMA R61, R17.reuse, R61, R6 ;  /* 0x0000003d113d7223 */ /* 0x040fe20000000006 */
[C-C-:B------:R-:W-:Y:S01]  /*d280*/  FFMA R62, R17.reuse, R62, R0.reuse ;  /* 0x0000003e113e7223 */ /* 0x140fe20000000000 */
[C-C-:B------:R-:W-:Y:S01]  /*d290*/  FFMA R63, R17.reuse, R63, R0.reuse ;  /* 0x0000003f113f7223 */ /* 0x140fe20000000000 */
[----:B------:R-:W-:Y:S01]  /*d2a0*/  F2FP.RELU.BF16.F32.PACK_AB R29, R14, R29 ;  /* 0x0000001d0e1d723e */ /* 0x000fe200000018ff */
[C-C-:B------:R-:W-:Y:S01]  /*d2b0*/  FFMA R13, R17.reuse, R66, R0.reuse ;  /* 0x00000042110d7223 */ /* 0x140fe20000000000 */
[C---:B------:R-:W-:Y:S01]  /*d2c0*/  FFMA R67, R17.reuse, R67, R0 ;  /* 0x0000004311437223 */ /* 0x040fe20000000000 */
[C-C-:B------:R-:W-:Y:S01]  /*d2d0*/  FFMA R64, R17.reuse, R64, R6.reuse ;  /* 0x0000004011407223 */ /* 0x140fe20000000006 */
[C-C-:B------:R-:W-:Y:S01]  /*d2e0*/  FFMA R65, R17.reuse, R65, R6.reuse ;  /* 0x0000004111417223 */ /* 0x140fe20000000006 */
[C-C-:B------:R-:W-:Y:S01]  /*d2f0*/  FFMA R68, R17.reuse, R68, R6.reuse ;  /* 0x0000004411447223 */ /* 0x140fe20000000006 */
[C---:B------:R-:W-:Y:S01]  /*d300*/  FFMA R69, R17.reuse, R69, R6 ;  /* 0x0000004511457223 */ /* 0x040fe20000000006 */
[C-C-:B------:R-:W-:Y:S01]  /*d310*/  FFMA R70, R17.reuse, R70, R0.reuse ;  /* 0x0000004611467223 */ /* 0x140fe20000000000 */
[----:B------:R-:W-:Y:S01]  /*d320*/  FFMA R14, R17, R71, R0 ;  /* 0x00000047110e7223 */ /* 0x000fe20000000000 */
[----:B------:R-:W-:Y:S01]  /*d330*/  FADD R28, R155, R56 ;  /* 0x000000389b1c7221 */ /* 0x000fe20000000000 */
[----:B------:R-:W-:Y:S01]  /*d340*/  FADD R57, R154, R57 ;  /* 0x000000399a397221 */ /* 0x000fe20000000000 */
[----:B------:R-:W-:Y:S01]  /*d350*/  FADD R30, R23, R60 ;  /* 0x0000003c171e7221 */ /* 0x000fe20000000000 */
[----:B------:R-:W-:Y:S01]  /*d360*/  FADD R61, R22, R61 ;  /* 0x0000003d163d7221 */ /* 0x000fe20000000000 */
[----:B------:R-:W-:Y:S01]  /*d370*/  FADD R31, R21, R62 ;  /* 0x0000003e151f7221 */ /* 0x000fe20000000000 */
[----:B-1----:R-:W-:Y:S01]  /*d380*/  FADD R24, R20, R63 ;  /* 0x0000003f14187221 */ /* 0x002fe20000000000 */
[----:B------:R-:W-:Y:S01]  /*d390*/  FADD R13, R12, R13 ;  /* 0x0000000d0c0d7221 */ /* 0x000fe20000000000 */
[----:B------:R-:W-:Y:S01]  /*d3a0*/  FADD R26, R10, R67 ;  /* 0x000000430a1a7221 */ /* 0x000fe20000000000 */
[----:B------:R-:W-:Y:S01]  /*d3b0*/  FADD R64, R19, R64 ;  /* 0x0000004013407221 */ /* 0x000fe20000000000 */
[----:B------:R-:W-:Y:S01]  /*d3c0*/  FADD R65, R18, R65 ;  /* 0x0000004112417221 */ /* 0x000fe20000000000 */
[----:B------:R-:W-:Y:S01]  /*d3d0*/  FADD R68, R9, R68 ;  /* 0x0000004409447221 */ /* 0x000fe20000000000 */
[----:B------:R-:W-:Y:S01]  /*d3e0*/  FADD R69, R8, R69 ;  /* 0x0000004508457221 */ /* 0x000fe20000000000 */
[----:B------:R-:W-:Y:S01]  /*d3f0*/  FADD R27, R7, R70 ;  /* 0x00000046071b7221 */ /* 0x000fe20000000000 */
[----:B------:R-:W-:Y:S01]  /*d400*/  FADD R14, R5, R14 ;  /* 0x0000000e050e7221 */ /* 0x000fe20000000000 */
[----:B------:R-:W-:Y:S01]  /*d410*/  F2FP.RELU.BF16.F32.PACK_AB R28, R57, R28 ;  /* 0x0000001c391c723e */ /* 0x000fe200000018ff */
[----:B------:R-:W-:Y:S05]  /*d420*/  WARPSYNC.ALL ;  /* 0x0000000000007948 */ /* 0x000fea0003800000 */
[----:B------:R-:W-:Y:S01]  /*d430*/  F2FP.RELU.BF16.F32.PACK_AB R30, R61, R30 ;  /* 0x0000001e3d1e723e */ /* 0x000fe200000018ff */
[----:B------:R-:W-:Y:S01]  /*d440*/  BSSY B0, `(.L_x_107) ;  /* 0x0000019000007945 */ /* 0x000fe20003800000 */
[----:B------:R-:W-:-:S02]  /*d450*/  F2FP.RELU.BF16.F32.PACK_AB R31, R24, R31 ;  /* 0x0000001f181f723e */ /* 0x000fc400000018ff */
[----:B------:R-:W-:Y:S02]  /*d460*/  F2FP.RELU.BF16.F32.PACK_AB R25, R26, R13 ;  /* 0x0000000d1a19723e */ /* 0x000fe400000018ff */
[----:B------:R-:W-:Y:S01]  /*d470*/  F2FP.RELU.BF16.F32.PACK_AB R24, R65, R64 ;  /* 0x000000404118723e */ /* 0x000fe200000018ff */
[----:B------:R1:W-:Y:S01]  /*d480*/  STSM.16.M88.4 [R157+0x2200], R28 ;  /* 0x0022001c9d007844 */ /* 0x0003e20000000200 */
        /* <DEDUP_REMOVED lines=20> */
.L_x_108:
[----:B------:R-:W-:Y:S05]  /*d5d0*/  BSYNC B0 ;  /* 0x0000000000007941 */ /* 0x000fea0003800000 */
.L_x_107:
[----:B------:R-:W-:Y:S06]  /*d5e0*/  BAR.SYNC.DEFER_BLOCKING 0x1, 0x100 ;  /* 0x0044000000007b1d */ /* 0x000fec0000010000 */
[----:B------:R-:W-:Y:S04]  /*d5f0*/  BSSY B0, `(.L_x_109) ;  /* 0x0000009000007945 */ /* 0x000fe80003800000 */
[----:B------:R-:W-:Y:S05]  /*d600*/  @P1 BRA `(.L_x_110) ;  /* 0x00000000001c1947 */ /* 0x000fea0003800000 */
[----:B------:R-:W-:-:S13]  /*d610*/  ISETP.NE.AND P2, PT, R156, 0x3, PT ;  /* 0x000000039c00780c */ /* 0x000fda0003f45270 */
[----:B------:R-:W-:Y:S05]  /*d620*/  @!P2 BRA `(.L_x_111) ;  /* 0x000000000004a947 */ /* 0x000fea0003800000 */
[----:B------:R-:W-:Y:S01]  /*d630*/  BPT.TRAP 0x1 ;  /* 0x000000040000795c */ /* 0x000fe20000300000 */
.L_x_111:
[----:B------:R-:W-:-:S04]  /*d640*/  ULEA UR4, UR5, UR49, 0x3 ;  /* 0x0000003105047291 */ /* 0x000fc8000f8e183f */
[----:B------:R-:W-:-:S04]  /*d650*/  UIADD3 UR4, UR4, 0x50, URZ ;  /* 0x0000005004047890 */ /* 0x000fc8000fffe03f */
[----:B------:R-:W-:-:S09]  /*d660*/  UPRMT UR4, UR48, 0x654, UR4 ;  /* 0x0000065430047896 */ /* 0x000fd20008000004 */
[----:B------:R-:W-:Y:S03]  /*d670*/  SYNCS.ARRIVE.TRANS64.RED.A1T0 RZ, [UR4], RZ ;  /* 0x000000ffffff79a7 */ /* 0x000fe60008100404 */
.L_x_110:
[----:B------:R-:W-:Y:S05]  /*d680*/  BSYNC B0 ;  /* 0x0000000000007941 */ /* 0x000fea0003800000 */
.L_x_109:
        /* <DEDUP_REMOVED lines=8> */
.L_x_114:
[C---:B------:R-:W-:Y:S01]  /*d710*/  LEA R13, R3.reuse, UR49, 0x3 ;  /* 0x00000031030d7c11 */ /* 0x040fe2000f8e18ff */
[----:B-1----:R-:W-:Y:S01]  /*d720*/  VIADD R24, R3, 0x1 ;  /* 0x0000000103187836 */ /* 0x002fe20000000000 */
[----:B------:R-:W-:Y:S01]  /*d730*/  SHF.L.U32 R14, R11, 0x1f, RZ ;  /* 0x0000001f0b0e7819 */ /* 0x000fe200000006ff */
[----:B------:R-:W-:Y:S03]  /*d740*/  BSSY B1, `(.L_x_115) ;  /* 0x0000005000017945 */ /* 0x000fe60003800000 */
[----:B------:R-:W1:Y:S01]  /*d750*/  SYNCS.PHASECHK.TRANS64.TRYWAIT P2, [R13+URZ+0x30], R14 ;  /* 0x0000300e0d0075a7 */ /* 0x000e62000804017f */
[----:B------:R-:W-:-:S04]  /*d760*/  ISETP.NE.AND P4, PT, R24, 0x4, PT ;  /* 0x000000041800780c */ /* 0x000fc80003f85270 */
[----:B------:R-:W-:Y:S01]  /*d770*/  SEL R26, RZ, 0x1, P4 ;  /* 0x00000001ff1a7807 */ /* 0x000fe20002000000 */
[----:B-1----:R-:W-:Y:S08]  /*d780*/  @!P2 BRA `(.L_x_116) ;  /* 0x0000009c0028a947 */ /* 0x002ff00003800000 */
.L_x_375:
[----:B------:R-:W-:Y:S05]  /*d790*/  BSYNC B1 ;  /* 0x0000000000017941 */ /* 0x000fea0003800000 */
.L_x_115:
[----:B------:R-:W-:Y:S05]  /*d7a0*/  @P3 BRA `(.L_x_117) ;  /* 0x0000000000943947 */ /* 0x000fea0003800000 */
[----:B------:R-:W-:Y:S01]  /*d7b0*/  LEA R19, R3, R159, 0xd ;  /* 0x0000009f03137211 */ /* 0x000fe200078e68ff */
[----:B------:R-:W-:Y:S05]  /*d7c0*/  WARPSYNC.ALL ;  /* 0x0000000000007948 */ /* 0x000fea0003800000 */
[----:B------:R-:W-:Y:S01]  /*d7d0*/  IMAD R20, R158, 0x2, R19 ;  /* 0x000000029e147824 */ /* 0x000fe200078e0213 */
[----:B-1----:R-:W1:Y:S05]  /*d7e0*/  LDSM.16.M88.4 R12, [R19] ;  /* 0x00000000130c783b */ /* 0x002e6a0000000200 */
[----:B------:R-:W2:Y:S01]  /*d7f0*/  LDSM.16.M88.4 R20, [R20] ;  /* 0x000000001414783b */ /* 0x000ea20000000200 */
[----:B-1----:R-:W-:Y:S01]  /*d800*/  IMAD.U32 R153, R13, 0x10000, RZ ;  /* 0x000100000d997824 */ /* 0x002fe200078e00ff */
[C---:B------:R-:W-:Y:S01]  /*d810*/  SHF.L.U32 R5, R14.reuse, 0x10, RZ ;  /* 0x000000100e057819 */ /* 0x040fe200000006ff */
[----:B------:R-:W-:Y:S01]  /*d820*/  IMAD.U32 R9, R15, 0x10000, RZ ;  /* 0x000100000f097824 */ /* 0x000fe200078e00ff */
[----:B------:R-:W-:Y:S01]  /*d830*/  LOP3.LUT R7, R14, 0xffff0000, RZ, 0xc0, !PT ;  /* 0xffff00000e077812 */ /* 0x000fe200078ec0ff */
[-C--:B------:R-:W-:Y:S01]  /*d840*/  FMUL R153, R153, R16.reuse ;  /* 0x0000001099997220 */ /* 0x080fe20000400000 */
[C---:B------:R-:W-:Y:S01]  /*d850*/  SHF.L.U32 R155, R12.reuse, 0x10, RZ ;  /* 0x000000100c9b7819 */ /* 0x040fe200000006ff */
[----:B--2---:R-:W-:Y:S01]  /*d860*/  IMAD.U32 R27, R21, 0x10000, RZ ;  /* 0x00010000151b7824 */ /* 0x004fe200078e00ff */
[----:B------:R-:W-:Y:S01]  /*d870*/  LOP3.LUT R3, R12, 0xffff0000, RZ, 0xc0, !PT ;  /* 0xffff00000c037812 */ /* 0x000fe200078ec0ff */
[----:B------:R-:W-:Y:S01]  /*d880*/  IMAD.U32 R37, R23, 0x10000, RZ ;  /* 0x0001000017257824 */ /* 0x000fe200078e00ff */
[----:B------:R-:W-:Y:S01]  /*d890*/  LOP3.LUT R13, R13, 0xffff0000, RZ, 0xc0, !PT ;  /* 0xffff00000d0d7812 */ /* 0x000fe200078ec0ff */
[-C--:B------:R-:W-:Y:S01]  /*d8a0*/  FMUL R155, R155, R16.reuse ;  /* 0x000000109b9b7220 */ /* 0x080fe20000400000 */
[----:B------:R-:W-:Y:S01]  /*d8b0*/  LOP3.LUT R15, R15, 0xffff0000, RZ, 0xc0, !PT ;  /* 0xffff00000f0f7812 */ /* 0x000fe200078ec0ff */
[-C--:B------:R-:W-:Y:S01]  /*d8c0*/  FMUL R154, R3, R16.reuse ;  /* 0x00000010039a7220 */ /* 0x080fe20000400000 */
[C---:B------:R-:W-:Y:S01]  /*d8d0*/  SHF.L.U32 R19, R20.reuse, 0x10, RZ ;  /* 0x0000001014137819 */ /* 0x040fe200000006ff */
[-C--:B------:R-:W-:Y:S01]  /*d8e0*/  FMUL R152, R13, R16.reuse ;  /* 0x000000100d987220 */ /* 0x080fe20000400000 */
        /* <DEDUP_REMOVED lines=17> */
.L_x_117:
[----:B------:R-:W-:Y:S02]  /*da00*/  LOP3.LUT R11, R11, R26, RZ, 0x3c, !PT ;  /* 0x0000001a0b0b7212 */ /* 0x000fe400078e3cff */
[----:B------:R-:W-:-:S07]  /*da10*/  SEL R3, R24, RZ, P4 ;  /* 0x000000ff18037207 */ /* 0x000fce0002000000 */
.L_x_113:
[----:B------:R-:W-:Y:S05]  /*da20*/  BSYNC B0 ;  /* 0x0000000000007941 */ /* 0x000fea0003800000 */
.L_x_112:
[----:B-1----:R-:W2:Y:S04]  /*da30*/  LDL.LU R14, [R1+0xc0] ;  /* 0x0000c000010e7983 */ /* 0x002ea80000300800 */
[----:B------:R-:W3:Y:S04]  /*da40*/  LDL.LU R13, [R1+0xc4] ;  /* 0x0000c400010d7983 */ /* 0x000ee80000300800 */
        /* <DEDUP_REMOVED lines=19> */
[C-C-:B----4-:R-:W-:Y:S01]  /*db80*/  FFMA R24, R17.reuse, R24, R4.reuse ;  /* 0x0000001811187223 */ /* 0x150fe20000000004 */
[----:B------:R-:W-:Y:S01]  /*db90*/  FADD R13, R154, R13 ;  /* 0x0000000d9a0d7221 */ /* 0x000fe20000000000 */
[----:B-----5:R-:W-:Y:S02]  /*dba0*/  FFMA R15, R17, R15, R4 ;  /* 0x0000000f110f7223 */ /* 0x020fe40000000004 */
[----:B------:R-:W-:Y:S02]  /*dbb0*/  FADD R24, R153, R24 ;  /* 0x0000001899187221 */ /* 0x000fe40000000000 */
[----:B------:R-:W-:Y:S01]  /*dbc0*/  F2FP.RELU.BF16.F32.PACK_AB R28, R13, R14 ;  /* 0x0000000e0d1c723e */ /* 0x000fe200000018ff */
[C-C-:B------:R-:W-:Y:S01]  /*dbd0*/  FFMA R26, R17.reuse, R26, R2.reuse ;  /* 0x0000001a111a7223 */ /* 0x140fe20000000002 */
[----:B------:R-:W-:Y:S01]  /*dbe0*/  FADD R15, R152, R15 ;  /* 0x0000000f980f7221 */ /* 0x000fe20000000000 */
[----:B------:R-:W-:-:S02]  /*dbf0*/  FFMA R25, R17, R25, R2 ;  /* 0x0000001911197223 */ /* 0x000fc40000000002 */
[----:B------:R-:W-:Y:S02]  /*dc00*/  FADD R26, R23, R26 ;  /* 0x0000001a171a7221 */ /* 0x000fe40000000000 */
[----:B------:R-:W-:Y:S01]  /*dc10*/  F2FP.RELU.BF16.F32.PACK_AB R29, R15, R24 ;  /* 0x000000180f1d723e */ /* 0x000fe200000018ff */
[----:B------:R-:W-:Y:S01]  /*dc20*/  FADD R25, R22, R25 ;  /* 0x0000001916197221 */ /* 0x000fe20000000000 */
[C-C-:B------:R-:W-:Y:S01]  /*dc30*/  FFMA R14, R17.reuse, R42, R4.reuse ;  /* 0x0000002a110e7223 */ /* 0x140fe20000000004 */
[----:B------:R-:W-:-:S03]  /*dc40*/  FFMA R13, R17, R41, R4 ;  /* 0x00000029110d7223 */ /* 0x000fc60000000004 */
[----:B------:R-:W-:Y:S01]  /*dc50*/  F2FP.RELU.BF16.F32.PACK_AB R30, R25, R26 ;  /* 0x0000001a191e723e */ /* 0x000fe200000018ff */
[----:B------:R-:W-:Y:S01]  /*dc60*/  FADD R14, R21, R14 ;  /* 0x0000000e150e7221 */ /* 0x000fe20000000000 */
[C-C-:B------:R-:W-:Y:S01]  /*dc70*/  FFMA R24, R17.reuse, R40, R2.reuse ;  /* 0x0000002811187223 */ /* 0x140fe20000000002 */
[----:B------:R-:W-:Y:S01]  /*dc80*/  FADD R13, R20, R13 ;  /* 0x0000000d140d7221 */ /* 0x000fe20000000000 */
[----:B------:R-:W-:Y:S02]  /*dc90*/  FFMA R15, R17, R39, R2 ;  /* 0x00000027110f7223 */ /* 0x000fe40000000002 */
[----:B------:R-:W-:Y:S01]  /*dca0*/  FADD R24, R19, R24 ;  /* 0x0000001813187221 */ /* 0x000fe20000000000 */
[C-C-:B------:R-:W-:Y:S01]  /*dcb0*/  FFMA R25, R17.reuse, R38, R4.reuse ;  /* 0x0000002611197223 */ /* 0x140fe20000000004 */
[----:B------:R-:W-:Y:S01]  /*dcc0*/  FADD R15, R18, R15 ;  /* 0x0000000f120f7221 */ /* 0x000fe20000000000 */
[----:B------:R-:W-:Y:S02]  /*dcd0*/  FFMA R27, R17, R27, R4 ;  /* 0x0000001b111b7223 */ /* 0x000fe40000000004 */
[----:B------:R-:W-:-:S02]  /*dce0*/  FADD R25, R12, R25 ;  /* 0x000000190c197221 */ /* 0x000fc40000000000 */
[----:B------:R-:W-:Y:S01]  /*dcf0*/  F2FP.RELU.BF16.F32.PACK_AB R24, R15, R24 ;  /* 0x000000180f18723e */ /* 0x000fe200000018ff */
[C-C-:B------:R-:W-:Y:S01]  /*dd00*/  FFMA R26, R17.reuse, R37, R2.reuse ;  /* 0x00000025111a7223 */ /* 0x140fe20000000002 */
[----:B------:R-:W-:Y:S01]  /*dd10*/  FADD R40, R10, R27 ;  /* 0x0000001b0a287221 */ /* 0x000fe20000000000 */
[----:B------:R-:W-:Y:S02]  /*dd20*/  FFMA R31, R17, R31, R2 ;  /* 0x0000001f111f7223 */ /* 0x000fe40000000002 */
[----:B------:R-:W-:Y:S02]  /*dd30*/  FADD R26, R9, R26 ;  /* 0x0000001a091a7221 */ /* 0x000fe40000000000 */
[----:B------:R-:W-:Y:S01]  /*dd40*/  F2FP.RELU.BF16.F32.PACK_AB R25, R40, R25 ;  /* 0x000000192819723e */ /* 0x000fe200000018ff */
[--C-:B------:R-:W-:Y:S01]  /*dd50*/  FFMA R36, R17, R36, R4.reuse ;  /* 0x0000002411247223 */ /* 0x100fe20000000004 */
[----:B------:R-:W-:Y:S01]  /*dd60*/  FADD R27, R8, R31 ;  /* 0x0000001f081b7221 */ /* 0x000fe20000000000 */
[----:B------:R-:W-:Y:S01]  /*dd70*/  F2FP.RELU.BF16.F32.PACK_AB R31, R13, R14 ;  /* 0x0000000e0d1f723e */ /* 0x000fe200000018ff */
[----:B------:R-:W-:Y:S01]  /*dd80*/  FFMA R38, R17, R35, R4 ;  /* 0x0000002311267223 */ /* 0x000fe20000000004 */
[----:B------:R-:W-:-:S02]  /*dd90*/  FADD R36, R7, R36 ;  /* 0x0000002407247221 */ /* 0x000fc40000000000 */
[----:B------:R-:W-:Y:S01]  /*dda0*/  F2FP.RELU.BF16.F32.PACK_AB R26, R27, R26 ;  /* 0x0000001a1b1a723e */ /* 0x000fe200000018ff */
[----:B------:R1:W-:Y:S01]  /*ddb0*/  STSM.16.M88.4 [R157+0x4200], R28 ;  /* 0x0042001c9d007844 */ /* 0x0003e20000000200 */
[----:B------:R-:W-:-:S05]  /*ddc0*/  FADD R35, R5, R38 ;  /* 0x0000002605237221 */ /* 0x000fca0000000000 */
        /* <DEDUP_REMOVED lines=19> */
.L_x_119:
[----:B------:R-:W-:Y:S05]  /*df00*/  BSYNC B0 ;  /* 0x0000000000007941 */ /* 0x000fea0003800000 */
.L_x_118:
[----:B------:R-:W-:Y:S06]  /*df10*/  BAR.SYNC.DEFER_BLOCKING 0x1, 0x100 ;  /* 0x0044000000007b1d */ /* 0x000fec0000010000 */
[----:B------:R-:W-:Y:S04]  /*df20*/  BSSY B0, `(.L_x_120) ;  /* 0x0000009000007945 */ /* 0x000fe80003800000 */
[----:B------:R-:W-:Y:S05]  /*df30*/  @P1 BRA `(.L_x_121) ;  /* 0x00000000001c1947 */ /* 0x000fea0003800000 */
[----:B------:R-:W-:-:S13]  /*df40*/  ISETP.NE.AND P2, PT, R156, 0x3, PT ;  /* 0x000000039c00780c */ /* 0x000fda0003f45270 */
[----:B------:R-:W-:Y:S05]  /*df50*/  @!P2 BRA `(.L_x_122) ;  /* 0x000000000004a947 */ /* 0x000fea0003800000 */
[----:B------:R-:W-:Y:S01]  /*df60*/  BPT.TRAP 0x1 ;  /* 0x000000040000795c */ /* 0x000fe20000300000 */
.L_x_122:
[----:B------:R-:W-:-:S04]  /*df70*/  ULEA UR4, UR5, UR49, 0x3 ;  /* 0x0000003105047291 */ /* 0x000fc8000f8e183f */
[----:B------:R-:W-:-:S04]  /*df80*/  UIADD3 UR4, UR4, 0x50, URZ ;  /* 0x0000005004047890 */ /* 0x000fc8000fffe03f */
[----:B------:R-:W-:-:S09]  /*df90*/  UPRMT UR4, UR48, 0x654, UR4 ;  /* 0x0000065430047896 */ /* 0x000fd20008000004 */
[----:B------:R-:W-:Y:S03]  /*dfa0*/  SYNCS.ARRIVE.TRANS64.RED.A1T0 RZ, [UR4], RZ ;  /* 0x000000ffffff79a7 */ /* 0x000fe60008100404 */
.L_x_121:
[----:B------:R-:W-:Y:S05]  /*dfb0*/  BSYNC B0 ;  /* 0x0000000000007941 */ /* 0x000fea0003800000 */
.L_x_120:
        /* <DEDUP_REMOVED lines=8> */
.L_x_125:
[----:B------:R-:W-:Y:S01]  /*e040*/  LEA R13, R3, UR49, 0x3 ;  /* 0x00000031030d7c11 */ /* 0x000fe2000f8e18ff */
[----:B------:R-:W-:Y:S01]  /*e050*/  BSSY B1, `(.L_x_126) ;  /* 0x0000007000017945 */ /* 0x000fe20003800000 */
[----:B------:R-:W-:Y:S02]  /*e060*/  SHF.L.U32 R14, R11, 0x1f, RZ ;  /* 0x0000001f0b0e7819 */ /* 0x000fe400000006ff */
[----:B-1----:R-:W-:Y:S02]  /*e070*/  IADD3 R24, R3, 0x1, RZ ;  /* 0x0000000103187810 */ /* 0x002fe40007ffe0ff */
[----:B------:R-:W1:Y:S02]  /*e080*/  SYNCS.PHASECHK.TRANS64.TRYWAIT P2, [R13+URZ+0x30], R14 ;  /* 0x0000300e0d0075a7 */ /* 0x000e64000804017f */
[----:B------:R-:W-:-:S04]  /*e090*/  ISETP.NE.AND P4, PT, R24, 0x4, PT ;  /* 0x000000041800780c */ /* 0x000fc80003f85270 */
[----:B------:R-:W-:Y:S01]  /*e0a0*/  SEL R26, RZ, 0x1, P4 ;  /* 0x00000001ff1a7807 */ /* 0x000fe20002000000 */
[----:B-1----:R-:W-:Y:S08]  /*e0b0*/  @!P2 BRA `(.L_x_127) ;  /* 0x0000009000f0a947 */ /* 0x002ff00003800000 */
.L_x_376:
[----:B------:R-:W-:Y:S05]  /*e0c0*/  BSYNC B1 ;  /* 0x0000000000017941 */ /* 0x000fea0003800000 */
.L_x_126:
        /* <DEDUP_REMOVED lines=38> */
.L_x_128:
[----:B------:R-:W-:Y:S02]  /*e330*/  LOP3.LUT R11, R11, R26, RZ, 0x3c, !PT ;  /* 0x0000001a0b0b7212 */ /* 0x000fe400078e3cff */
[----:B------:R-:W-:-:S07]  /*e340*/  SEL R3, R24, RZ, P4 ;  /* 0x000000ff18037207 */ /* 0x000fce0002000000 */
.L_x_124:
[----:B------:R-:W-:Y:S05]  /*e350*/  BSYNC B0 ;  /* 0x0000000000007941 */ /* 0x000fea0003800000 */
.L_x_123:
[C-C-:B------:R-:W-:Y:S01]  /*e360*/  FFMA R74, R17.reuse, R74, R0.reuse ;  /* 0x0000004a114a7223 */ /* 0x140fe20000000000 */
[C---:B------:R-:W-:Y:S01]  /*e370*/  FFMA R75, R17.reuse, R75, R0 ;  /* 0x0000004b114b7223 */ /* 0x040fe20000000000 */
[C-C-:B------:R-:W-:Y:S01]  /*e380*/  FFMA R72, R17.reuse, R72, R6.reuse ;  /* 0x0000004811487223 */ /* 0x140fe20000000006 */
[----:B------:R-:W-:Y:S01]  /*e390*/  FFMA R73, R17, R73, R6 ;  /* 0x0000004911497223 */ /* 0x000fe20000000006 */
[----:B-1----:R-:W-:Y:S01]  /*e3a0*/  FADD R25, R153, R74 ;  /* 0x0000004a99197221 */ /* 0x002fe20000000000 */
        /* <DEDUP_REMOVED lines=56> */
.L_x_130:
[----:B------:R-:W-:Y:S05]  /*e730*/  BSYNC B0 ;  /* 0x0000000000007941 */ /* 0x000fea0003800000 */
.L_x_129:
[----:B------:R-:W-:Y:S06]  /*e740*/  BAR.SYNC.DEFER_BLOCKING 0x1, 0x100 ;  /* 0x0044000000007b1d */ /* 0x000fec0000010000 */
[----:B------:R-:W-:Y:S04]  /*e750*/  BSSY B0, `(.L_x_131) ;  /* 0x0000009000007945 */ /* 0x000fe80003800000 */
[----:B------:R-:W-:Y:S05]  /*e760*/  @P1 BRA `(.L_x_132) ;  /* 0x00000000001c1947 */ /* 0x000fea0003800000 */
[----:B------:R-:W-:-:S13]  /*e770*/  ISETP.NE.AND P2, PT, R156, 0x3, PT ;  /* 0x000000039c00780c */ /* 0x000fda0003f45270 */
[----:B------:R-:W-:Y:S05]  /*e780*/  @!P2 BRA `(.L_x_133) ;  /* 0x000000000004a947 */ /* 0x000fea0003800000 */
[----:B------:R-:W-:Y:S01]  /*e790*/  BPT.TRAP 0x1 ;  /* 0x000000040000795c */ /* 0x000fe20000300000 */
.L_x_133:
[----:B------:R-:W-:-:S04]  /*e7a0*/  ULEA UR4, UR5, UR49, 0x3 ;  /* 0x0000003105047291 */ /* 0x000fc8000f8e183f */
[----:B------:R-:W-:-:S04]  /*e7b0*/  UIADD3 UR4, UR4, 0x50, URZ ;  /* 0x0000005004047890 */ /* 0x000fc8000fffe03f */
[----:B------:R-:W-:-:S09]  /*e7c0*/  UPRMT UR4, UR48, 0x654, UR4 ;  /* 0x0000065430047896 */ /* 0x000fd20008000004 */
[----:B------:R-:W-:Y:S03]  /*e7d0*/  SYNCS.ARRIVE.TRANS64.RED.A1T0 RZ, [UR4], RZ ;  /* 0x000000ffffff79a7 */ /* 0x000fe60008100404 */
.L_x_132:
[----:B------:R-:W-:Y:S05]  /*e7e0*/  BSYNC B0 ;  /* 0x0000000000007941 */ /* 0x000fea0003800000 */
.L_x_131:
        /* <DEDUP_REMOVED lines=8> */
.L_x_136:
        /* <DEDUP_REMOVED lines=8> */
.L_x_377:
[----:B------:R-:W-:Y:S05]  /*e8f0*/  BSYNC B1 ;  /* 0x0000000000017941 */ /* 0x000fea0003800000 */
.L_x_137:
        /* <DEDUP_REMOVED lines=38> */
.L_x_139:
[----:B------:R-:W-:Y:S02]  /*eb60*/  LOP3.LUT R11, R11, R26, RZ, 0x3c, !PT ;  /* 0x0000001a0b0b7212 */ /* 0x000fe400078e3cff */
[----:B------:R-:W-:-:S07]  /*eb70*/  SEL R3, R24, RZ, P4 ;  /* 0x000000ff18037207 */ /* 0x000fce0002000000 */
.L_x_135:
[----:B------:R-:W-:Y:S05]  /*eb80*/  BSYNC B0 ;  /* 0x0000000000007941 */ /* 0x000fea0003800000 */
.L_x_134:
        /* <DEDUP_REMOVED lines=30> */
[----:B------:R-:W-:Y:S01]  /*ed70*/  FADD R15, R22, R25 ;  /* 0x00000019160f7221 */ /* 0x000fe20000000000 */
[----:B------:R-:W-:Y:S01]  /*ed80*/  F2FP.RELU.BF16.F32.PACK_AB R25, R28, R27 ;  /* 0x0000001b1c19723e */ /* 0x000fe200000018ff */
[C-C-:B------:R-:W-:Y:S01]  /*ed90*/  FFMA R14, R17.reuse, R41, R4.reuse ;  /* 0x00000029110e7223 */ /* 0x140fe20000000004 */
[----:B------:R-:W-:Y:S02]  /*eda0*/  FFMA R13, R17, R40, R4 ;  /* 0x00000028110d7223 */ /* 0x000fe40000000004 */
[----:B------:R-:W-:Y:S01]  /*edb0*/  F2FP.RELU.BF16.F32.PACK_AB R26, R15, R26 ;  /* 0x0000001a0f1a723e */ /* 0x000fe200000018ff */
[----:B------:R-:W-:Y:S01]  /*edc0*/  FADD R14, R21, R14 ;  /* 0x0000000e150e7221 */ /* 0x000fe20000000000 */
[C-C-:B------:R-:W-:Y:S01]  /*edd0*/  FFMA R28, R17.reuse, R39, R2.reuse ;  /* 0x00000027111c7223 */ /* 0x140fe20000000002 */
[----:B------:R-:W-:Y:S01]  /*ede0*/  FADD R13, R20, R13 ;  /* 0x0000000d140d7221 */ /* 0x000fe20000000000 */
[----:B------:R-:W-:-:S02]  /*edf0*/  FFMA R15, R17, R38, R2 ;  /* 0x00000026110f7223 */ /* 0x000fc40000000002 */
[----:B------:R-:W-:Y:S01]  /*ee00*/  FADD R28, R19, R28 ;  /* 0x0000001c131c7221 */ /* 0x000fe20000000000 */
[C-C-:B------:R-:W-:Y:S01]  /*ee10*/  FFMA R27, R17.reuse, R37, R4.reuse ;  /* 0x00000025111b7223 */ /* 0x140fe20000000004 */
[----:B------:R-:W-:Y:S01]  /*ee20*/  FADD R15, R18, R15 ;  /* 0x0000000f120f7221 */ /* 0x000fe20000000000 */
[----:B------:R-:W-:-:S04]  /*ee30*/  FFMA R29, R17, R29, R4 ;  /* 0x0000001d111d7223 */ /* 0x000fc80000000004 */
[----:B------:R-:W-:Y:S01]  /*ee40*/  F2FP.RELU.BF16.F32.PACK_AB R28, R15, R28 ;  /* 0x0000001c0f1c723e */ /* 0x000fe200000018ff */
[C-C-:B------:R-:W-:Y:S01]  /*ee50*/  FFMA R30, R17.reuse, R30, R2.reuse ;  /* 0x0000001e111e7223 */ /* 0x140fe20000000002 */
[----:B------:R-:W-:Y:S01]  /*ee60*/  FADD R40, R10, R29 ;  /* 0x0000001d0a287221 */ /* 0x000fe20000000000 */
[----:B------:R-:W-:Y:S02]  /*ee70*/  FFMA R31, R17, R31, R2 ;  /* 0x0000001f111f7223 */ /* 0x000fe40000000002 */
[----:B------:R-:W-:Y:S01]  /*ee80*/  FADD R30, R9, R30 ;  /* 0x0000001e091e7221 */ /* 0x000fe20000000000 */
[C-C-:B------:R-:W-:Y:S01]  /*ee90*/  FFMA R36, R17.reuse, R36, R4.reuse ;  /* 0x0000002411247223 */ /* 0x140fe20000000004 */
[----:B------:R-:W-:Y:S01]  /*eea0*/  FADD R31, R8, R31 ;  /* 0x0000001f081f7221 */ /* 0x000fe20000000000 */
[----:B------:R-:W-:Y:S01]  /*eeb0*/  FFMA R38, R17, R35, R4 ;  /* 0x0000002311267223 */ /* 0x000fe20000000004 */
[----:B------:R-:W-:Y:S01]  /*eec0*/  FADD R35, R12, R27 ;  /* 0x0000001b0c237221 */ /* 0x000fe20000000000 */
[----:B------:R-:W-:Y:S01]  /*eed0*/  FADD R36, R7, R36 ;  /* 0x0000002407247221 */ /* 0x000fe20000000000 */
[----:B------:R-:W-:Y:S01]  /*eee0*/  F2FP.RELU.BF16.F32.PACK_AB R27, R13, R14 ;  /* 0x0000000e0d1b723e */ /* 0x000fe200000018ff */
[----:B------:R-:W-:Y:S01]  /*eef0*/  FADD R37, R5, R38 ;  /* 0x0000002605257221 */ /* 0x000fe20000000000 */
[----:B------:R-:W-:-:S02]  /*ef00*/  F2FP.RELU.BF16.F32.PACK_AB R30, R31, R30 ;  /* 0x0000001e1f1e723e */ /* 0x000fc400000018ff */
[----:B------:R-:W-:Y:S01]  /*ef10*/  F2FP.RELU.BF16.F32.PACK_AB R29, R40, R35 ;  /* 0x00000023281d723e */ /* 0x000fe200000018ff */
[----:B------:R1:W-:Y:S01]  /*ef20*/  STSM.16.M88.4 [R157+0x200], R24 ;  /* 0x000200189d007844 */ /* 0x0003e20000000200 */
        /* <DEDUP_REMOVED lines=19> */
.L_x_141:
[----:B------:R-:W-:Y:S05]  /*f060*/  BSYNC B0 ;  /* 0x0000000000007941 */ /* 0x000fea0003800000 */
.L_x_140:
[----:B------:R-:W-:Y:S06]  /*f070*/  BAR.SYNC.DEFER_BLOCKING 0x1, 0x100 ;  /* 0x0044000000007b1d */ /* 0x000fec0000010000 */
[----:B------:R-:W-:Y:S04]  /*f080*/  BSSY B0, `(.L_x_142) ;  /* 0x0000009000007945 */ /* 0x000fe80003800000 */
[----:B------:R-:W-:Y:S05]  /*f090*/  @P1 BRA `(.L_x_143) ;  /* 0x00000000001c1947 */ /* 0x000fea0003800000 */
[----:B------:R-:W-:-:S13]  /*f0a0*/  ISETP.NE.AND P2, PT, R156, 0x3, PT ;  /* 0x000000039c00780c */ /* 0x000fda0003f45270 */
[----:B------:R-:W-:Y:S05]  /*f0b0*/  @!P2 BRA `(.L_x_144) ;  /* 0x000000000004a947 */ /* 0x000fea0003800000 */
[----:B------:R-:W-:Y:S01]  /*f0c0*/  BPT.TRAP 0x1 ;  /* 0x000000040000795c */ /* 0x000fe20000300000 */
.L_x_144:
[----:B------:R-:W-:-:S04]  /*f0d0*/  ULEA UR4, UR5, UR49, 0x3 ;  /* 0x0000003105047291 */ /* 0x000fc8000f8e183f */
[----:B------:R-:W-:-:S04]  /*f0e0*/  UIADD3 UR4, UR4, 0x50, URZ ;  /* 0x0000005004047890 */ /* 0x000fc8000fffe03f */
[----:B------:R-:W-:-:S09]  /*f0f0*/  UPRMT UR4, UR48, 0x654, UR4 ;  /* 0x0000065430047896 */ /* 0x000fd20008000004 */
[----:B------:R-:W-:Y:S03]  /*f100*/  SYNCS.ARRIVE.TRANS64.RED.A1T0 RZ, [UR4], RZ ;  /* 0x000000ffffff79a7 */ /* 0x000fe60008100404 */
.L_x_143:
[----:B------:R-:W-:Y:S05]  /*f110*/  BSYNC B0 ;  /* 0x0000000000007941 */ /* 0x000fea0003800000 */
.L_x_142:
        /* <DEDUP_REMOVED lines=8> */
.L_x_147:
        /* <DEDUP_REMOVED lines=8> */
.L_x_378:
[----:B------:R-:W-:Y:S05]  /*f220*/  BSYNC B1 ;  /* 0x0000000000017941 */ /* 0x000fea0003800000 */
.L_x_148:
        /* <DEDUP_REMOVED lines=38> */
.L_x_150:
[----:B------:R-:W-:Y:S02]  /*f490*/  LOP3.LUT R11, R11, R26, RZ, 0x3c, !PT ;  /* 0x0000001a0b0b7212 */ /* 0x000fe400078e3cff */
[----:B------:R-:W-:-:S07]  /*f4a0*/  SEL R3, R24, RZ, P4 ;  /* 0x000000ff18037207 */ /* 0x000fce0002000000 */
.L_x_146:
[----:B------:R-:W-:Y:S05]  /*f4b0*/  BSYNC B0 ;  /* 0x0000000000007941 */ /* 0x000fea0003800000 */
.L_x_145:
        /* <DEDUP_REMOVED lines=61> */
.L_x_152:
[----:B------:R-:W-:Y:S05]  /*f890*/  BSYNC B0 ;  /* 0x0000000000007941 */ /* 0x000fea0003800000 */
.L_x_151:
[----:B------:R-:W-:Y:S06]  /*f8a0*/  BAR.SYNC.DEFER_BLOCKING 0x1, 0x100 ;  /* 0x0044000000007b1d */ /* 0x000fec0000010000 */
[----:B------:R-:W-:Y:S04]  /*f8b0*/  BSSY B0, `(.L_x_153) ;  /* 0x0000009000007945 */ /* 0x000fe80003800000 */
[----:B------:R-:W-:Y:S05]  /*f8c0*/  @P1 BRA `(.L_x_154) ;  /* 0x00000000001c1947 */ /* 0x000fea0003800000 */
[----:B------:R-:W-:-:S13]  /*f8d0*/  ISETP.NE.AND P2, PT, R156, 0x3, PT ;  /* 0x000000039c00780c */ /* 0x000fda0003f45270 */
[----:B------:R-:W-:Y:S05]  /*f8e0*/  @!P2 BRA `(.L_x_155) ;  /* 0x000000000004a947 */ /* 0x000fea0003800000 */
[----:B------:R-:W-:Y:S01]  /*f8f0*/  BPT.TRAP 0x1 ;  /* 0x000000040000795c */ /* 0x000fe20000300000 */
.L_x_155:
[----:B------:R-:W-:-:S04]  /*f900*/  ULEA UR4, UR5, UR49, 0x3 ;  /* 0x0000003105047291 */ /* 0x000fc8000f8e183f */
[----:B------:R-:W-:-:S04]  /*f910*/  UIADD3 UR4, UR4, 0x50, URZ ;  /* 0x0000005004047890 */ /* 0x000fc8000fffe03f */
[----:B------:R-:W-:-:S09]  /*f920*/  UPRMT UR4, UR48, 0x654, UR4 ;  /* 0x0000065430047896 */ /* 0x000fd20008000004 */
[----:B------:R-:W-:Y:S03]  /*f930*/  SYNCS.ARRIVE.TRANS64.RED.A1T0 RZ, [UR4], RZ ;  /* 0x000000ffffff79a7 */ /* 0x000fe60008100404 */
.L_x_154:
[----:B------:R-:W-:Y:S05]  /*f940*/  BSYNC B0 ;  /* 0x0000000000007941 */ /* 0x000fea0003800000 */
.L_x_153:
        /* <DEDUP_REMOVED lines=8> */
.L_x_158:
        /* <DEDUP_REMOVED lines=8> */
.L_x_379:
[----:B------:R-:W-:Y:S05]  /*fa50*/  BSYNC B1 ;  /* 0x0000000000017941 */ /* 0x000fea0003800000 */
.L_x_159:
[----:B------:R-:W-:Y:S05]  /*fa60*/  @P3 BRA `(.L_x_161) ;  /* 0x0000000000943947 */ /* 0x000fea0003800000 */
[----:B------:R-:W-:Y:S01]  /*fa70*/  LEA R25, R3, R159, 0xd ;  /* 0x0000009f03197211 */ /* 0x000fe200078e68ff */
[----:B------:R-:W-:Y:S05]  /*fa80*/  WARPSYNC.ALL ;  /* 0x0000000000007948 */ /* 0x000fea0003800000 */
[----:B------:R-:W-:Y:S01]  /*fa90*/  IMAD R12, R158, 0x2, R25 ;  /* 0x000000029e0c7824 */ /* 0x000fe200078e0219 */
[----:B------:R-:W2:Y:S05]  /*faa0*/  LDSM.16.M88.4 R20, [R25] ;  /* 0x000000001914783b */ /* 0x000eaa0000000200 */
[----:B-1----:R-:W1:Y:S01]  /*fab0*/  LDSM.16.M88.4 R12, [R12] ;  /* 0x000000000c0c783b */ /* 0x002e620000000200 */
[C---:B--2---:R-:W-:Y:S01]  /*fac0*/  IMAD.U32 R153, R21.reuse, 0x10000, RZ ;  /* 0x0001000015997824 */ /* 0x044fe200078e00ff */
[----:B------:R-:W-:Y:S01]  /*fad0*/  LOP3.LUT R21, R21, 0xffff0000, RZ, 0xc0, !PT ;  /* 0xffff000015157812 */ /* 0x000fe200078ec0ff */
[----:B------:R-:W-:Y:S01]  /*fae0*/  IMAD.U32 R9, R23, 0x10000, RZ ;  /* 0x0001000017097824 */ /* 0x000fe200078e00ff */
[C---:B------:R-:W-:Y:S01]  /*faf0*/  SHF.L.U32 R5, R22.reuse, 0x10, RZ ;  /* 0x0000001016057819 */ /* 0x040fe200000006ff */
[-C--:B------:R-:W-:Y:S01]  /*fb00*/  FMUL R153, R153, R16.reuse ;  /* 0x0000001099997220 */ /* 0x080fe20000400000 */
[----:B------:R-:W-:Y:S01]  /*fb10*/  LOP3.LUT R7, R22, 0xffff0000, RZ, 0xc0, !PT ;  /* 0xffff000016077812 */ /* 0x000fe200078ec0ff */
[----:B-1----:R-:W-:Y:S01]  /*fb20*/  IMAD.U32 R29, R13, 0x10000, RZ ;  /* 0x000100000d1d7824 */ /* 0x002fe200078e00ff */
[----:B------:R-:W-:Y:S01]  /*fb30*/  LOP3.LUT R19, R23, 0xffff0000, RZ, 0xc0, !PT ;  /* 0xffff000017137812 */ /* 0x000fe200078ec0ff */
[----:B------:R-:W-:Y:S01]  /*fb40*/  IMAD.U32 R37, R15, 0x10000, RZ ;  /* 0x000100000f257824 */ /* 0x000fe200078e00ff */
[C---:B------:R-:W-:Y:S01]  /*fb50*/  SHF.L.U32 R155, R20.reuse, 0x10, RZ ;  /* 0x00000010149b7819 */ /* 0x040fe200000006ff */
        /* <DEDUP_REMOVED lines=22> */
.L_x_161:
[----:B------:R-:W-:Y:S02]  /*fcc0*/  LOP3.LUT R11, R11, R26, RZ, 0x3c, !PT ;  /* 0x0000001a0b0b7212 */ /* 0x000fe400078e3cff */
[----:B------:R-:W-:-:S07]  /*fcd0*/  SEL R3, R24, RZ, P4 ;  /* 0x000000ff18037207 */ /* 0x000fce0002000000 */
.L_x_157:
[----:B------:R-:W-:Y:S05]  /*fce0*/  BSYNC B0 ;  /* 0x0000000000007941 */ /* 0x000fea0003800000 */
.L_x_156:
        /* <DEDUP_REMOVED lines=77> */
.L_x_163:
[----:B------:R-:W-:Y:S05]  /*101c0*/  BSYNC B0 ;  /* 0x0000000000007941 */ /* 0x000fea0003800000 */
.L_x_162:
[----:B------:R-:W-:Y:S06]  /*101d0*/  BAR.SYNC.DEFER_BLOCKING 0x1, 0x100 ;  /* 0x0044000000007b1d */ /* 0x000fec0000010000 */
[----:B------:R-:W-:Y:S04]  /*101e0*/  BSSY B0, `(.L_x_164) ;  /* 0x0000009000007945 */ /* 0x000fe80003800000 */
[----:B------:R-:W-:Y:S05]  /*101f0*/  @P1 BRA `(.L_x_165) ;  /* 0x00000000001c1947 */ /* 0x000fea0003800000 */
[----:B------:R-:W-:-:S13]  /*10200*/  ISETP.NE.AND P2, PT, R156, 0x3, PT ;  /* 0x000000039c00780c */ /* 0x000fda0003f45270 */
[----:B------:R-:W-:Y:S05]  /*10210*/  @!P2 BRA `(.L_x_166) ;  /* 0x000000000004a947 */ /* 0x000fea0003800000 */
[----:B------:R-:W-:Y:S01]  /*10220*/  BPT.TRAP 0x1 ;  /* 0x000000040000795c */ /* 0x000fe20000300000 */
.L_x_166:
[----:B------:R-:W-:-:S04]  /*10230*/  ULEA UR4, UR5, UR49, 0x3 ;  /* 0x0000003105047291 */ /* 0x000fc8000f8e183f */
[----:B------:R-:W-:-:S04]  /*10240*/  UIADD3 UR4, UR4, 0x50, URZ ;  /* 0x0000005004047890 */ /* 0x000fc8000fffe03f */
[----:B------:R-:W-:-:S09]  /*10250*/  UPRMT UR4, UR48, 0x654, UR4 ;  /* 0x0000065430047896 */ /* 0x000fd20008000004 */
[----:B------:R-:W-:Y:S03]  /*10260*/  SYNCS.ARRIVE.TRANS64.RED.A1T0 RZ, [UR4], RZ ;  /* 0x000000ffffff79a7 */ /* 0x000fe60008100404 */
.L_x_165:
[----:B------:R-:W-:Y:S05]  /*10270*/  BSYNC B0 ;  /* 0x0000000000007941 */ /* 0x000fea0003800000 */
.L_x_164:
        /* <DEDUP_REMOVED lines=8> */
.L_x_169:
        /* <DEDUP_REMOVED lines=8> */
.L_x_380:
[----:B------:R-:W-:Y:S05]  /*10380*/  BSYNC B1 ;  /* 0x0000000000017941 */ /* 0x000fea0003800000 */
.L_x_170:
[----:B------:R-:W-:Y:S05]  /*10390*/  @P3 BRA `(.L_x_172) ;  /* 0x0000000000943947 */ /* 0x000fea0003800000 */
[----:B------:R-:W-:Y:S01]  /*103a0*/  IMAD R25, R3, 0x2000, R159 ;  /* 0x0000200003197824 */ /* 0x000fe200078e029f */
[----:B------:R-:W-:Y:S05]  /*103b0*/  WARPSYNC.ALL ;  /* 0x0000000000007948 */ /* 0x000fea0003800000 */
[----:B------:R-:W-:Y:S01]  /*103c0*/  LEA R12, R158, R25, 0x1 ;  /* 0x000000199e0c7211 */ /* 0x000fe200078e08ff */
[----:B------:R-:W2:Y:S05]  /*103d0*/  LDSM.16.M88.4 R20, [R25] ;  /* 0x000000001914783b */ /* 0x000eaa0000000200 */
[----:B-1----:R-:W1:Y:S01]  /*103e0*/  LDSM.16.M88.4 R12, [R12] ;  /* 0x000000000c0c783b */ /* 0x002e620000000200 */
[C---:B--2---:R-:W-:Y:S01]  /*103f0*/  SHF.L.U32 R153, R21.reuse, 0x10, RZ ;  /* 0x0000001015997819 */ /* 0x044fe200000006ff */
[----:B------:R-:W-:Y:S01]  /*10400*/  IMAD.U32 R5, R22, 0x10000, RZ ;  /* 0x0001000016057824 */ /* 0x000fe200078e00ff */
[----:B------:R-:W-:Y:S01]  /*10410*/  LOP3.LUT R21, R21, 0xffff0000, RZ, 0xc0, !PT ;  /* 0xffff000015157812 */ /* 0x000fe200078ec0ff */
[----:B------:R-:W-:Y:S01]  /*10420*/  IMAD.U32 R155, R20, 0x10000, RZ ;  /* 0x00010000149b7824 */ /* 0x000fe200078e00ff */
[----:B------:R-:W-:Y:S01]  /*10430*/  LOP3.LUT R7, R22, 0xffff0000, RZ, 0xc0, !PT ;  /* 0xffff000016077812 */ /* 0x000fe200078ec0ff */
[----:B-1----:R-:W-:Y:S01]  /*10440*/  IMAD.U32 R25, R12, 0x10000, RZ ;  /* 0x000100000c197824 */ /* 0x002fe200078e00ff */
[C---:B------:R-:W-:Y:S01]  /*10450*/  SHF.L.U32 R9, R23.reuse, 0x10, RZ ;  /* 0x0000001017097819 */ /* 0x040fe200000006ff */
[----:B------:R-:W-:Y:S01]  /*10460*/  IMAD.U32 R31, R14, 0x10000, RZ ;  /* 0x000100000e1f7824 */ /* 0x000fe200078e00ff */
[----:B------:R-:W-:Y:S01]  /*10470*/  LOP3.LUT R19, R23, 0xffff0000, RZ, 0xc0, !PT ;  /* 0xffff000017137812 */ /* 0x000fe200078ec0ff */
[-C--:B------:R-:W-:Y:S01]  /*10480*/  FMUL R152, R21, R16.reuse ;  /* 0x0000001015987220 */ /* 0x080fe20000400000 */
        /* <DEDUP_REMOVED lines=22> */
.L_x_172:
[----:B------:R-:W-:Y:S02]  /*105f0*/  LOP3.LUT R11, R11, R26, RZ, 0x3c, !PT ;  /* 0x0000001a0b0b7212 */ /* 0x000fe400078e3cff */
[----:B------:R-:W-:-:S07]  /*10600*/  SEL R3, R24, RZ, P4 ;  /* 0x000000ff18037207 */ /* 0x000fce0002000000 */
.L_x_168:
[----:B------:R-:W-:Y:S05]  /*10610*/  BSYNC B0 ;  /* 0x0000000000007941 */ /* 0x000fea0003800000 */
.L_x_167:
        /* <DEDUP_REMOVED lines=61> */
.L_x_174:
[----:B------:R-:W-:Y:S05]  /*109f0*/  BSYNC B0 ;  /* 0x0000000000007941 */ /* 0x000fea0003800000 */
.L_x_173:
[----:B------:R-:W-:Y:S06]  /*10a00*/  BAR.SYNC.DEFER_BLOCKING 0x1, 0x100 ;  /* 0x0044000000007b1d */ /* 0x000fec0000010000 */
[----:B------:R-:W-:Y:S04]  /*10a10*/  BSSY B0, `(.L_x_175) ;  /* 0x0000009000007945 */ /* 0x000fe80003800000 */
[----:B------:R-:W-:Y:S05]  /*10a20*/  @P1 BRA `(.L_x_176) ;  /* 0x00000000001c1947 */ /* 0x000fea0003800000 */
[----:B------:R-:W-:-:S13]  /*10a30*/  ISETP.NE.AND P2, PT, R156, 0x3, PT ;  /* 0x000000039c00780c */ /* 0x000fda0003f45270 */
[----:B------:R-:W-:Y:S05]  /*10a40*/  @!P2 BRA `(.L_x_177) ;  /* 0x000000000004a947 */ /* 0x000fea0003800000 */
[----:B------:R-:W-:Y:S01]  /*10a50*/  BPT.TRAP 0x1 ;  /* 0x000000040000795c */ /* 0x000fe20000300000 */
.L_x_177:
[----:B------:R-:W-:-:S04]  /*10a60*/  ULEA UR4, UR5, UR49, 0x3 ;  /* 0x0000003105047291 */ /* 0x000fc8000f8e183f */
[----:B------:R-:W-:-:S04]  /*10a70*/  UIADD3 UR4, UR4, 0x50, URZ ;  /* 0x0000005004047890 */ /* 0x000fc8000fffe03f */
[----:B------:R-:W-:-:S09]  /*10a80*/  UPRMT UR4, UR48, 0x654, UR4 ;  /* 0x0000065430047896 */ /* 0x000fd20008000004 */
[----:B------:R-:W-:Y:S03]  /*10a90*/  SYNCS.ARRIVE.TRANS64.RED.A1T0 RZ, [UR4], RZ ;  /* 0x000000ffffff79a7 */ /* 0x000fe60008100404 */
.L_x_176:
[----:B------:R-:W-:Y:S05]  /*10aa0*/  BSYNC B0 ;  /* 0x0000000000007941 */ /* 0x000fea0003800000 */
.L_x_175:
        /* <DEDUP_REMOVED lines=8> */
.L_x_180:
        /* <DEDUP_REMOVED lines=8> */
.L_x_381:
[----:B------:R-:W-:Y:S05]  /*10bb0*/  BSYNC B1 ;  /* 0x0000000000017941 */ /* 0x000fea0003800000 */
.L_x_181:
        /* <DEDUP_REMOVED lines=38> */
.L_x_183:
[----:B------:R-:W-:Y:S02]  /*10e20*/  LOP3.LUT R11, R11, R26, RZ, 0x3c, !PT ;  /* 0x0000001a0b0b7212 */ /* 0x000fe400078e3cff */
[----:B------:R-:W-:-:S07]  /*10e30*/  SEL R3, R24, RZ, P4 ;  /* 0x000000ff18037207 */ /* 0x000fce0002000000 */
.L_x_179:
[----:B------:R-:W-:Y:S05]  /*10e40*/  BSYNC B0 ;  /* 0x0000000000007941 */ /* 0x000fea0003800000 */
.L_x_178:
        /* <DEDUP_REMOVED lines=77> */
.L_x_185:
[----:B------:R-:W-:Y:S05]  /*11320*/  BSYNC B0 ;  /* 0x0000000000007941 */ /* 0x000fea0003800000 */
.L_x_184:
[----:B------:R-:W-:Y:S06]  /*11330*/  BAR.SYNC.DEFER_BLOCKING 0x1, 0x100 ;  /* 0x0044000000007b1d */ /* 0x000fec0000010000 */
[----:B------:R-:W-:Y:S04]  /*11340*/  BSSY B0, `(.L_x_186) ;  /* 0x0000009000007945 */ /* 0x000fe80003800000 */
[----:B------:R-:W-:Y:S05]  /*11350*/  @P1 BRA `(.L_x_187) ;  /* 0x00000000001c1947 */ /* 0x000fea0003800000 */
[----:B------:R-:W-:-:S13]  /*11360*/  ISETP.NE.AND P2, PT, R156, 0x3, PT ;  /* 0x000000039c00780c */ /* 0x000fda0003f45270 */
[----:B------:R-:W-:Y:S05]  /*11370*/  @!P2 BRA `(.L_x_188) ;  /* 0x000000000004a947 */ /* 0x000fea0003800000 */
[----:B------:R-:W-:Y:S01]  /*11380*/  BPT.TRAP 0x1 ;  /* 0x000000040000795c */ /* 0x000fe20000300000 */
.L_x_188:
[----:B------:R-:W-:-:S04]  /*11390*/  ULEA UR4, UR5, UR49, 0x3 ;  /* 0x0000003105047291 */ /* 0x000fc8000f8e183f */
[----:B------:R-:W-:-:S04]  /*113a0*/  UIADD3 UR4, UR4, 0x50, URZ ;  /* 0x0000005004047890 */ /* 0x000fc8000fffe03f */
[----:B------:R-:W-:-:S09]  /*113b0*/  UPRMT UR4, UR48, 0x654, UR4 ;  /* 0x0000065430047896 */ /* 0x000fd20008000004 */
[----:B------:R-:W-:Y:S03]  /*113c0*/  SYNCS.ARRIVE.TRANS64.RED.A1T0 RZ, [UR4], RZ ;  /* 0x000000ffffff79a7 */ /* 0x000fe60008100404 */
.L_x_187:
[----:B------:R-:W-:Y:S05]  /*113d0*/  BSYNC B0 ;  /* 0x0000000000007941 */ /* 0x000fea0003800000 */
.L_x_186:
        /* <DEDUP_REMOVED lines=8> */
.L_x_191:
        /* <DEDUP_REMOVED lines=8> */
.L_x_382:
[----:B------:R-:W-:Y:S05]  /*114e0*/  BSYNC B1 ;  /* 0x0000000000017941 */ /* 0x000fea0003800000 */
.L_x_192:
        /* <DEDUP_REMOVED lines=38> */
.L_x_194:
[----:B------:R-:W-:Y:S02]  /*11750*/  LOP3.LUT R11, R11, R26, RZ, 0x3c, !PT ;  /* 0x0000001a0b0b7212 */ /* 0x000fe400078e3cff */
[----:B------:R-:W-:-:S07]  /*11760*/  SEL R3, R24, RZ, P4 ;  /* 0x000000ff18037207 */ /* 0x000fce0002000000 */
.L_x_190:
[----:B------:R-:W-:Y:S05]  /*11770*/  BSYNC B0 ;  /* 0x0000000000007941 */ /* 0x000fea0003800000 */
.L_x_189:
        /* <DEDUP_REMOVED lines=61> */
.L_x_196:
[----:B------:R-:W-:Y:S05]  /*11b50*/  BSYNC B0 ;  /* 0x0000000000007941 */ /* 0x000fea0003800000 */
.L_x_195:
[----:B------:R-:W-:Y:S06]  /*11b60*/  BAR.SYNC.DEFER_BLOCKING 0x1, 0x100 ;  /* 0x0044000000007b1d */ /* 0x000fec0000010000 */
[----:B------:R-:W-:Y:S04]  /*11b70*/  BSSY B0, `(.L_x_197) ;  /* 0x0000009000007945 */ /* 0x000fe80003800000 */
[----:B------:R-:W-:Y:S05]  /*11b80*/  @P1 BRA `(.L_x_198) ;  /* 0x00000000001c1947 */ /* 0x000fea0003800000 */
[----:B------:R-:W-:-:S13]  /*11b90*/  ISETP.NE.AND P2, PT, R156, 0x3, PT ;  /* 0x000000039c00780c */ /* 0x000fda0003f45270 */
[----:B------:R-:W-:Y:S05]  /*11ba0*/  @!P2 BRA `(.L_x_199) ;  /* 0x000000000004a947 */ /* 0x000fea0003800000 */
[----:B------:R-:W-:Y:S01]  /*11bb0*/  BPT.TRAP 0x1 ;  /* 0x000000040000795c */ /* 0x000fe20000300000 */
.L_x_199:
[----:B------:R-:W-:-:S04]  /*11bc0*/  ULEA UR4, UR5, UR49, 0x3 ;  /* 0x0000003105047291 */ /* 0x000fc8000f8e183f */
[----:B------:R-:W-:-:S04]  /*11bd0*/  UIADD3 UR4, UR4, 0x50, URZ ;  /* 0x0000005004047890 */ /* 0x000fc8000fffe03f */
[----:B------:R-:W-:-:S09]  /*11be0*/  UPRMT UR4, UR48, 0x654, UR4 ;  /* 0x0000065430047896 */ /* 0x000fd20008000004 */
[----:B------:R-:W-:Y:S03]  /*11bf0*/  SYNCS.ARRIVE.TRANS64.RED.A1T0 RZ, [UR4], RZ ;  /* 0x000000ffffff79a7 */ /* 0x000fe60008100404 */
.L_x_198:
[----:B------:R-:W-:Y:S05]  /*11c00*/  BSYNC B0 ;  /* 0x0000000000007941 */ /* 0x000fea0003800000 */
.L_x_197:
        /* <DEDUP_REMOVED lines=8> */
.L_x_202:
        /* <DEDUP_REMOVED lines=8> */
.L_x_383:
[----:B------:R-:W-:Y:S05]  /*11d10*/  BSYNC B1 ;  /* 0x0000000000017941 */ /* 0x000fea0003800000 */
.L_x_203:
[----:B------:R-:W-:Y:S05]  /*11d20*/  @P3 BRA `(.L_x_205) ;  /* 0x0000000000943947 */ /* 0x000fea0003800000 */
[----:B------:R-:W-:Y:S01]  /*11d30*/  LEA R7, R3, R159, 0xd ;  /* 0x0000009f03077211 */ /* 0x000fe200078e68ff */
[----:B------:R-:W-:Y:S05]  /*11d40*/  WARPSYNC.ALL ;  /* 0x0000000000007948 */ /* 0x000fea0003800000 */
[----:B------:R-:W-:Y:S01]  /*11d50*/  IMAD R24, R158, 0x2, R7 ;  /* 0x000000029e187824 */ /* 0x000fe200078e0207 */
[----:B-1----:R-:W1:Y:S05]  /*11d60*/  LDSM.16.M88.4 R12, [R7] ;  /* 0x00000000070c783b */ /* 0x002e6a0000000200 */
[----:B------:R-:W2:Y:S01]  /*11d70*/  LDSM.16.M88.4 R24, [R24] ;  /* 0x000000001818783b */ /* 0x000ea20000000200 */
[----:B-1----:R-:W-:Y:S01]  /*11d80*/  SHF.L.U32 R153, R13, 0x10, RZ ;  /* 0x000000100d997819 */ /* 0x002fe200000006ff */
[C---:B------:R-:W-:Y:S01]  /*11d90*/  IMAD.U32 R23, R14.reuse, 0x10000, RZ ;  /* 0x000100000e177824 */ /* 0x040fe200078e00ff */
[----:B------:R-:W-:-:S02]  /*11da0*/  LOP3.LUT R5, R14, 0xffff0000, RZ, 0xc0, !PT ;  /* 0xffff00000e057812 */ /* 0x000fc400078ec0ff */
[----:B------:R-:W-:Y:S01]  /*11db0*/  SHF.L.U32 R21, R15, 0x10, RZ ;  /* 0x000000100f157819 */ /* 0x000fe200000006ff */
[----:B--2---:R-:W-:Y:S01]  /*11dc0*/  IMAD.U32 R9, R25, 0x10000, RZ ;  /* 0x0001000019097824 */ /* 0x004fe200078e00ff */
[----:B------:R-:W-:Y:S01]  /*11dd0*/  LOP3.LUT R7, R24, 0xffff0000, RZ, 0xc0, !PT ;  /* 0xffff000018077812 */ /* 0x000fe200078ec0ff */
[-C--:B------:R-:W-:Y:S01]  /*11de0*/  FMUL R22, R5, R16.reuse ;  /* 0x0000001005167220 */ /* 0x080fe20000400000 */
[----:B------:R-:W-:Y:S01]  /*11df0*/  SHF.L.U32 R35, R27, 0x10, RZ ;  /* 0x000000101b237819 */ /* 0x000fe200000006ff */
[-C--:B------:R-:W-:Y:S01]  /*11e00*/  FMUL R153, R153, R16.reuse ;  /* 0x0000001099997220 */ /* 0x080fe20000400000 */
[C---:B------:R-:W-:Y:S01]  /*11e10*/  SHF.L.U32 R155, R12.reuse, 0x10, RZ ;  /* 0x000000100c9b7819 */ /* 0x040fe200000006ff */
[-C--:B------:R-:W-:Y:S01]  /*11e20*/  FMUL R18, R7, R16.reuse ;  /* 0x0000001007127220 */ /* 0x080fe20000400000 */
        /* <DEDUP_REMOVED lines=20> */
[----:B------:R-:W-:-:S07]  /*11f70*/  FMUL R5, R27, R16 ;  /* 0x000000101b057220 */ /* 0x000fce0000400000 */
.L_x_205:
[----:B------:R-:W-:Y:S02]  /*11f80*/  LOP3.LUT R11, R11, R30, RZ, 0x3c, !PT ;  /* 0x0000001e0b0b7212 */ /* 0x000fe400078e3cff */
[----:B------:R-:W-:-:S07]  /*11f90*/  SEL R3, R28, RZ, P4 ;  /* 0x000000ff1c037207 */ /* 0x000fce0002000000 */
.L_x_201:
[----:B------:R-:W-:Y:S05]  /*11fa0*/  BSYNC B0 ;  /* 0x0000000000007941 */ /* 0x000fea0003800000 */
.L_x_200:
        /* <DEDUP_REMOVED lines=23> */
[C-C-:B-----5:R-:W-:Y:S01]  /*12120*/  FFMA R25, R17.reuse, R25, R2.reuse ;  /* 0x0000001911197223 */ /* 0x160fe20000000002 */
[----:B------:R-:W-:-:S03]  /*12130*/  FFMA R30, R17, R30, R2 ;  /* 0x0000001e111e7223 */ /* 0x000fc60000000002 */
[----:B------:R-:W-:Y:S01]  /*12140*/  FADD R39, R22, R25 ;  /* 0x0000001916277221 */ /* 0x000fe20000000000 */
[----:B------:R-:W-:Y:S01]  /*12150*/  FFMA R29, R17, R29, R2 ;  /* 0x0000001d111d7223 */ /* 0x000fe20000000002 */
[----:B------:R-:W-:Y:S01]  /*12160*/  FADD R30, R19, R30 ;  /* 0x0000001e131e7221 */ /* 0x000fe20000000000 */
[C-C-:B------:R-:W-:Y:S02]  /*12170*/  FFMA R34, R17.reuse, R34, R2.reuse ;  /* 0x0000002211227223 */ /* 0x140fe40000000002 */
[----:B------:R-:W-:Y:S01]  /*12180*/  FADD R29, R18, R29 ;  /* 0x0000001d121d7221 */ /* 0x000fe20000000000 */
[----:B------:R-:W-:Y:S01]  /*12190*/  FFMA R37, R17, R36, R2 ;  /* 0x0000002411257223 */ /* 0x000fe20000000002 */
[----:B------:R-:W-:Y:S01]  /*121a0*/  FADD R36, R23, R24 ;  /* 0x0000001817247221 */ /* 0x000fe20000000000 */
[----:B------:R-:W-:Y:S01]  /*121b0*/  F2FP.RELU.BF16.F32.PACK_AB R24, R13, R14 ;  /* 0x0000000e0d18723e */ /* 0x000fe200000018ff */
[----:B------:R-:W-:Y:S01]  /*121c0*/  FADD R34, R9, R34 ;  /* 0x0000002209227221 */ /* 0x000fe20000000000 */
[C-C-:B------:R-:W-:Y:S01]  /*121d0*/  FFMA R2, R17.reuse, R35, R4.reuse ;  /* 0x0000002311027223 */ /* 0x140fe20000000004 */
[----:B------:R-:W-:Y:S01]  /*121e0*/  FADD R37, R8, R37 ;  /* 0x0000002508257221 */ /* 0x000fe20000000000 */
[C-C-:B------:R-:W-:Y:S01]  /*121f0*/  FFMA R15, R17.reuse, R15, R4.reuse ;  /* 0x0000000f110f7223 */ /* 0x140fe20000000004 */
        /* <DEDUP_REMOVED lines=8> */
[----:B------:R-:W-:Y:S02]  /*12280*/  FADD R31, R12, R31 ;  /* 0x0000001f0c1f7221 */ /* 0x000fe40000000000 */
[----:B------:R-:W-:Y:S01]  /*12290*/  F2FP.RELU.BF16.F32.PACK_AB R27, R27, R28 ;  /* 0x0000001c1b1b723e */ /* 0x000fe200000018ff */
[--C-:B------:R-:W-:Y:S01]  /*122a0*/  FFMA R2, R17, R40, R4.reuse ;  /* 0x0000002811027223 */ /* 0x100fe20000000004 */
[----:B------:R-:W-:Y:S01]  /*122b0*/  FADD R14, R10, R35 ;  /* 0x000000230a0e7221 */ /* 0x000fe20000000000 */
[----:B------:R-:W-:Y:S01]  /*122c0*/  F2FP.RELU.BF16.F32.PACK_AB R25, R15, R26 ;  /* 0x0000001a0f19723e */ /* 0x000fe200000018ff */
[----:B------:R-:W-:Y:S01]  /*122d0*/  FFMA R4, R17, R38, R4 ;  /* 0x0000002611047223 */ /* 0x000fe20000000004 */
[----:B------:R-:W-:Y:S01]  /*122e0*/  FADD R2, R7, R2 ;  /* 0x0000000207027221 */ /* 0x000fe20000000000 */
[----:B------:R-:W-:-:S02]  /*122f0*/  F2FP.RELU.BF16.F32.PACK_AB R28, R29, R30 ;  /* 0x0000001e1d1c723e */ /* 0x000fc400000018ff */
[----:B------:R-:W-:Y:S01]  /*12300*/  FADD R13, R5, R4 ;  /* 0x00000004050d7221 */ /* 0x000fe20000000000 */
[----:B------:R-:W-:Y:S02]  /*12310*/  F2FP.RELU.BF16.F32.PACK_AB R26, R39, R36 ;  /* 0x00000024271a723e */ /* 0x000fe400000018ff */
[----:B------:R-:W-:Y:S02]  /*12320*/  F2FP.RELU.BF16.F32.PACK_AB R29, R14, R31 ;  /* 0x0000001f0e1d723e */ /* 0x000fe400000018ff */
        /* <DEDUP_REMOVED lines=21> */
.L_x_207:
[----:B------:R-:W-:Y:S05]  /*12480*/  BSYNC B0 ;  /* 0x0000000000007941 */ /* 0x000fea0003800000 */
.L_x_206:
[----:B------:R-:W-:Y:S06]  /*12490*/  BAR.SYNC.DEFER_BLOCKING 0x1, 0x100 ;  /* 0x0044000000007b1d */ /* 0x000fec0000010000 */
[----:B------:R-:W-:Y:S04]  /*124a0*/  BSSY B0, `(.L_x_208) ;  /* 0x0000009000007945 */ /* 0x000fe80003800000 */
[----:B------:R-:W-:Y:S05]  /*124b0*/  @P1 BRA `(.L_x_209) ;  /* 0x00000000001c1947 */ /* 0x000fea0003800000 */
[----:B------:R-:W-:-:S13]  /*124c0*/  ISETP.NE.AND P2, PT, R156, 0x3, PT ;  /* 0x000000039c00780c */ /* 0x000fda0003f45270 */
[----:B------:R-:W-:Y:S05]  /*124d0*/  @!P2 BRA `(.L_x_210) ;  /* 0x000000000004a947 */ /* 0x000fea0003800000 */
[----:B------:R-:W-:Y:S01]  /*124e0*/  BPT.TRAP 0x1 ;  /* 0x000000040000795c */ /* 0x000fe20000300000 */
.L_x_210:
[----:B------:R-:W-:-:S04]  /*124f0*/  ULEA UR4, UR5, UR49, 0x3 ;  /* 0x0000003105047291 */ /* 0x000fc8000f8e183f */
[----:B------:R-:W-:-:S04]  /*12500*/  UIADD3 UR4, UR4, 0x50, URZ ;  /* 0x0000005004047890 */ /* 0x000fc8000fffe03f */
[----:B------:R-:W-:-:S09]  /*12510*/  UPRMT UR4, UR48, 0x654, UR4 ;  /* 0x0000065430047896 */ /* 0x000fd20008000004 */
[----:B------:R-:W-:Y:S03]  /*12520*/  SYNCS.ARRIVE.TRANS64.RED.A1T0 RZ, [UR4], RZ ;  /* 0x000000ffffff79a7 */ /* 0x000fe60008100404 */
.L_x_209:
[----:B------:R-:W-:Y:S05]  /*12530*/  BSYNC B0 ;  /* 0x0000000000007941 */ /* 0x000fea0003800000 */
.L_x_208:
        /* <DEDUP_REMOVED lines=8> */
.L_x_213:
[----:B------:R-:W-:Y:S01]  /*125c0*/  SHF.L.U32 R11, R11, 0x1f, RZ ;  /* 0x0000001f0b0b7819 */ /* 0x000fe200000006ff */
[----:B------:R-:W-:Y:S01]  /*125d0*/  BSSY B1, `(.L_x_214) ;  /* 0x0000004000017945 */ /* 0x000fe20003800000 */
[----:B------:R-:W-:-:S04]  /*125e0*/  LEA R2, R3, UR49, 0x3 ;  /* 0x0000003103027c11 */ /* 0x000fc8000f8e18ff */
[----:B------:R-:W2:Y:S02]  /*125f0*/  SYNCS.PHASECHK.TRANS64.TRYWAIT P2, [R2+URZ+0x30], R11 ;  /* 0x0000300b020075a7 */ /* 0x000ea4000804017f */
[----:B--2---:R-:W-:Y:S05]  /*12600*/  @!P2 BRA `(.L_x_215) ;  /* 0x00000050003ca947 */ /* 0x004fea0003800000 */
.L_x_384:
[----:B------:R-:W-:Y:S05]  /*12610*/  BSYNC B1 ;  /* 0x0000000000017941 */ /* 0x000fea0003800000 */
.L_x_214:
[----:B------:R-:W-:Y:S05]  /*12620*/  @P3 BRA `(.L_x_212) ;  /* 0x0000000000943947 */ /* 0x000fea0003800000 */
[----:B------:R-:W-:Y:S01]  /*12630*/  IMAD R3, R3, 0x2000, R159 ;  /* 0x0000200003037824 */ /* 0x000fe200078e029f */
[----:B------:R-:W-:Y:S05]  /*12640*/  WARPSYNC.ALL ;  /* 0x0000000000007948 */ /* 0x000fea0003800000 */
[----:B--2---:R-:W-:Y:S01]  /*12650*/  LEA R2, R158, R3, 0x1 ;  /* 0x000000039e027211 */ /* 0x004fe200078e08ff */
[----:B------:R-:W2:Y:S04]  /*12660*/  LDSM.16.M88.4 R8, [R3] ;  /* 0x000000000308783b */ /* 0x000ea80000000200 */
[----:B------:R-:W3:Y:S01]  /*12670*/  LDSM.16.M88.4 R12, [R2] ;  /* 0x00000000020c783b */ /* 0x000ee20000000200 */
[----:B--2---:R-:W-:Y:S01]  /*12680*/  SHF.L.U32 R153, R9, 0x10, RZ ;  /* 0x0000001009997819 */ /* 0x004fe200000006ff */
[----:B------:R-:W-:Y:S01]  /*12690*/  IMAD.U32 R21, R11, 0x10000, RZ ;  /* 0x000100000b157824 */ /* 0x000fe200078e00ff */
[C---:B------:R-:W-:Y:S01]  /*126a0*/  LOP3.LUT R5, R8.reuse, 0xffff0000, RZ, 0xc0, !PT ;  /* 0xffff000008057812 */ /* 0x040fe200078ec0ff */
[----:B------:R-:W-:Y:S01]  /*126b0*/  IMAD.U32 R155, R8, 0x10000, RZ ;  /* 0x00010000089b7824 */ /* 0x000fe200078e00ff */
[C---:B---3--:R-:W-:Y:S01]  /*126c0*/  SHF.L.U32 R7, R15.reuse, 0x10, RZ ;  /* 0x000000100f077819 */ /* 0x048fe200000006ff */
[C---:B------:R-:W-:Y:S01]  /*126d0*/  IMAD.U32 R19, R12.reuse, 0x10000, RZ ;  /* 0x000100000c137824 */ /* 0x040fe200078e00ff */
[----:B-1----:R-:W-:Y:S01]  /*126e0*/  LOP3.LUT R31, R15, 0xffff0000, RZ, 0xc0, !PT ;  /* 0xffff00000f1f7812 */ /* 0x002fe200078ec0ff */
        /* <DEDUP_REMOVED lines=24> */
[----:B------:R-:W-:-:S07]  /*12870*/  FMUL R8, R29, R16 ;  /* 0x000000101d087220 */ /* 0x000fce0000400000 */
.L_x_212:
[----:B------:R-:W-:Y:S05]  /*12880*/  BSYNC B0 ;  /* 0x0000000000007941 */ /* 0x000fea0003800000 */
.L_x_211:
[C-C-:B------:R-:W-:Y:S01]  /*12890*/  FFMA R136, R17.reuse, R136, R6.reuse ;  /* 0x0000008811887223 */ /* 0x140fe20000000006 */
[C---:B------:R-:W-:Y:S01]  /*128a0*/  FFMA R137, R17.reuse, R137, R6 ;  /* 0x0000008911897223 */ /* 0x040fe20000000006 */
[C-C-:B------:R-:W-:Y:S01]  /*128b0*/  FFMA R138, R17.reuse, R138, R0.reuse ;  /* 0x0000008a118a7223 */ /* 0x140fe20000000000 */
[C---:B------:R-:W-:Y:S01]  /*128c0*/  FFMA R139, R17.reuse, R139, R0 ;  /* 0x0000008b118b7223 */ /* 0x040fe20000000000 */
[C-C-:B------:R-:W-:Y:S01]  /*128d0*/  FFMA R140, R17.reuse, R140, R6.reuse ;  /* 0x0000008c118c7223 */ /* 0x140fe20000000006 */
[C-C-:B------:R-:W-:Y:S01]  /*128e0*/  FFMA R141, R17.reuse, R141, R6.reuse ;  /* 0x0000008d118d7223 */ /* 0x140fe20000000006 */
[C-C-:B------:R-:W-:Y:S01]  /*128f0*/  FFMA R144, R17.reuse, R144, R6.reuse ;  /* 0x0000009011907223 */ /* 0x140fe20000000006 */
[C---:B------:R-:W-:Y:S01]  /*12900*/  FFMA R145, R17.reuse, R145, R6 ;  /* 0x0000009111917223 */ /* 0x040fe20000000006 */
[C-C-:B------:R-:W-:Y:S01]  /*12910*/  FFMA R142, R17.reuse, R142, R0.reuse ;  /* 0x0000008e118e7223 */ /* 0x140fe20000000000 */
[C-C-:B------:R-:W-:Y:S01]  /*12920*/  FFMA R143, R17.reuse, R143, R0.reuse ;  /* 0x0000008f118f7223 */ /* 0x140fe20000000000 */
[C-C-:B------:R-:W-:Y:S01]  /*12930*/  FFMA R3, R17.reuse, R146, R0.reuse ;  /* 0x0000009211037223 */ /* 0x140fe20000000000 */
[C-C-:B------:R-:W-:Y:S01]  /*12940*/  FFMA R147, R17.reuse, R147, R0.reuse ;  /* 0x0000009311937223 */ /* 0x140fe20000000000 */
[C---:B------:R-:W-:Y:S01]  /*12950*/  FFMA R150, R17.reuse, R150, R0 ;  /* 0x0000009611967223 */ /* 0x040fe20000000000 */
[C-C-:B------:R-:W-:Y:S01]  /*12960*/  FFMA R148, R17.reuse, R148, R6.reuse ;  /* 0x0000009411947223 */ /* 0x140fe20000000006 */
[C---:B------:R-:W-:Y:S01]  /*12970*/  FFMA R149, R17.reuse, R149, R6 ;  /* 0x0000009511957223 */ /* 0x040fe20000000006 */
        /* <DEDUP_REMOVED lines=34> */
[----:B----4-:R-:W4:Y:S02]  /*12ba0*/  FENCE.VIEW.ASYNC.S ;  /* 0x00000000000073c6 */ /* 0x010f240000000000 */
[----:B----4-:R-:W-:Y:S06]  /*12bb0*/  BAR.SYNC.DEFER_BLOCKING 0x1, 0x100 ;  /* 0x0044000000007b1d */ /* 0x010fec0000010000 */
        /* <DEDUP_REMOVED lines=9> */
[----:B----4-:R-:W-:-:S04]  /*12c50*/  DEPBAR.LE SB0, 0x1 ;  /* 0x000080400000791a */ /* 0x010fc80000000000 */
.L_x_217:
[----:B------:R-:W-:Y:S05]  /*12c60*/  BSYNC B0 ;  /* 0x0000000000007941 */ /* 0x000fea0003800000 */
.L_x_216:
[----:B------:R-:W-:Y:S06]  /*12c70*/  BAR.SYNC.DEFER_BLOCKING 0x1, 0x100 ;  /* 0x0044000000007b1d */ /* 0x000fec0000010000 */
[----:B------:R-:W-:Y:S04]  /*12c80*/  BSSY B0, `(.L_x_218) ;  /* 0x0000009000007945 */ /* 0x000fe80003800000 */
[----:B------:R-:W-:Y:S05]  /*12c90*/  @P1 BRA `(.L_x_219) ;  /* 0x00000000001c1947 */ /* 0x000fea0003800000 */
[----:B------:R-:W-:-:S13]  /*12ca0*/  ISETP.NE.AND P0, PT, R156, 0x3, PT ;  /* 0x000000039c00780c */ /* 0x000fda0003f05270 */
[----:B------:R-:W-:Y:S05]  /*12cb0*/  @!P0 BRA `(.L_x_220) ;  /* 0x0000000000048947 */ /* 0x000fea0003800000 */
[----:B------:R-:W-:Y:S01]  /*12cc0*/  BPT.TRAP 0x1 ;  /* 0x000000040000795c */ /* 0x000fe20000300000 */
.L_x_220:
[----:B------:R-:W-:-:S04]  /*12cd0*/  ULEA UR4, UR36, UR49, 0x3 ;  /* 0x0000003124047291 */ /* 0x000fc8000f8e183f */
[----:B------:R-:W-:-:S04]  /*12ce0*/  UIADD3 UR4, UR4, 0x50, URZ ;  /* 0x0000005004047890 */ /* 0x000fc8000fffe03f */
[----:B------:R-:W-:-:S09]  /*12cf0*/  UPRMT UR4, UR48, 0x654, UR4 ;  /* 0x0000065430047896 */ /* 0x000fd20008000004 */
[----:B------:R-:W-:Y:S03]  /*12d00*/  SYNCS.ARRIVE.TRANS64.RED.A1T0 RZ, [UR4], RZ ;  /* 0x000000ffffff79a7 */ /* 0x000fe60008100404 */
.L_x_219:
[----:B------:R-:W-:Y:S05]  /*12d10*/  BSYNC B0 ;  /* 0x0000000000007941 */ /* 0x000fea0003800000 */
.L_x_218:
[----:B------:R-:W4:Y:S01]  /*12d20*/  LDL.LU R23, [R1+0x204] ;  /* 0x0002040001177983 */ /* 0x000f220000300800 */
[----:B------:R-:W-:-:S03]  /*12d30*/  ULDC.64 UR4, c[0x0][0x8f8] ;  /* 0x00023e0000047ab9 */ /* 0x000fc60000000a00 */
[----:B------:R-:W5:Y:S01]  /*12d40*/  LDL.LU R21, [R1+0x200] ;  /* 0x0002000001157983 */ /* 0x000f620000300800 */
[----:B------:R-:W-:Y:S01]  /*12d50*/  UIADD3 UR36, UR36, 0x1, URZ ;  /* 0x0000000124247890 */ /* 0x000fe2000fffe03f */
[----:B------:R-:W-:Y:S01]  /*12d60*/  PRMT R0, RZ, 0x7610, R0 ;  /* 0x00007610ff007816 */ /* 0x000fe20000000000 */
[----:B------:R-:W-:Y:S01]  /*12d70*/  UMOV UR43, 0xffffffff ;  /* 0xffffffff002b7882 */ /* 0x000fe20000000000 */
[----:B------:R-:W-:Y:S01]  /*12d80*/  MOV R19, 0xffffffff ;  /* 0xffffffff00137802 */ /* 0x000fe20000000f00 */
[----:B------:R-:W-:Y:S01]  /*12d90*/  UISETP.NE.AND UP0, UPT, UR36, 0x4, UPT ;  /* 0x000000042400788c */ /* 0x000fe2000bf05270 */
[----:B------:R-:W-:-:S03]  /*12da0*/  MOV R18, 0xffffffff ;  /* 0xffffffff00127802 */ /* 0x000fc60000000f00 */
[----:B------:R-:W-:Y:S01]  /*12db0*/  USEL UR36, UR36, URZ, UP0 ;  /* 0x0000003f24247287 */ /* 0x000fe20008000000 */
[----:B-----5:R-:W-:-:S04]  /*12dc0*/  IADD3 R21, P0, R21, UR46, RZ ;  /* 0x0000002e15157c10 */ /* 0x020fc8000ff1e0ff */
[----:B----4-:R-:W-:Y:S01]  /*12dd0*/  IADD3.X R23, R23, UR38, RZ, P0, !PT ;  /* 0x0000002617177c10 */ /* 0x010fe200087fe4ff */
[----:B------:R4:W-:Y:S01]  /*12de0*/  STL [R1+0x200], R21 ;  /* 0x0002001501007387 */ /* 0x0009e20000100800 */
[----:B------:R-:W-:-:S03]  /*12df0*/  ISETP.GE.U32.AND P0, PT, R21, UR4, PT ;  /* 0x0000000415007c0c */ /* 0x000fc6000bf06070 */
[----:B------:R4:W-:Y:S01]  /*12e00*/  STL [R1+0x204], R23 ;  /* 0x0002041701007387 */ /* 0x0009e20000100800 */
[----:B------:R-:W-:-:S13]  /*12e10*/  ISETP.GE.U32.AND.EX P0, PT, R23, UR5, PT, P0 ;  /* 0x0000000517007c0c */ /* 0x000fda000bf06100 */
[----:B----4-:R-:W-:Y:S05]  /*12e20*/  @P0 BRA `(.L_x_221) ;  /* 0x0000000400740947 */ /* 0x010fea0003800000 */
[----:B------:R-:W4:Y:S01]  /*12e30*/  S2R R16, SR_CTAID.X ;  /* 0x0000000000107919 */ /* 0x000f220000002500 */
[----:B------:R-:W5:Y:S01]  /*12e40*/  LDC.64 R8, c[0x0][0x8d0] ;  /* 0x00023400ff087b82 */ /* 0x000f620000000a00 */
[----:B------:R-:W-:Y:S01]  /*12e50*/  ULDC UR4, c[0x0][0x150] ;  /* 0x0000540000047ab9 */ /* 0x000fe20000000800 */
[----:B------:R-:W-:Y:S01]  /*12e60*/  IMAD.MOV.U32 R6, RZ, RZ, R21 ;  /* 0x000000ffff067224 */ /* 0x000fe200078e0015 */
[----:B------:R-:W1:Y:S01]  /*12e70*/  S2R R20, SR_CTAID.Y ;  /* 0x0000000000147919 */ /* 0x000e620000002600 */
[----:B------:R-:W-:-:S04]  /*12e80*/  MOV R7, R23 ;  /* 0x0000001700077202 */ /* 0x000fc80000000f00 */
[----:B------:R-:W1:Y:S08]  /*12e90*/  LDC R19, c[0x0][0x144] ;  /* 0x00005100ff137b82 */ /* 0x000e700000000800 */
[----:B------:R-:W1:Y:S08]  /*12ea0*/  LDC R10, c[0x0][0x8d8] ;  /* 0x00023600ff0a7b82 */ /* 0x000e700000000800 */
[----:B------:R-:W1:Y:S01]  /*12eb0*/  LDC.64 R14, c[0x0][0x8c8] ;  /* 0x00023200ff0e7b82 */ /* 0x000e620000000a00 */
[----:B-----5:R-:W-:-:S04]  /*12ec0*/  ISETP.NE.U32.AND P0, PT, R8, RZ, PT ;  /* 0x000000ff0800720c */ /* 0x020fc80003f05070 */
[----:B------:R-:W-:Y:S02]  /*12ed0*/  ISETP.NE.AND.EX P0, PT, R9, RZ, PT, P0 ;  /* 0x000000ff0900720c */ /* 0x000fe40003f05300 */
[----:B----4-:R-:W-:-:S05]  /*12ee0*/  I2FP.F32.U32 R0, R16 ;  /* 0x0000001000007245 */ /* 0x010fca0000201000 */
[----:B------:R-:W-:-:S04]  /*12ef0*/  FMUL R0, R0, UR4 ;  /* 0x0000000400007c20 */ /* 0x000fc80008400000 */
[----:B------:R4:W1:Y:S02]  /*12f00*/  F2I.U32.TRUNC.NTZ R18, R0 ;  /* 0x0000000000127305 */ /* 0x000864000020f000 */
[----:B------:R-:W-:Y:S05]  /*12f10*/  @!P0 BRA `(.L_x_222) ;  /* 0x0000000000288947 */ /* 0x000fea0003800000 */
[----:B----4-:R-:W4:Y:S02]  /*12f20*/  LDC R0, c[0x0][0x8dc] ;  /* 0x00023700ff007b82 */ /* 0x010f240000000800 */
[----:B----4-:R-:W-:-:S04]  /*12f30*/  IADD3 R7, P0, R21, R0, RZ ;  /* 0x0000000015077210 */ /* 0x010fc80007f1e0ff */
[----:B--2---:R-:W-:-:S05]  /*12f40*/  IADD3.X R11, RZ, R23, RZ, P0, !PT ;  /* 0x00000017ff0b7210 */ /* 0x004fca00007fe4ff */
[----:B------:R-:W-:-:S04]  /*12f50*/  IMAD.WIDE.U32 R2, R11, R8, RZ ;  /* 0x000000080b027225 */ /* 0x000fc800078e00ff */
[----:B------:R-:W-:-:S04]  /*12f60*/  IMAD.WIDE.U32 R4, P0, R7, R9, R2 ;  /* 0x0000000907047225 */ /* 0x000fc80007800002 */
[----:B------:R-:W-:Y:S01]  /*12f70*/  IMAD.WIDE.U32 R2, R7, R8, RZ ;  /* 0x0000000807027225 */ /* 0x000fe200078e00ff */
[----:B------:R-:W-:-:S03]  /*12f80*/  MOV R6, R5 ;  /* 0x0000000500067202 */ /* 0x000fc60000000f00 */
[----:B------:R-:W-:Y:S01]  /*12f90*/  IMAD.X R7, RZ, RZ, RZ, P0 ;  /* 0x000000ffff077224 */ /* 0x000fe200000e06ff */
[----:B------:R-:W-:-:S05]  /*12fa0*/  IADD3 RZ, P0, R3, R4, RZ ;  /* 0x0000000403ff7210 */ /* 0x000fca0007f1e0ff */
[----:B------:R-:W-:-:S08]  /*12fb0*/  IMAD.WIDE.U32.X R6, R11, R9, R6, P0 ;  /* 0x000000090b067225 */ /* 0x000fd000000e0406 */
.L_x_222:
[-CC-:B-1----:R-:W-:Y:S01]  /*12fc0*/  SHF.R.U64 R25, R6, R10.reuse, R7.reuse ;  /* 0x0000000a06197219 */ /* 0x182fe20000001207 */
[----:B------:R-:W1:Y:S01]  /*12fd0*/  LDC.64 R12, c[0x0][0x8e8] ;  /* 0x00023a00ff0c7b82 */ /* 0x000e620000000a00 */
[----:B----4-:R-:W-:Y:S01]  /*12fe0*/  SHF.R.U32.HI R0, RZ, R10, R7 ;  /* 0x0000000aff007219 */ /* 0x010fe20000011607 */
[----:B------:R-:W-:Y:S01]  /*12ff0*/  IMAD.MOV R18, RZ, RZ, -R18 ;  /* 0x000000ffff127224 */ /* 0x000fe200078e0a12 */
[----:B------:R-:W-:Y:S01]  /*13000*/  IADD3 R5, P0, RZ, -R25, RZ ;  /* 0x80000019ff057210 */ /* 0x000fe20007f1e0ff */
[----:B------:R-:W-:Y:S01]  /*13010*/  ULDC UR4, c[0x0][0x154] ;  /* 0x0000550000047ab9 */ /* 0x000fe20000000800 */
[----:B--2---:R-:W-:Y:S01]  /*13020*/  MOV R2, R21 ;  /* 0x0000001500027202 */ /* 0x004fe20000000f00 */
[----:B------:R-:W-:Y:S01]  /*13030*/  IMAD R18, R19, R18, R16 ;  /* 0x0000001213127224 */ /* 0x000fe200078e0210 */
[----:B------:R-:W-:Y:S01]  /*13040*/  IADD3.X R3, RZ, ~R0, RZ, P0, !PT ;  /* 0x80000000ff037210 */ /* 0x000fe200007fe4ff */
[----:B------:R-:W2:Y:S01]  /*13050*/  LDC R4, c[0x0][0x8c0] ;  /* 0x00023000ff047b82 */ /* 0x000ea20000000800 */
[----:B------:R-:W-:-:S03]  /*13060*/  MOV R7, 0x1 ;  /* 0x0000000100077802 */ /* 0x000fc60000000f00 */
[----:B------:R-:W-:Y:S01]  /*13070*/  IMAD R0, R3, R14, RZ ;  /* 0x0000000e03007224 */ /* 0x000fe200078e02ff */
[----:B------:R-:W-:-:S03]  /*13080*/  MOV R3, R23 ;  /* 0x0000001700037202 */ /* 0x000fc60000000f00 */
[----:B------:R-:W4:Y:S01]  /*13090*/  LDC R6, c[0x0][0x8b0] ;  /* 0x00022c00ff067b82 */ /* 0x000f220000000800 */
[----:B------:R-:W-:-:S04]  /*130a0*/  IMAD.WIDE.U32 R2, R5, R14, R2 ;  /* 0x0000000e05027225 */ /* 0x000fc800078e0002 */
[----:B------:R-:W-:Y:S01]  /*130b0*/  IMAD R5, R5, R15, R0 ;  /* 0x0000000f05057224 */ /* 0x000fe200078e0200 */
[----:B------:R-:W-:Y:S02]  /*130c0*/  I2FP.F32.U32 R0, R20 ;  /* 0x0000001400007245 */ /* 0x000fe40000201000 */
[----:B------:R-:W5:Y:S01]  /*130d0*/  LDC R22, c[0x0][0x900] ;  /* 0x00024000ff167b82 */ /* 0x000f620000000800 */
[----:B-1----:R-:W-:Y:S01]  /*130e0*/  ISETP.NE.U32.AND P0, PT, R12, RZ, PT ;  /* 0x000000ff0c00720c */ /* 0x002fe20003f05070 */
[----:B------:R-:W-:Y:S01]  /*130f0*/  IMAD.IADD R3, R3, 0x1, R5 ;  /* 0x0000000103037824 */ /* 0x000fe200078e0205 */
[----:B------:R-:W-:Y:S01]  /*13100*/  MOV R5, 0xffffffff ;  /* 0xffffffff00057802 */ /* 0x000fe20000000f00 */
[----:B------:R-:W-:Y:S01]  /*13110*/  FMUL R0, R0, UR4 ;  /* 0x0000000400007c20 */ /* 0x000fe20008400000 */
[----:B------:R-:W-:-:S03]  /*13120*/  ISETP.NE.AND.EX P0, PT, R13, RZ, PT, P0 ;  /* 0x000000ff0d00720c */ /* 0x000fc60003f05300 */
[----:B------:R-:W1:Y:S01]  /*13130*/  LDC R15, c[0x0][0x148] ;  /* 0x00005200ff0f7b82 */ /* 0x000e620000000800 */
[-CC-:B--2---:R-:W-:Y:S01]  /*13140*/  SHF.R.U64 R10, R2, R4.reuse, R3.reuse ;  /* 0x00000004020a7219 */ /* 0x184fe20000001203 */
[----:B------:R2:W1:Y:S01]  /*13150*/  F2I.U32.TRUNC.NTZ R14, R0 ;  /* 0x00000000000e7305 */ /* 0x000462000020f000 */
[----:B------:R-:W-:-:S05]  /*13160*/  SHF.R.U32.HI R3, RZ, R4, R3 ;  /* 0x00000004ff037219 */ /* 0x000fca0000011603 */
[----:B------:R-:W1:Y:S01]  /*13170*/  LDC R16, c[0x0][0x8a8] ;  /* 0x00022a00ff107b82 */ /* 0x000e620000000800 */
[-CC-:B----4-:R-:W-:Y:S02]  /*13180*/  SHF.R.U64 R8, R10, R6.reuse, R3.reuse ;  /* 0x000000060a087219 */ /* 0x190fe40000001203 */
[----:B------:R-:W-:-:S05]  /*13190*/  SHF.R.U32.HI R3, RZ, R6, R3 ;  /* 0x00000006ff037219 */ /* 0x000fca0000011603 */
[----:B------:R-:W4:Y:S01]  /*131a0*/  LDC R21, c[0x0][0x8f0] ;  /* 0x00023c00ff157b82 */ /* 0x000f220000000800 */
[-CC-:B-----5:R-:W-:Y:S02]  /*131b0*/  SHF.R.U64 R11, R8, R22.reuse, R3.reuse ;  /* 0x00000016080b7219 */ /* 0x1a0fe40000001203 */
[-C--:B------:R-:W-:Y:S02]  /*131c0*/  SHF.L.U32 R5, R5, R22.reuse, RZ ;  /* 0x0000001605057219 */ /* 0x080fe400000006ff */
[-C--:B------:R-:W-:Y:S01]  /*131d0*/  SHF.R.U32.HI R3, RZ, R22.reuse, R3 ;  /* 0x00000016ff037219 */ /* 0x080fe20000011603 */
[----:B------:R-:W-:Y:S01]  /*131e0*/  IMAD.MOV.U32 R2, RZ, RZ, R11 ;  /* 0x000000ffff027224 */ /* 0x000fe200078e000b */
[----:B------:R-:W-:Y:S01]  /*131f0*/  SHF.L.U32 R22, R7, R22, RZ ;  /* 0x0000001607167219 */ /* 0x000fe200000006ff */
[----:B------:R-:W1:Y:S01]  /*13200*/  LDC R23, c[0x0][0x8e0] ;  /* 0x00023800ff177b82 */ /* 0x000e620000000800 */
[----:B------:R-:W-:-:S07]  /*13210*/  LOP3.LUT R19, RZ, R5, RZ, 0x33, !PT ;  /* 0x00000005ff137212 */ /* 0x000fce00078e33ff */
[----:B------:R-:W1:Y:S01]  /*13220*/  LDC R24, c[0x0][0x8b8] ;  /* 0x00022e00ff187b82 */ /* 0x000e620000000800 */
[----:B--2---:R-:W-:Y:S05]  /*13230*/  @!P0 BRA `(.L_x_223) ;  /* 0x0000000000288947 */ /* 0x004fea0003800000 */
[----:B------:R-:W2:Y:S02]  /*13240*/  LDC R0, c[0x0][0x8f4] ;  /* 0x00023d00ff007b82 */ /* 0x000ea40000000800 */
[----:B--2---:R-:W-:-:S04]  /*13250*/  IADD3 R7, P0, R11, R0, RZ ;  /* 0x000000000b077210 */ /* 0x004fc80007f1e0ff */
[----:B------:R-:W-:-:S05]  /*13260*/  IADD3.X R9, RZ, R3, RZ, P0, !PT ;  /* 0x00000003ff097210 */ /* 0x000fca00007fe4ff */
[----:B------:R-:W-:-:S04]  /*13270*/  IMAD.WIDE.U32 R2, R9, R12, RZ ;  /* 0x0000000c09027225 */ /* 0x000fc800078e00ff */
[----:B------:R-:W-:-:S04]  /*13280*/  IMAD.WIDE.U32 R4, P0, R7, R13, R2 ;  /* 0x0000000d07047225 */ /* 0x000fc80007800002 */
[----:B------:R-:W-:Y:S01]  /*13290*/  IMAD.WIDE.U32 R2, R7, R12, RZ ;  /* 0x0000000c07027225 */ /* 0x000fe200078e00ff */
[----:B------:R-:W-:-:S03]  /*132a0*/  IADD3.X R7, RZ, RZ, RZ, P0, !PT ;  /* 0x000000ffff077210 */ /* 0x000fc600007fe4ff */
[----:B------:R-:W-:Y:S01]  /*132b0*/  IMAD.MOV.U32 R6, RZ, RZ, R5 ;  /* 0x000000ffff067224 */ /* 0x000fe200078e0005 */
[----:B------:R-:W-:-:S05]  /*132c0*/  IADD3 RZ, P0, R3, R4, RZ ;  /* 0x0000000403ff7210 */ /* 0x000fca0007f1e0ff */
[----:B------:R-:W-:-:S08]  /*132d0*/  IMAD.WIDE.U32.X R2, R9, R13, R6, P0 ;  /* 0x0000000d09027225 */ /* 0x000fd000000e0406 */
.L_x_223:
[----:B------:R-:W2:Y:S01]  /*132e0*/  LDC R4, c[0x0][0x904] ;  /* 0x00024100ff047b82 */ /* 0x000ea20000000800 */
[----:B----4-:R-:W-:Y:S02]  /*132f0*/  SHF.R.U64 R0, R2, R21, R3 ;  /* 0x0000001502007219 */ /* 0x010fe40000001203 */
[----:B------:R-:W-:Y:S02]  /*13300*/  LOP3.LUT R19, R8, R19, RZ, 0xc0, !PT ;  /* 0x0000001308137212 */ /* 0x000fe400078ec0ff */
[----:B-1----:R-:W-:Y:S01]  /*13310*/  IADD3 R14, -R14, RZ, RZ ;  /* 0x000000ff0e0e7210 */ /* 0x002fe20007ffe1ff */
[----:B------:R-:W-:Y:S01]  /*13320*/  IMAD.MOV R2, RZ, RZ, -R0 ;  /* 0x000000ffff027224 */ /* 0x000fe200078e0a00 */
[----:B------:R-:W-:Y:S01]  /*13330*/  IADD3 R3, R16, -0x1, RZ ;  /* 0xffffffff10037810 */ /* 0x000fe20007ffe0ff */
[----:B------:R-:W-:Y:S01]  /*13340*/  IMAD R19, R22, R0, R19 ;  /* 0x0000000016137224 */ /* 0x000fe200078e0213 */
[----:B------:R-:W-:Y:S01]  /*13350*/  R2UR UR43, R25 ;  /* 0x00000000192b72ca */ /* 0x000fe200000e0000 */
[----:B------:R-:W-:Y:S01]  /*13360*/  IMAD R0, R2, R23, R11 ;  /* 0x0000001702007224 */ /* 0x000fe200078e020b */
[----:B------:R-:W-:-:S02]  /*13370*/  LOP3.LUT R3, R10, R3, RZ, 0xc0, !PT ;  /* 0x000000030a037212 */ /* 0x000fc400078ec0ff */
[----:B------:R-:W-:-:S03]  /*13380*/  MOV R2, 0x1 ;  /* 0x0000000100027802 */ /* 0x000fc60000000f00 */
[----:B------:R-:W-:Y:S01]  /*13390*/  IMAD R0, R0, R16, R3 ;  /* 0x0000001000007224 */ /* 0x000fe200078e0203 */
[----:B--2---:R-:W-:-:S13]  /*133a0*/  ISETP.NE.AND P0, PT, R4, 0x1, PT ;  /* 0x000000010400780c */ /* 0x004fda0003f05270 */
[----:B------:R-:W-:-:S04]  /*133b0*/  @P0 IMAD R18, R15, R14, R20 ;  /* 0x0000000e0f120224 */ /* 0x000fc800078e0214 */
[----:B------:R-:W-:-:S05]  /*133c0*/  IMAD R19, R19, R24, R18 ;  /* 0x0000001813137224 */ /* 0x000fca00078e0212 */
[----:B------:R-:W-:Y:S02]  /*133d0*/  SEL R18, R0, R19, !P0 ;  /* 0x0000001300127207 */ /* 0x000fe40004000000 */
[----:B------:R-:W-:Y:S02]  /*133e0*/  SEL R19, R19, R0, !P0 ;  /* 0x0000000013137207 */ /* 0x000fe40004000000 */
[----:B------:R-:W-:-:S07]  /*133f0*/  PRMT R0, R2, 0x7610, R0 ;  /* 0x0000761002007816 */ /* 0x000fce0000000000 */
.L_x_221:
[----:B------:R-:W-:Y:S01]  /*13400*/  LOP3.LUT P0, RZ, R0, 0xff, RZ, 0xc0, !PT ;  /* 0x000000ff00ff7812 */ /* 0x000fe2000780c0ff */
[----:B------:R-:W-:Y:S01]  /*13410*/  UIMAD.WIDE.U32 UR4, UR52, -0x55555555, URZ ;  /* 0xaaaaaaab340478a5 */ /* 0x000fe2000f8e003f */
[----:B------:R-:W-:Y:S01]  /*13420*/  MOV R16, R168 ;  /* 0x000000a800107202 */ /* 0x000fe20000000f00 */
[----:B------:R-:W-:Y:S02]  /*13430*/  UIADD3 UR39, UR39, 0x10, URZ ;  /* 0x0000001027277890 */ /* 0x000fe4000fffe03f */
[----:B------:R-:W-:-:S04]  /*13440*/  USHF.R.U32.HI UR4, URZ, 0x1, UR5 ;  /* 0x000000013f047899 */ /* 0x000fc80008011605 */
[----:B------:R-:W-:-:S04]  /*13450*/  UIMAD UR40, UR4, -0x3, UR52 ;  /* 0xfffffffd042878a4 */ /* 0x000fc8000f8e0234 */
[----:B------:R-:W-:Y:S08]  /*13460*/  @P0 BRA `(.L_x_224) ;  /* 0xfffffee000400947 */ /* 0x000ff0000383ffff */
[----:B------:R-:W-:-:S13]  /*13470*/  PLOP3.LUT P0, PT, PT, PT, PT, 0x8, 0x0 ;  /* 0x000000000000781c */ /* 0x000fda0003f0e170 */
.L_x_18:
[----:B------:R-:W-:Y:S05]  /*13480*/  @P0 BRA `(.L_x_10) ;  /* 0x0000003c00380947 */ /* 0x000fea0003800000 */
[----:B------:R-:W-:Y:S01]  /*13490*/  ULDC.64 UR6, c[0x0][0x588] ;  /* 0x0001620000067ab9 */ /* 0x000fe20000000a00 */
[----:B------:R-:W-:Y:S01]  /*134a0*/  ISETP.NE.U32.AND P1, PT, R170, RZ, PT ;  /* 0x000000ffaa00720c */ /* 0x000fe20003f25070 */
[----:B------:R-:W-:-:S04]  /*134b0*/  DEPBAR.LE SB0, 0x0 ;  /* 0x000080000000791a */ /* 0x000fc80000000000 */
[----:B------:R-:W-:Y:S01]  /*134c0*/  ISETP.NE.U32.AND P0, PT, RZ, UR6, PT ;  /* 0x00000006ff007c0c */ /* 0x000fe2000bf05070 */
[----:B------:R-:W-:Y:S01]  /*134d0*/  BSSY B0, `(.L_x_225) ;  /* 0x0000016000007945 */ /* 0x000fe20003800000 */
[----:B------:R-:W-:Y:S02]  /*134e0*/  ISETP.NE.AND.EX P1, PT, R171, RZ, PT, P1 ;  /* 0x000000ffab00720c */ /* 0x000fe40003f25310 */
[----:B------:R-:W-:-:S13]  /*134f0*/  ISETP.NE.AND.EX P0, PT, RZ, UR7, PT, P0 ;  /* 0x00000007ff007c0c */ /* 0x000fda000bf05300 */
[----:B------:R-:W-:Y:S05]  /*13500*/  @P0 BRA P1, `(.L_x_226) ;  /* 0x0000000000480947 */ /* 0x000fea0000800000 */
[----:B------:R-:W-:-:S04]  /*13510*/  ISETP.NE.U32.AND P0, PT, R170, RZ, PT ;  /* 0x000000ffaa00720c */ /* 0x000fc80003f05070 */
[----:B------:R-:W-:-:S13]  /*13520*/  ISETP.NE.AND.EX P0, PT, R171, RZ, PT, P0 ;  /* 0x000000ffab00720c */ /* 0x000fda0003f05300 */
[----:B------:R-:W-:Y:S05]  /*13530*/  @!P0 BRA `(.L_x_227) ;  /* 0x0000000000308947 */ /* 0x000fea0003800000 */
[----:B------:R-:W4:Y:S02]  /*13540*/  LDL.LU R0, [R1+0x20c] ;  /* 0x00020c0001007983 */ /* 0x000f240000300800 */
[----:B----4-:R-:W-:-:S13]  /*13550*/  LOP3.LUT P0, RZ, R0, 0xff, RZ, 0xc0, !PT ;  /* 0x000000ff00ff7812 */ /* 0x010fda000780c0ff */
[----:B------:R-:W-:Y:S05]  /*13560*/  @!P0 BRA `(.L_x_228) ;  /* 0x0000000000108947 */ /* 0x000fea0003800000 */
[----:B-----5:R-:W-:-:S13]  /*13570*/  FSETP.NEU.AND P0, PT, R164, RZ, PT ;  /* 0x000000ffa400720b */ /* 0x020fda0003f0d000 */
[----:B------:R-:W-:Y:S05]  /*13580*/  @!P0 BREAK B0 ;  /* 0x0000000000008942 */ /* 0x000fea0003800000 */
[----:B------:R-:W-:Y:S05]  /*13590*/  @P0 BRA `(.L_x_226) ;  /* 0x0000000000240947 */ /* 0x000fea0003800000 */
[----:B------:R-:W-:Y:S05]  /*135a0*/  BRA `(.L_x_10) ;  /* 0x0000003800f07947 */ /* 0x000fea0003800000 */
.L_x_228:
[----:B------:R-:W-:-:S04]  /*135b0*/  ISETP.NE.U32.AND P0, PT, RZ, UR6, PT ;  /* 0x00000006ff007c0c */ /* 0x000fc8000bf05070 */
[----:B------:R-:W-:-:S13]  /*135c0*/  ISETP.NE.AND.EX P0, PT, RZ, UR7, PT, P0 ;  /* 0x00000007ff007c0c */ /* 0x000fda000bf05300 */
[----:B------:R-:W-:Y:S05]  /*135d0*/  @!P0 BREAK B0 ;  /* 0x0000000000008942 */ /* 0x000fea0003800000 */
[----:B------:R-:W-:Y:S05]  /*135e0*/  @P0 BRA `(.L_x_226) ;  /* 0x0000000000100947 */ /* 0x000fea0003800000 */
[----:B------:R-:W-:Y:S05]  /*135f0*/  BRA `(.L_x_10) ;  /* 0x0000003800dc7947 */ /* 0x000fea0003800000 */
.L_x_227:
[----:B-----5:R-:W-:-:S13]  /*13600*/  FSETP.NEU.AND P0, PT, R164, RZ, PT ;  /* 0x000000ffa400720b */ /* 0x020fda0003f0d000 */
[----:B------:R-:W-:Y:S05]  /*13610*/  @!P0 BREAK B0 ;  /* 0x0000000000008942 */ /* 0x000fea0003800000 */
[----:B------:R-:W-:Y:S05]  /*13620*/  @!P0 BRA `(.L_x_10) ;  /* 0x0000003800d08947 */ /* 0x000fea0003800000 */
.L_x_226:
[----:B------:R-:W-:Y:S05]  /*13630*/  BSYNC B0 ;  /* 0x0000000000007941 */ /* 0x000fea0003800000 */
.L_x_225:
[----:B------:R-:W4:Y:S02]  /*13640*/  LDL.LU R0, [R1+0x214] ;  /* 0x0002140001007983 */ /* 0x000f240000300800 */
[----:B----4-:R-:W-:-:S04]  /*13650*/  LOP3.LUT R0, R0, 0x1, RZ, 0xfc, !PT ;  /* 0x0000000100007812 */ /* 0x010fc800078efcff */
[----:B------:R-:W-:-:S13]  /*13660*/  ISETP.NE.AND P0, PT, R0, 0x3, PT ;  /* 0x000000030000780c */ /* 0x000fda0003f05270 */
[----:B------:R-:W-:Y:S05]  /*13670*/  @!P0 BRA `(.L_x_229) ;  /* 0x0000000000048947 */ /* 0x000fea0003800000 */
[----:B------:R-:W-:Y:S01]  /*13680*/  BPT.TRAP 0x1 ;  /* 0x000000040000795c */ /* 0x000fe20000300000 */
.L_x_229:
[----:B------:R-:W4:Y:S01]  /*13690*/  S2UR UR5, SR_CgaCtaId ;  /* 0x00000000000579c3 */ /* 0x000f220000008800 */
[----:B------:R-:W-:Y:S02]  /*136a0*/  UMOV UR4, 0x400 ;  /* 0x0000040000047882 */ /* 0x000fe40000000000 */
[----:B----4-:R-:W-:-:S04]  /*136b0*/  ULEA UR4, UR5, UR4, 0x18 ;  /* 0x0000000405047291 */ /* 0x010fc8000f8ec03f */
[----:B------:R-:W-:-:S04]  /*136c0*/  ULEA UR4, UR36, UR4, 0x3 ;  /* 0x0000000424047291 */ /* 0x000fc8000f8e183f */
[----:B------:R-:W-:-:S04]  /*136d0*/  UIADD3 UR4, UR4, 0x50, URZ ;  /* 0x0000005004047890 */ /* 0x000fc8000fffe03f */
[----:B------:R-:W-:-:S09]  /*136e0*/  UPRMT UR4, UR5, 0x654, UR4 ;  /* 0x0000065405047896 */ /* 0x000fd20008000004 */
[----:B------:R-:W-:Y:S01]  /*136f0*/  SYNCS.ARRIVE.TRANS64.RED.A1T0 RZ, [UR4], RZ ;  /* 0x000000ffffff79a7 */ /* 0x000fe20008100404 */
[----:B------:R-:W-:Y:S05]  /*13700*/  BRA `(.L_x_10) ;  /* 0x0000003800987947 */ /* 0x000fea0003800000 */
.L_x_9:
[----:B------:R-:W2:Y:S01]  /*13710*/  LDL R21, [R1+0x200] ;  /* 0x0002000001157983 */ /* 0x000ea20000100800 */
[----:B------:R-:W-:-:S03]  /*13720*/  ULDC.64 UR4, c[0x0][0x8f8] ;  /* 0x00023e0000047ab9 */ /* 0x000fc60000000a00 */
[----:B------:R-:W3:Y:S01]  /*13730*/  LDL R163, [R1+0x204] ;  /* 0x0002040001a37983 */ /* 0x000ee20000100800 */
[----:B------:R-:W-:Y:S01]  /*13740*/  PRMT R9, RZ, 0x7610, R9 ;  /* 0x00007610ff097816 */ /* 0x000fe20000000009 */
[----:B------:R-:W-:Y:S01]  /*13750*/  IMAD.MOV.U32 R3, RZ, RZ, -0x1 ;  /* 0xffffffffff037424 */ /* 0x000fe200078e00ff */
[----:B------:R-:W-:Y:S02]  /*13760*/  MOV R2, 0xffffffff ;  /* 0xffffffff00027802 */ /* 0x000fe40000000f00 */
[----:B------:R-:W-:Y:S02]  /*13770*/  MOV R10, 0xffffffff ;  /* 0xffffffff000a7802 */ /* 0x000fe40000000f00 */
[----:B--2---:R-:W-:-:S04]  /*13780*/  ISETP.GE.U32.AND P1, PT, R21, UR4, PT ;  /* 0x0000000415007c0c */ /* 0x004fc8000bf26070 */
[----:B---3--:R-:W-:-:S13]  /*13790*/  ISETP.GE.U32.AND.EX P1, PT, R163, UR5, PT, P1 ;  /* 0x00000005a3007c0c */ /* 0x008fda000bf26110 */
[----:B------:R-:W-:Y:S05]  /*137a0*/  @P1 BRA `(.L_x_230) ;  /* 0x0000000400681947 */ /* 0x000fea0003800000 */
[----:B------:R-:W1:Y:S01]  /*137b0*/  LDC.64 R14, c[0x0][0x8d0] ;  /* 0x00023400ff0e7b82 */ /* 0x000e620000000a00 */
[----:B------:R-:W-:Y:S01]  /*137c0*/  IMAD.MOV.U32 R12, RZ, RZ, R21 ;  /* 0x000000ffff0c7224 */ /* 0x000fe200078e0015 */
[----:B------:R-:W-:-:S06]  /*137d0*/  MOV R13, R163 ;  /* 0x000000a3000d7202 */ /* 0x000fcc0000000f00 */
        /* <DEDUP_REMOVED lines=15> */
.L_x_231:
[--C-:B------:R-:W-:Y:S01]  /*138d0*/  SHF.R.U64 R14, R12, R16, R13.reuse ;  /* 0x000000100c0e7219 */ /* 0x100fe2000000120d */
[----:B------:R-:W1:Y:S01]  /*138e0*/  LDC R20, c[0x0][0x8c0] ;  /* 0x00023000ff147b82 */ /* 0x000e620000000800 */
[----:B------:R-:W-:Y:S01]  /*138f0*/  I2FP.F32.U32 R10, R4 ;  /* 0x00000004000a7245 */ /* 0x000fe20000201000 */
[----:B------:R-:W-:Y:S01]  /*13900*/  ULDC UR4, c[0x0][0x150] ;  /* 0x0000540000047ab9 */ /* 0x000fe20000000800 */
[----:B------:R-:W-:Y:S02]  /*13910*/  SHF.R.U32.HI R2, RZ, R16, R13 ;  /* 0x00000010ff027219 */ /* 0x000fe4000001160d */
[----:B------:R-:W-:Y:S01]  /*13920*/  IADD3 R5, P1, RZ, -R14, RZ ;  /* 0x8000000eff057210 */ /* 0x000fe20007f3e0ff */
[----:B------:R-:W-:Y:S01]  /*13930*/  FMUL R11, R10, UR4 ;  /* 0x000000040a0b7c20 */ /* 0x000fe20008400000 */
[----:B------:R-:W-:Y:S01]  /*13940*/  MOV R3, R163 ;  /* 0x000000a300037202 */ /* 0x000fe20000000f00 */
[----:B------:R-:W2:Y:S01]  /*13950*/  LDC.64 R22, c[0x0][0x8e8] ;  /* 0x00023a00ff167b82 */ /* 0x000ea20000000a00 */
[----:B------:R-:W-:Y:S01]  /*13960*/  IADD3.X R9, RZ, ~R2, RZ, P1, !PT ;  /* 0x80000002ff097210 */ /* 0x000fe20000ffe4ff */
[----:B------:R-:W-:Y:S01]  /*13970*/  IMAD.MOV.U32 R2, RZ, RZ, R21 ;  /* 0x000000ffff027224 */ /* 0x000fe200078e0015 */
[----:B------:R-:W-:Y:S01]  /*13980*/  ULDC UR4, c[0x0][0x154] ;  /* 0x0000550000047ab9 */ /* 0x000fe20000000800 */
[----:B------:R-:W3:Y:S02]  /*13990*/  F2I.U32.TRUNC.NTZ R11, R11 ;  /* 0x0000000b000b7305 */ /* 0x000ee4000020f000 */
[----:B------:R-:W-:-:S02]  /*139a0*/  IMAD R10, R9, R18, RZ ;  /* 0x00000012090a7224 */ /* 0x000fc400078e02ff */
[----:B------:R-:W4:Y:S01]  /*139b0*/  LDC R13, c[0x0][0x144] ;  /* 0x00005100ff0d7b82 */ /* 0x000f220000000800 */
[----:B------:R-:W-:-:S04]  /*139c0*/  IMAD.WIDE.U32 R2, R5, R18, R2 ;  /* 0x0000001205027225 */ /* 0x000fc800078e0002 */
[----:B------:R-:W-:Y:S01]  /*139d0*/  IMAD R5, R5, R19, R10 ;  /* 0x0000001305057224 */ /* 0x000fe200078e020a */
[----:B------:R-:W-:Y:S02]  /*139e0*/  MOV R10, 0xffffffff ;  /* 0xffffffff000a7802 */ /* 0x000fe40000000f00 */
[----:B------:R-:W5:Y:S02]  /*139f0*/  LDC R16, c[0x0][0x8b0] ;  /* 0x00022c00ff107b82 */ /* 0x000f640000000800 */
[----:B------:R-:W-:Y:S02]  /*13a00*/  IADD3 R3, R3, R5, RZ ;  /* 0x0000000503037210 */ /* 0x000fe40007ffe0ff */
[----:B------:R-:W-:Y:S02]  /*13a10*/  I2FP.F32.U32 R5, R8 ;  /* 0x0000000800057245 */ /* 0x000fe40000201000 */
[-C--:B-1----:R-:W-:Y:S01]  /*13a20*/  SHF.R.U64 R12, R2, R20.reuse, R3 ;  /* 0x00000014020c7219 */ /* 0x082fe20000001203 */
[----:B---3--:R-:W-:Y:S01]  /*13a30*/  IMAD.MOV R2, RZ, RZ, -R11 ;  /* 0x000000ffff027224 */ /* 0x008fe200078e0a0b */
[----:B------:R-:W1:Y:S01]  /*13a40*/  LDC R9, c[0x0][0x900] ;  /* 0x00024000ff097b82 */ /* 0x000e620000000800 */
[----:B--2---:R-:W-:Y:S01]  /*13a50*/  ISETP.NE.U32.AND P1, PT, R22, RZ, PT ;  /* 0x000000ff1600720c */ /* 0x004fe20003f25070 */
[----:B------:R-:W-:Y:S01]  /*13a60*/  FMUL R5, R5, UR4 ;  /* 0x0000000405057c20 */ /* 0x000fe20008400000 */
[----:B------:R-:W-:-:S02]  /*13a70*/  SHF.R.U32.HI R3, RZ, R20, R3 ;  /* 0x00000014ff037219 */ /* 0x000fc40000011603 */
[----:B------:R-:W-:-:S03]  /*13a80*/  ISETP.NE.AND.EX P1, PT, R23, RZ, PT, P1 ;  /* 0x000000ff1700720c */ /* 0x000fc60003f25310 */
[----:B------:R-:W2:Y:S01]  /*13a90*/  LDC R19, c[0x0][0x148] ;  /* 0x00005200ff137b82 */ /* 0x000ea20000000800 */
[----:B----4-:R-:W-:Y:S01]  /*13aa0*/  IMAD R20, R13, R2, R4 ;  /* 0x000000020d147224 */ /* 0x010fe200078e0204 */
[----:B------:R-:W-:-:S06]  /*13ab0*/  MOV R4, 0x1 ;  /* 0x0000000100047802 */ /* 0x000fcc0000000f00 */
[----:B------:R-:W3:Y:S01]  /*13ac0*/  LDC R18, c[0x0][0x8a8] ;  /* 0x00022a00ff127b82 */ /* 0x000ee20000000800 */
[-CC-:B-----5:R-:W-:Y:S02]  /*13ad0*/  SHF.R.U64 R15, R12, R16.reuse, R3.reuse ;  /* 0x000000100c0f7219 */ /* 0x1a0fe40000001203 */
[----:B------:R-:W-:Y:S02]  /*13ae0*/  SHF.R.U32.HI R2, RZ, R16, R3 ;  /* 0x00000010ff027219 */ /* 0x000fe40000011603 */
[----:B------:R4:W1:Y:S03]  /*13af0*/  F2I.U32.TRUNC.NTZ R16, R5 ;  /* 0x0000000500107305 */ /* 0x000866000020f000 */
[----:B------:R-:W2:Y:S01]  /*13b00*/  LDC R21, c[0x0][0x8f0] ;  /* 0x00023c00ff157b82 */ /* 0x000ea20000000800 */
[-C--:B-1----:R-:W-:Y:S02]  /*13b10*/  SHF.R.U64 R17, R15, R9.reuse, R2 ;  /* 0x000000090f117219 */ /* 0x082fe40000001202 */
[----:B------:R-:W-:-:S02]  /*13b20*/  SHF.L.U32 R10, R10, R9, RZ ;  /* 0x000000090a0a7219 */ /* 0x000fc400000006ff */
[-C--:B------:R-:W-:Y:S01]  /*13b30*/  SHF.R.U32.HI R3, RZ, R9.reuse, R2 ;  /* 0x00000009ff037219 */ /* 0x080fe20000011602 */
[----:B------:R-:W-:Y:S01]  /*13b40*/  IMAD.MOV.U32 R2, RZ, RZ, R17 ;  /* 0x000000ffff027224 */ /* 0x000fe200078e0011 */
[----:B------:R-:W-:Y:S01]  /*13b50*/  SHF.L.U32 R25, R4, R9, RZ ;  /* 0x0000000904197219 */ /* 0x000fe200000006ff */
[----:B------:R-:W1:Y:S01]  /*13b60*/  LDC R24, c[0x0][0x8e0] ;  /* 0x00023800ff187b82 */ /* 0x000e620000000800 */
[----:B------:R-:W-:-:S07]  /*13b70*/  LOP3.LUT R26, RZ, R10, RZ, 0x33, !PT ;  /* 0x0000000aff1a7212 */ /* 0x000fce00078e33ff */
[----:B------:R-:W1:Y:S01]  /*13b80*/  LDC R27, c[0x0][0x8b8] ;  /* 0x00022e00ff1b7b82 */ /* 0x000e620000000800 */
[----:B----4-:R-:W-:Y:S05]  /*13b90*/  @!P1 BRA `(.L_x_232) ;  /* 0x0000000000289947 */ /* 0x010fea0003800000 */
[----:B------:R-:W4:Y:S02]  /*13ba0*/  LDC R2, c[0x0][0x8f4] ;  /* 0x00023d00ff027b82 */ /* 0x000f240000000800 */
[----:B----4-:R-:W-:-:S04]  /*13bb0*/  IADD3 R9, P1, R17, R2, RZ ;  /* 0x0000000211097210 */ /* 0x010fc80007f3e0ff */
        /* <DEDUP_REMOVED lines=8> */
.L_x_232:
[----:B------:R-:W4:Y:S01]  /*13c40*/  LDC R4, c[0x0][0x904] ;  /* 0x00024100ff047b82 */ /* 0x000f220000000800 */
[----:B--2---:R-:W-:Y:S02]  /*13c50*/  SHF.R.U64 R3, R2, R21, R3 ;  /* 0x0000001502037219 */ /* 0x004fe40000001203 */
[----:B------:R-:W-:Y:S02]  /*13c60*/  LOP3.LUT R2, R15, R26, RZ, 0xc0, !PT ;  /* 0x0000001a0f027212 */ /* 0x000fe400078ec0ff */
[----:B------:R-:W-:Y:S02]  /*13c70*/  IADD3 R16, -R16, RZ, RZ ;  /* 0x000000ff10107210 */ /* 0x000fe40007ffe1ff */
[----:B---3--:R-:W-:Y:S02]  /*13c80*/  IADD3 R5, R18, -0x1, RZ ;  /* 0xffffffff12057810 */ /* 0x008fe40007ffe0ff */
[----:B------:R-:W-:Y:S02]  /*13c90*/  MOV R9, 0x1 ;  /* 0x0000000100097802 */ /* 0x000fe40000000f00 */
[----:B------:R-:W-:-:S02]  /*13ca0*/  LOP3.LUT R5, R12, R5, RZ, 0xc0, !PT ;  /* 0x000000050c057212 */ /* 0x000fc400078ec0ff */
[----:B------:R-:W-:Y:S02]  /*13cb0*/  MOV R10, R14 ;  /* 0x0000000e000a7202 */ /* 0x000fe40000000f00 */
[----:B----4-:R-:W-:Y:S01]  /*13cc0*/  ISETP.NE.AND P1, PT, R4, 0x1, PT ;  /* 0x000000010400780c */ /* 0x010fe20003f25270 */
[----:B------:R-:W-:Y:S02]  /*13cd0*/  IMAD.MOV R4, RZ, RZ, -R3 ;  /* 0x000000ffff047224 */ /* 0x000fe400078e0a03 */
[----:B------:R-:W-:Y:S02]  /*13ce0*/  IMAD R3, R25, R3, R2 ;  /* 0x0000000319037224 */ /* 0x000fe400078e0202 */
[----:B-1----:R-:W-:-:S04]  /*13cf0*/  IMAD R2, R4, R24, R17 ;  /* 0x0000001804027224 */ /* 0x002fc800078e0211 */
[----:B------:R-:W-:-:S04]  /*13d00*/  IMAD R4, R2, R18, R5 ;  /* 0x0000001202047224 */ /* 0x000fc800078e0205 */
[----:B------:R-:W-:-:S04]  /*13d10*/  @P1 IMAD R20, R19, R16, R8 ;  /* 0x0000001013141224 */ /* 0x000fc800078e0208 */
[----:B------:R-:W-:-:S05]  /*13d20*/  IMAD R3, R3, R27, R20 ;  /* 0x0000001b03037224 */ /* 0x000fca00078e0214 */
[----:B------:R-:W-:Y:S02]  /*13d30*/  SEL R2, R4, R3, !P1 ;  /* 0x0000000304027207 */ /* 0x000fe40004800000 */
[----:B------:R-:W-:-:S07]  /*13d40*/  SEL R3, R3, R4, !P1 ;  /* 0x0000000403037207 */ /* 0x000fce0004800000 */
.L_x_230:
[----:B------:R-:W-:-:S08]  /*13d50*/  NOP ;  /* 0x0000000000007918 */ /* 0x000fd00000000000 */
[----:B------:R-:W1:-:S00]  /*13d60*/  USETMAXREG.DEALLOC.CTAPOOL 0x18 ;  /* 0x00000018000079c8 */ /* 0x000e4000080e0500 */
[----:B-1----:R-:W-:-:S13]  /*13d70*/  ISETP.NE.AND P1, PT, R0, 0x1, PT ;  /* 0x000000010000780c */ /* 0x002fda0003f25270 */
[----:B------:R-:W-:Y:S05]  /*13d80*/  @!P1 BRA `(.L_x_10) ;  /* 0x0000003000f89947 */ /* 0x000fea0003800000 */
[----:B------:R-:W-:Y:S05]  /*13d90*/  @!P4 BRA `(.L_x_233) ;  /* 0x000000240020c947 */ /* 0x000fea0003800000 */
[----:B------:R-:W-:-:S13]  /*13da0*/  ISETP.NE.OR P0, PT, R0, 0x2, P0 ;  /* 0x000000020000780c */ /* 0x000fda0000705670 */
[----:B------:R-:W-:Y:S05]  /*13db0*/  @P0 BRA `(.L_x_10) ;  /* 0x0000003000ec0947 */ /* 0x000fea0003800000 */
[----:B------:R-:W-:-:S13]  /*13dc0*/  LOP3.LUT P1, RZ, R9, 0xff, RZ, 0xc0, !PT ;  /* 0x000000ff09ff7812 */ /* 0x000fda000782c0ff */
[----:B------:R-:W-:Y:S05]  /*13dd0*/  @!P1 BRA `(.L_x_234) ;  /* 0x0000000000189947 */ /* 0x000fea0003800000 */
[----:B------:R-:W-:Y:S01]  /*13de0*/  UMOV UR4, 0x400 ;  /* 0x0000040000047882 */ /* 0x000fe20000000000 */
[----:B------:R-:W-:Y:S01]  /*13df0*/  IMAD.MOV.U32 R0, RZ, RZ, RZ ;  /* 0x000000ffff007224 */ /* 0x000fe200078e00ff */
[----:B------:R-:W-:-:S04]  /*13e00*/  ULEA UR4, UR37, UR4, 0x18 ;  /* 0x0000000425047291 */ /* 0x000fc8000f8ec03f */
[----:B------:R-:W-:-:S05]  /*13e10*/  SHF.L.U32 R0, R0, 0x1f, RZ ;  /* 0x0000001f00007819 */ /* 0x000fca00000006ff */
[----:B------:R-:W1:Y:S02]  /*13e20*/  SYNCS.PHASECHK.TRANS64.TRYWAIT P0, [UR4+0x78], R0 ;  /* 0x00007800ff0075a7 */ /* 0x000e640008000144 */
[----:B-1----:R-:W-:Y:S05]  /*13e30*/  @!P0 BRA `(.L_x_235) ;  /* 0x0000003800448947 */ /* 0x002fea0003800000 */
.L_x_234:
[----:B-1----:R-:W-:Y:S01]  /*13e40*/  PRMT R0, RZ, 0x7610, R0 ;  /* 0x00007610ff007816 */ /* 0x002fe20000000000 */
[----:B------:R-:W-:Y:S06]  /*13e50*/  @P3 BRA `(.L_x_236) ;  /* 0x0000000000243947 */ /* 0x000fec0003800000 */
[----:B------:R-:W-:Y:S02]  /*13e60*/  ULDC.64 UR4, c[0x0][0x588] ;  /* 0x0001620000047ab9 */ /* 0x000fe40000000a00 */
[----:B------:R-:W-:-:S04]  /*13e70*/  ISETP.NE.U32.AND P0, PT, RZ, UR4, PT ;  /* 0x00000004ff007c0c */ /* 0x000fc8000bf05070 */
[----:B------:R-:W-:-:S13]  /*13e80*/  ISETP.NE.AND.EX P0, PT, RZ, UR5, PT, P0 ;  /* 0x00000005ff007c0c */ /* 0x000fda000bf05300 */
[----:B------:R-:W-:Y:S05]  /*13e90*/  @!P0 BRA `(.L_x_237) ;  /* 0x00000000000c8947 */ /* 0x000fea0003800000 */
[----:B------:R2:W5:Y:S01]  /*13ea0*/  LDG.E R6, desc[UR54][R6.64] ;  /* 0x0000003606067981 */ /* 0x000562000c1e1900 */
[----:B------:R-:W-:Y:S01]  /*13eb0*/  MOV R0, 0x1 ;  /* 0x0000000100007802 */ /* 0x000fe20000000f00 */
[----:B------:R-:W-:Y:S06]  /*13ec0*/  BRA `(.L_x_236) ;  /* 0x0000000000087947 */ /* 0x000fec0003800000 */
.L_x_237:
[----:B------:R-:W1:Y:S01]  /*13ed0*/  LDC R6, c[0x0][0x580] ;  /* 0x00016000ff067b82 */ /* 0x000e620000000800 */
[----:B------:R-:W-:-:S07]  /*13ee0*/  MOV R0, 0x1 ;  /* 0x0000000100007802 */ /* 0x000fce0000000f00 */
.L_x_236:
[----:B------:R-:W-:Y:S05]  /*13ef0*/  @!P1 BRA `(.L_x_238) ;  /* 0x00000020004c9947 */ /* 0x000fea0003800000 */
[----:B------:R-:W3:Y:S01]  /*13f00*/  LDL R5, [R1+0x214] ;  /* 0x0002140001057983 */ /* 0x000ee20000100800 */
[----:B------:R-:W4:Y:S01]  /*13f10*/  LDC R17, c[0x0][0x900] ;  /* 0x00024000ff117b82 */ /* 0x000f220000000800 */
[----:B------:R-:W-:Y:S01]  /*13f20*/  IMAD.MOV.U32 R4, RZ, RZ, -0x1 ;  /* 0xffffffffff047424 */ /* 0x000fe200078e00ff */
[----:B------:R-:W-:Y:S01]  /*13f30*/  MOV R8, 0x1 ;  /* 0x0000000100087802 */ /* 0x000fe20000000f00 */
[----:B------:R-:W-:Y:S01]  /*13f40*/  ULDC.64 UR30, c[0x0][0x198] ;  /* 0x00006600001e7ab9 */ /* 0x000fe20000000a00 */
[----:B------:R-:W-:Y:S01]  /*13f50*/  ULDC.64 UR6, c[0x0][0x588] ;  /* 0x0001620000067ab9 */ /* 0x000fe20000000a00 */
[----:B------:R-:W-:Y:S01]  /*13f60*/  ULDC.64 UR4, c[0x0][0x8f8] ;  /* 0x00023e0000047ab9 */ /* 0x000fe20000000a00 */
[----:B------:R-:W-:Y:S02]  /*13f70*/  ULDC.64 UR14, c[0x0][0x590] ;  /* 0x00016400000e7ab9 */ /* 0x000fe40000000a00 */
[----:B------:R-:W2:Y:S01]  /*13f80*/  LDC R18, c[0x0][0x8a8] ;  /* 0x00022a00ff127b82 */ /* 0x000ea20000000800 */
[----:B----4-:R-:W-:-:S02]  /*13f90*/  SHF.L.U32 R4, R4, R17, RZ ;  /* 0x0000001104047219 */ /* 0x010fc400000006ff */
[----:B------:R-:W-:Y:S02]  /*13fa0*/  SHF.L.U32 R17, R8, R17, RZ ;  /* 0x0000001108117219 */ /* 0x000fe400000006ff */
[----:B------:R-:W-:Y:S02]  /*13fb0*/  LOP3.LUT R14, RZ, R4, RZ, 0x33, !PT ;  /* 0x00000004ff0e7212 */ /* 0x000fe400078e33ff */
[----:B--2---:R-:W-:Y:S02]  /*13fc0*/  IADD3 R18, R18, -0x1, RZ ;  /* 0xffffffff12127810 */ /* 0x004fe40007ffe0ff */
[----:B---3--:R-:W-:-:S07]  /*13fd0*/  LOP3.LUT R16, R5, 0x2, RZ, 0xfc, !PT ;  /* 0x0000000205107812 */ /* 0x008fce00078efcff */
.L_x_342:
[----:B------:R-:W-:Y:S02]  /*13fe0*/  ISETP.NE.U32.AND P0, PT, RZ, UR14, PT ;  /* 0x0000000eff007c0c */ /* 0x000fe4000bf05070 */
[----:B------:R-:W-:Y:S02]  /*13ff0*/  R2UR UR51, R3 ;  /* 0x00000000033372ca */ /* 0x000fe400000e0000 */
[----:B------:R-:W-:Y:S02]  /*14000*/  R2UR UR50, R2 ;  /* 0x00000000023272ca */ /* 0x000fe400000e0000 */
[----:B------:R-:W-:-:S09]  /*14010*/  ISETP.NE.AND.EX P0, PT, RZ, UR15, PT, P0 ;  /* 0x0000000fff007c0c */ /* 0x000fd2000bf05300 */
[----:B------:R-:W-:Y:S02]  /*14020*/  USHF.L.U32 UR51, UR51, 0x8, URZ ;  /* 0x0000000833337899 */ /* 0x000fe4000800063f */
[----:B------:R-:W-:Y:S02]  /*14030*/  USHF.L.U32 UR50, UR50, 0x8, URZ ;  /* 0x0000000832327899 */ /* 0x000fe4000800063f */
[----:B------:R-:W-:Y:S10]  /*14040*/  @!P0 BRA `(.L_x_239) ;  /* 0x00000000002c8947 */ /* 0x000ff40003800000 */
[----:B------:R-:W-:-:S04]  /*14050*/  ISETP.NE.U32.AND P1, PT, RZ, UR6, PT ;  /* 0x00000006ff007c0c */ /* 0x000fc8000bf25070 */
[----:B------:R-:W-:-:S13]  /*14060*/  ISETP.NE.AND.EX P1, PT, RZ, UR7, PT, P1 ;  /* 0x00000007ff007c0c */ /* 0x000fda000bf25310 */
[----:B------:R-:W-:Y:S05]  /*14070*/  @!P1 BRA `(.L_x_240) ;  /* 0x0000000000189947 */ /* 0x000fea0003800000 */
[----:B------:R-:W2:Y:S01]  /*14080*/  LDC.64 R2, c[0x0][0x588] ;  /* 0x00016200ff027b82 */ /* 0x000ea20000000a00 */
[----:B------:R-:W-:-:S04]  /*14090*/  IMAD R5, R10, UR14, RZ ;  /* 0x0000000e0a057c24 */ /* 0x000fc8000f8e02ff */
[----:B--2---:R-:W-:-:S05]  /*140a0*/  IMAD.WIDE R2, R5, 0x4, R2 ;  /* 0x0000000405027825 */ /* 0x004fca00078e0202 */
[----:B-1---5:R2:W5:Y:S01]  /*140b0*/  LDG.E R6, desc[UR54][R2.64] ;  /* 0x0000003602067981 */ /* 0x022562000c1e1900 */
[----:B------:R-:W-:Y:S01]  /*140c0*/  IMAD.MOV.U32 R0, RZ, RZ, 0x1 ;  /* 0x00000001ff007424 */ /* 0x000fe200078e00ff */
[----:B------:R-:W-:Y:S06]  /*140d0*/  BRA `(.L_x_239) ;  /* 0x0000000000087947 */ /* 0x000fec0003800000 */
.L_x_240:
[----:B-1---5:R-:W3:Y:S01]  /*140e0*/  LDC R6, c[0x0][0x580] ;  /* 0x00016000ff067b82 */ /* 0x022ee20000000800 */
[----:B------:R-:W-:-:S07]  /*140f0*/  MOV R0, 0x1 ;  /* 0x0000000100007802 */ /* 0x000fce0000000f00 */
.L_x_239:
[----:B------:R-:W-:Y:S05]  /*14100*/  @!P0 BRA `(.L_x_241) ;  /* 0x00000000001c8947 */ /* 0x000fea0003800000 */
[----:B------:R-:W-:-:S13]  /*14110*/  LOP3.LUT P2, RZ, R0, 0xff, RZ, 0xc0, !PT ;  /* 0x000000ff00ff7812 */ /* 0x000fda000784c0ff */
[----:B--2---:R-:W2:Y:S02]  /*14120*/  @!P2 LDC.64 R2, c[0x0][0x588] ;  /* 0x00016200ff02ab82 */ /* 0x004ea40000000a00 */
[----:B--2---:R-:W-:-:S04]  /*14130*/  @!P2 ISETP.NE.U32.AND P0, PT, R2, RZ, PT ;  /* 0x000000ff0200a20c */ /* 0x004fc80003f05070 */
[----:B------:R-:W-:Y:S02]  /*14140*/  @!P2 ISETP.NE.AND.EX P1, PT, R3, RZ, PT, P0 ;  /* 0x000000ff0300a20c */ /* 0x000fe40003f25300 */
[----:B-1-3-5:R-:W-:Y:S02]  /*14150*/  @P2 FSETP.EQ.AND P0, PT, R6, RZ, PT ;  /* 0x000000ff0600220b */ /* 0x02afe40003f02000 */
[----:B------:R-:W-:Y:S01]  /*14160*/  @!P2 PLOP3.LUT P0, PT, P1, PT, PT, 0x8, 0x0 ;  /* 0x000000000000a81c */ /* 0x000fe20000f0e170 */
[----:B------:R-:W-:-:S12]  /*14170*/  BRA `(.L_x_242) ;  /* 0x0000000000047947 */ /* 0x000fd80003800000 */
.L_x_241:
[----:B-1-3-5:R-:W-:-:S13]  /*14180*/  FSETP.EQ.AND P0, PT, R6, RZ, PT ;  /* 0x000000ff0600720b */ /* 0x02afda0003f02000 */
.L_x_242:
[----:B------:R-:W-:Y:S02]  /*14190*/  ISETP.NE.AND P2, PT, R16, 0x3, PT ;  /* 0x000000031000780c */ /* 0x000fe40003f45270 */
[----:B------:R-:W-:-:S04]  /*141a0*/  ELECT P1, URZ, PT ;  /* 0x00000000003f782f */ /* 0x000fc80003820000 */
[----:B------:R-:W-:-:S07]  /*141b0*/  PLOP3.LUT P0, PT, P1, P0, PT, 0x20, 0x0 ;  /* 0x000000000000781c */ /* 0x000fce0000f00470 */
[----:B------:R-:W-:Y:S06]  /*141c0*/  @!P2 BRA `(.L_x_243) ;  /* 0x000000000004a947 */ /* 0x000fec0003800000 */
[----:B------:R-:W-:Y:S01]  /*141d0*/  BPT.TRAP 0x1 ;  /* 0x000000040000795c */ /* 0x000fe20000300000 */
.L_x_243:
[----:B------:R-:W1:Y:S01]  /*141e0*/  S2UR UR37, SR_CgaCtaId ;  /* 0x00000000002579c3 */ /* 0x000e620000008800 */
[----:B------:R-:W-:Y:S01]  /*141f0*/  UMOV UR13, 0x400 ;  /* 0x00000400000d7882 */ /* 0x000fe20000000000 */
[----:B--2---:R-:W-:-:S04]  /*14200*/  MOV R2, 0x1 ;  /* 0x0000000100027802 */ /* 0x004fc80000000f00 */
[----:B------:R-:W-:Y:S01]  /*14210*/  SHF.L.U32 R2, R2, 0x1f, RZ ;  /* 0x0000001f02027819 */ /* 0x000fe200000006ff */
[----:B-1----:R-:W-:-:S09]  /*14220*/  ULEA UR13, UR37, UR13, 0x18 ;  /* 0x0000000d250d7291 */ /* 0x002fd2000f8ec03f */
[----:B------:R-:W1:Y:S02]  /*14230*/  SYNCS.PHASECHK.TRANS64.TRYWAIT P1, [UR13+0x50], R2 ;  /* 0x00005002ff0075a7 */ /* 0x000e64000802014d */
[----:B-1----:R-:W-:Y:S05]  /*14240*/  @!P1 BRA `(.L_x_244) ;  /* 0x0000003400589947 */ /* 0x002fea0003800000 */
.L_x_385:
[----:B------:R-:W-:Y:S04]  /*14250*/  BSSY B0, `(.L_x_245) ;  /* 0x000000e000007945 */ /* 0x000fe80003800000 */
[----:B------:R-:W-:Y:S05]  /*14260*/  @!P0 BRA `(.L_x_246) ;  /* 0x0000000000308947 */ /* 0x000fea0003800000 */
[----:B------:R-:W-:Y:S01]  /*14270*/  R2UR UR52, R10 ;  /* 0x000000000a3472ca */ /* 0x000fe200000e0000 */
[----:B------:R-:W-:Y:S02]  /*14280*/  UIADD3 UR8, UP0, UR30, 0x3f0, URZ ;  /* 0x000003f01e087890 */ /* 0x000fe4000ff1e03f */
[----:B------:R-:W-:Y:S02]  /*14290*/  UIADD3 UR48, UR13, 0x200, URZ ;  /* 0x000002000d307890 */ /* 0x000fe4000fffe03f */
[----:B------:R-:W-:Y:S02]  /*142a0*/  UIADD3 UR49, UR13, 0x30, URZ ;  /* 0x000000300d317890 */ /* 0x000fe4000fffe03f */
[----:B------:R-:W-:Y:S01]  /*142b0*/  UIADD3.X UR9, URZ, UR31, URZ, UP0, !UPT ;  /* 0x0000001f3f097290 */ /* 0x000fe200087fe43f */
[----:B------:R-:W-:Y:S01]  /*142c0*/  UMOV UR10, 0x0 ;  /* 0x00000000000a7882 */ /* 0x000fe20000000000 */
[----:B------:R-:W-:-:S07]  /*142d0*/  UMOV UR11, 0x10000000 ;  /* 0x10000000000b7882 */ /* 0x000fce0000000000 */
[----:B------:R2:W-:Y:S02]  /*142e0*/  UTMALDG.3D [UR48], [UR8], desc[UR10] ;  /* 0x00000a30080075b4 */ /* 0x0005e40008011000 */
[----:B--2---:R-:W-:Y:S05]  /*142f0*/  @!P2 BRA `(.L_x_247) ;  /* 0x000000000004a947 */ /* 0x004fea0003800000 */
[----:B------:R-:W-:Y:S01]  /*14300*/  BPT.TRAP 0x1 ;  /* 0x000000040000795c */ /* 0x000fe20000300000 */
.L_x_247:
[----:B-1----:R-:W1:Y:S02]  /*14310*/  LDC R3, c[0x0][0x800] ;  /* 0x00020000ff037b82 */ /* 0x002e640000000800 */
[----:B-1----:R2:W-:Y:S02]  /*14320*/  SYNCS.ARRIVE.TRANS64.RED.A0TR RZ, [UR13+0x30], R3 ;  /* 0x00003003ffff79a7 */ /* 0x0025e4000830040d */
.L_x_246:
[----:B------:R-:W-:Y:S05]  /*14330*/  BSYNC B0 ;  /* 0x0000000000007941 */ /* 0x000fea0003800000 */
.L_x_245:
[----:B------:R-:W-:Y:S05]  /*14340*/  @!P2 BRA `(.L_x_248) ;  /* 0x000000000004a947 */ /* 0x000fea0003800000 */
[----:B------:R-:W-:Y:S01]  /*14350*/  BPT.TRAP 0x1 ;  /* 0x000000040000795c */ /* 0x000fe20000300000 */
.L_x_248:
[----:B------:R-:W-:-:S04]  /*14360*/  UIADD3 UR41, UR13, 0x30, URZ ;  /* 0x000000300d297890 */ /* 0x000fc8000fffe03f */
[----:B------:R-:W-:-:S09]  /*14370*/  UPRMT UR29, UR37, 0x654, UR41 ;  /* 0x00000654251d7896 */ /* 0x000fd20008000029 */
[----:B------:R-:W-:Y:S01]  /*14380*/  SYNCS.ARRIVE.TRANS64.RED.A1T0 RZ, [UR29], RZ ;  /* 0x000000ffffff79a7 */ /* 0x000fe2000810041d */
[----:B------:R-:W-:Y:S05]  /*14390*/  @!P2 BRA `(.L_x_249) ;  /* 0x000000000004a947 */ /* 0x000fea0003800000 */
[----:B------:R-:W-:Y:S01]  /*143a0*/  BPT.TRAP 0x1 ;  /* 0x000000040000795c */ /* 0x000fe20000300000 */
.L_x_249:
[----:B------:R-:W3:Y:S02]  /*143b0*/  SYNCS.PHASECHK.TRANS64.TRYWAIT P1, [UR13+0x58], R2 ;  /* 0x00005802ff0075a7 */ /* 0x000ee4000802014d */
[----:B---3--:R-:W-:Y:S05]  /*143c0*/  @!P1 BRA `(.L_x_250) ;  /* 0x0000003400109947 */ /* 0x008fea0003800000 */
.L_x_386:
[----:B------:R-:W-:Y:S04]  /*143d0*/  BSSY B0, `(.L_x_251) ;  /* 0x0000010000007945 */ /* 0x000fe80003800000 */
[----:B------:R-:W-:Y:S05]  /*143e0*/  @!P0 BRA `(.L_x_252) ;  /* 0x0000000000388947 */ /* 0x000fea0003800000 */
[----:B------:R-:W-:Y:S01]  /*143f0*/  UIADD3 UR16, UP0, UR30, 0x3f0, URZ ;  /* 0x000003f01e107890 */ /* 0x000fe2000ff1e03f */
[----:B------:R-:W-:Y:S01]  /*14400*/  R2UR UR12, R10 ;  /* 0x000000000a0c72ca */ /* 0x000fe200000e0000 */
[----:B------:R-:W-:Y:S02]  /*14410*/  UIADD3 UR11, UR51, 0x80, URZ ;  /* 0x00000080330b7890 */ /* 0x000fe4000fffe03f */
[----:B------:R-:W-:Y:S02]  /*14420*/  UIADD3 UR8, UR13, 0x2200, URZ ;  /* 0x000022000d087890 */ /* 0x000fe4000fffe03f */
[----:B------:R-:W-:Y:S02]  /*14430*/  UIADD3 UR9, UR13, 0x38, URZ ;  /* 0x000000380d097890 */ /* 0x000fe4000fffe03f */
[----:B------:R-:W-:Y:S01]  /*14440*/  UIADD3.X UR17, URZ, UR31, URZ, UP0, !UPT ;  /* 0x0000001f3f117290 */ /* 0x000fe200087fe43f */
[----:B------:R-:W-:Y:S01]  /*14450*/  UMOV UR18, 0x0 ;  /* 0x0000000000127882 */ /* 0x000fe20000000000 */
[----:B------:R-:W-:Y:S01]  /*14460*/  UMOV UR19, 0x10000000 ;  /* 0x1000000000137882 */ /* 0x000fe20000000000 */
[----:B------:R-:W-:-:S06]  /*14470*/  UMOV UR10, UR50 ;  /* 0x00000032000a7c82 */ /* 0x000fcc0008000000 */
[----:B------:R3:W-:Y:S02]  /*14480*/  UTMALDG.3D [UR8], [UR16], desc[UR18] ;  /* 0x00001208100075b4 */ /* 0x0007e40008011000 */
[----:B---3--:R-:W-:Y:S05]  /*14490*/  @!P2 BRA `(.L_x_253) ;  /* 0x000000000004a947 */ /* 0x008fea0003800000 */
[----:B------:R-:W-:Y:S01]  /*144a0*/  BPT.TRAP 0x1 ;  /* 0x000000040000795c */ /* 0x000fe20000300000 */
.L_x_253:
[----:B-12---:R-:W1:Y:S02]  /*144b0*/  LDC R3, c[0x0][0x800] ;  /* 0x00020000ff037b82 */ /* 0x006e640000000800 */
[----:B-1----:R3:W-:Y:S02]  /*144c0*/  SYNCS.ARRIVE.TRANS64.RED.A0TR RZ, [UR13+0x38], R3 ;  /* 0x00003803ffff79a7 */ /* 0x0027e4000830040d */
.L_x_252:
[----:B------:R-:W-:Y:S05]  /*144d0*/  BSYNC B0 ;  /* 0x0000000000007941 */ /* 0x000fea0003800000 */
.L_x_251:
[----:B------:R-:W-:Y:S05]  /*144e0*/  @!P2 BRA `(.L_x_254) ;  /* 0x000000000004a947 */ /* 0x000fea0003800000 */
[----:B------:R-:W-:Y:S01]  /*144f0*/  BPT.TRAP 0x1 ;  /* 0x000000040000795c */ /* 0x000fe20000300000 */
.L_x_254:
[----:B------:R-:W-:Y:S02]  /*14500*/  UIADD3 UR33, UR13, 0x38, URZ ;  /* 0x000000380d217890 */ /* 0x000fe4000fffe03f */
[----:B------:R-:W-:Y:S02]  /*14510*/  UIADD3 UR10, UR50, 0x20, URZ ;  /* 0x00000020320a7890 */ /* 0x000fe4000fffe03f */
[----:B------:R-:W-:-:S09]  /*14520*/  UPRMT UR23, UR37, 0x654, UR33 ;  /* 0x0000065425177896 */ /* 0x000fd20008000021 */
[----:B------:R-:W-:Y:S01]  /*14530*/  SYNCS.ARRIVE.TRANS64.RED.A1T0 RZ, [UR23], RZ ;  /* 0x000000ffffff79a7 */ /* 0x000fe20008100417 */
[----:B------:R-:W-:Y:S05]  /*14540*/  @!P2 BRA `(.L_x_255) ;  /* 0x000000000004a947 */ /* 0x000fea0003800000 */
[----:B------:R-:W-:Y:S01]  /*14550*/  BPT.TRAP 0x1 ;  /* 0x000000040000795c */ /* 0x000fe20000300000 */
.L_x_255:
[----:B------:R-:W4:Y:S02]  /*14560*/  SYNCS.PHASECHK.TRANS64.TRYWAIT P1, [UR13+0x60], R2 ;  /* 0x00006002ff0075a7 */ /* 0x000f24000802014d */
[----:B----4-:R-:W-:Y:S05]  /*14570*/  @!P1 BRA `(.L_x_256) ;  /* 0x0000003000bc9947 */ /* 0x010fea0003800000 */
.L_x_387:
        /* <DEDUP_REMOVED lines=8> */
[----:B------:R-:W-:Y:S01]  /*14600*/  UMOV UR19, 0x10000000 ;  /* 0x1000000000137882 */ /* 0x000fe20000000000 */
[----:B------:R-:W-:-:S06]  /*14610*/  UMOV UR11, UR51 ;  /* 0x00000033000b7c82 */ /* 0x000fcc0008000000 */
[----:B------:R4:W-:Y:S02]  /*14620*/  UTMALDG.3D [UR8], [UR16], desc[UR18] ;  /* 0x00001208100075b4 */ /* 0x0009e40008011000 */
[----:B----4-:R-:W-:Y:S05]  /*14630*/  @!P2 BRA `(.L_x_259) ;  /* 0x000000000004a947 */ /* 0x010fea0003800000 */
[----:B------:R-:W-:Y:S01]  /*14640*/  BPT.TRAP 0x1 ;  /* 0x000000040000795c */ /* 0x000fe20000300000 */
.L_x_259:
[----:B-123--:R-:W1:Y:S02]  /*14650*/  LDC R3, c[0x0][0x800] ;  /* 0x00020000ff037b82 */ /* 0x00ee640000000800 */
[----:B-1----:R4:W-:Y:S02]  /*14660*/  SYNCS.ARRIVE.TRANS64.RED.A0TR RZ, [UR13+0x40], R3 ;  /* 0x00004003ffff79a7 */ /* 0x0029e4000830040d */
.L_x_258:
[----:B------:R-:W-:Y:S05]  /*14670*/  BSYNC B0 ;  /* 0x0000000000007941 */ /* 0x000fea0003800000 */
.L_x_257:
[----:B------:R-:W-:Y:S05]  /*14680*/  @!P2 BRA `(.L_x_260) ;  /* 0x000000000004a947 */ /* 0x000fea0003800000 */
[----:B------:R-:W-:Y:S01]  /*14690*/  BPT.TRAP 0x1 ;  /* 0x000000040000795c */ /* 0x000fe20000300000 */
.L_x_260:
[----:B------:R-:W-:-:S04]  /*146a0*/  UIADD3 UR25, UR13, 0x40, URZ ;  /* 0x000000400d197890 */ /* 0x000fc8000fffe03f */
[----:B------:R-:W-:-:S09]  /*146b0*/  UPRMT UR21, UR37, 0x654, UR25 ;  /* 0x0000065425157896 */ /* 0x000fd20008000019 */
[----:B------:R-:W-:Y:S01]  /*146c0*/  SYNCS.ARRIVE.TRANS64.RED.A1T0 RZ, [UR21], RZ ;  /* 0x000000ffffff79a7 */ /* 0x000fe20008100415 */
[----:B------:R-:W-:Y:S05]  /*146d0*/  @!P2 BRA `(.L_x_261) ;  /* 0x000000000004a947 */ /* 0x000fea0003800000 */
[----:B------:R-:W-:Y:S01]  /*146e0*/  BPT.TRAP 0x1 ;  /* 0x000000040000795c */ /* 0x000fe20000300000 */
.L_x_261:
[----:B------:R-:W5:Y:S02]  /*146f0*/  SYNCS.PHASECHK.TRANS64.TRYWAIT P1, [UR13+0x68], R2 ;  /* 0x00006802ff0075a7 */ /* 0x000f64000802014d */
[----:B-----5:R-:W-:Y:S05]  /*14700*/  @!P1 BRA `(.L_x_262) ;  /* 0x0000003000709947 */ /* 0x020fea0003800000 */
.L_x_388:
        /* <DEDUP_REMOVED lines=9> */
[----:B------:R-:W-:-:S07]  /*147a0*/  UMOV UR19, 0x10000000 ;  /* 0x1000000000137882 */ /* 0x000fce0000000000 */
[----:B------:R1:W-:Y:S02]  /*147b0*/  UTMALDG.3D [UR8], [UR16], desc[UR18] ;  /* 0x00001208100075b4 */ /* 0x0003e40008011000 */
[----:B-1----:R-:W-:Y:S05]  /*147c0*/  @!P2 BRA `(.L_x_265) ;  /* 0x000000000004a947 */ /* 0x002fea0003800000 */
[----:B------:R-:W-:Y:S01]  /*147d0*/  BPT.TRAP 0x1 ;  /* 0x000000040000795c */ /* 0x000fe20000300000 */
.L_x_265:
[----:B--234-:R-:W1:Y:S02]  /*147e0*/  LDC R3, c[0x0][0x800] ;  /* 0x00020000ff037b82 */ /* 0x01ce640000000800 */
[----:B-1----:R1:W-:Y:S02]  /*147f0*/  SYNCS.ARRIVE.TRANS64.RED.A0TR RZ, [UR13+0x48], R3 ;  /* 0x00004803ffff79a7 */ /* 0x0023e4000830040d */
.L_x_264:
[----:B------:R-:W-:Y:S05]  /*14800*/  BSYNC B0 ;  /* 0x0000000000007941 */ /* 0x000fea0003800000 */
.L_x_263:
[----:B------:R-:W-:Y:S05]  /*14810*/  @!P2 BRA `(.L_x_266) ;  /* 0x000000000004a947 */ /* 0x000fea0003800000 */
[----:B------:R-:W-:Y:S01]  /*14820*/  BPT.TRAP 0x1 ;  /* 0x000000040000795c */ /* 0x000fe20000300000 */
.L_x_266:
[----:B------:R-:W-:Y:S02]  /*14830*/  UIADD3 UR17, UR13, 0x48, URZ ;  /* 0x000000480d117890 */ /* 0x000fe4000fffe03f */
[----:B------:R-:W-:Y:S02]  /*14840*/  UIADD3 UR42, UR50, 0x40, URZ ;  /* 0x00000040322a7890 */ /* 0x000fe4000fffe03f */
[----:B------:R-:W-:-:S09]  /*14850*/  UPRMT UR22, UR37, 0x654, UR17 ;  /* 0x0000065425167896 */ /* 0x000fd20008000011 */
[----:B------:R-:W-:Y:S01]  /*14860*/  SYNCS.ARRIVE.TRANS64.RED.A1T0 RZ, [UR22], RZ ;  /* 0x000000ffffff79a7 */ /* 0x000fe20008100416 */
[----:B------:R-:W-:Y:S05]  /*14870*/  @!P2 BRA `(.L_x_267) ;  /* 0x000000000004a947 */ /* 0x000fea0003800000 */
[----:B------:R-:W-:Y:S01]  /*14880*/  BPT.TRAP 0x1 ;  /* 0x000000040000795c */ /* 0x000fe20000300000 */
.L_x_267:
[----:B-1234-:R-:W-:-:S04]  /*14890*/  SHF.L.U32 R3, RZ, 0x1f, RZ ;  /* 0x0000001fff037819 */ /* 0x01efc800000006ff */
[----:B------:R-:W1:Y:S02]  /*148a0*/  SYNCS.PHASECHK.TRANS64.TRYWAIT P1, [UR13+0x50], R3 ;  /* 0x00005003ff0075a7 */ /* 0x000e64000802014d */
[----:B-1----:R-:W-:Y:S05]  /*148b0*/  @!P1 BRA `(.L_x_268) ;  /* 0x00000030001c9947 */ /* 0x002fea0003800000 */
.L_x_389:
[----:B------:R-:W-:Y:S04]  /*148c0*/  BSSY B0, `(.L_x_269) ;  /* 0x000000e000007945 */ /* 0x000fe80003800000 */
[----:B------:R-:W-:Y:S05]  /*148d0*/  @!P0 BRA `(.L_x_270) ;  /* 0x0000000000308947 */ /* 0x000fea0003800000 */
[----:B------:R-:W-:Y:S01]  /*148e0*/  R2UR UR44, R10 ;  /* 0x000000000a2c72ca */ /* 0x000fe200000e0000 */
[----:B------:R-:W-:Y:S02]  /*148f0*/  UIADD3 UR8, UP0, UR30, 0x3f0, URZ ;  /* 0x000003f01e087890 */ /* 0x000fe4000ff1e03f */
[----:B------:R-:W-:Y:S02]  /*14900*/  UIADD3 UR40, UR13, 0x200, URZ ;  /* 0x000002000d287890 */ /* 0x000fe4000fffe03f */
[----:B------:R-:W-:Y:S01]  /*14910*/  UIADD3.X UR9, URZ, UR31, URZ, UP0, !UPT ;  /* 0x0000001f3f097290 */ /* 0x000fe200087fe43f */
[----:B------:R-:W-:Y:S01]  /*14920*/  UMOV UR10, 0x0 ;  /* 0x00000000000a7882 */ /* 0x000fe20000000000 */
[----:B------:R-:W-:Y:S01]  /*14930*/  UMOV UR11, 0x10000000 ;  /* 0x10000000000b7882 */ /* 0x000fe20000000000 */
[----:B------:R-:W-:-:S06]  /*14940*/  UMOV UR43, UR51 ;  /* 0x00000033002b7c82 */ /* 0x000fcc0008000000 */
[----:B------:R2:W-:Y:S02]  /*14950*/  UTMALDG.3D [UR40], [UR8], desc[UR10] ;  /* 0x00000a28080075b4 */ /* 0x0005e40008011000 */
[----:B--2---:R-:W-:Y:S05]  /*14960*/  @!P2 BRA `(.L_x_271) ;  /* 0x000000000004a947 */ /* 0x004fea0003800000 */
[----:B------:R-:W-:Y:S01]  /*14970*/  BPT.TRAP 0x1 ;  /* 0x000000040000795c */ /* 0x000fe20000300000 */
.L_x_271:
[----:B-1----:R-:W1:Y:S02]  /*14980*/  LDC R4, c[0x0][0x800] ;  /* 0x00020000ff047b82 */ /* 0x002e640000000800 */
[----:B-1----:R2:W-:Y:S02]  /*14990*/  SYNCS.ARRIVE.TRANS64.RED.A0TR RZ, [UR13+0x30], R4 ;  /* 0x00003004ffff79a7 */ /* 0x0025e4000830040d */
.L_x_270:
[----:B------:R-:W-:Y:S05]  /*149a0*/  BSYNC B0 ;  /* 0x0000000000007941 */ /* 0x000fea0003800000 */
.L_x_269:
[----:B------:R-:W-:Y:S05]  /*149b0*/  @!P2 BRA `(.L_x_272) ;  /* 0x000000000004a947 */ /* 0x000fea0003800000 */
[----:B------:R-:W-:Y:S01]  /*149c0*/  BPT.TRAP 0x1 ;  /* 0x000000040000795c */ /* 0x000fe20000300000 */
.L_x_272:
[----:B------:R-:W-:Y:S01]  /*149d0*/  SYNCS.ARRIVE.TRANS64.RED.A1T0 RZ, [UR29], RZ ;  /* 0x000000ffffff79a7 */ /* 0x000fe2000810041d */
[----:B------:R-:W-:Y:S05]  /*149e0*/  @!P2 BRA `(.L_x_273) ;  /* 0x000000000004a947 */ /* 0x000fea0003800000 */
[----:B------:R-:W-:Y:S01]  /*149f0*/  BPT.TRAP 0x1 ;  /* 0x000000040000795c */ /* 0x000fe20000300000 */
.L_x_273:
[----:B------:R-:W3:Y:S02]  /*14a00*/  SYNCS.PHASECHK.TRANS64.TRYWAIT P1, [UR13+0x58], R3 ;  /* 0x00005803ff0075a7 */ /* 0x000ee4000802014d */
[----:B---3--:R-:W-:Y:S05]  /*14a10*/  @!P1 BRA `(.L_x_274) ;  /* 0x0000002c00dc9947 */ /* 0x008fea0003800000 */
.L_x_390:
        /* <DEDUP_REMOVED lines=13> */
.L_x_277:
[----:B-12---:R-:W1:Y:S02]  /*14af0*/  LDC R4, c[0x0][0x800] ;  /* 0x00020000ff047b82 */ /* 0x006e640000000800 */
[----:B-1----:R3:W-:Y:S02]  /*14b00*/  SYNCS.ARRIVE.TRANS64.RED.A0TR RZ, [UR13+0x38], R4 ;  /* 0x00003804ffff79a7 */ /* 0x0027e4000830040d */
.L_x_276:
[----:B------:R-:W-:Y:S05]  /*14b10*/  BSYNC B0 ;  /* 0x0000000000007941 */ /* 0x000fea0003800000 */
.L_x_275:
[----:B------:R-:W-:Y:S05]  /*14b20*/  @!P2 BRA `(.L_x_278) ;  /* 0x000000000004a947 */ /* 0x000fea0003800000 */
[----:B------:R-:W-:Y:S01]  /*14b30*/  BPT.TRAP 0x1 ;  /* 0x000000040000795c */ /* 0x000fe20000300000 */
.L_x_278:
[----:B------:R-:W-:Y:S01]  /*14b40*/  SYNCS.ARRIVE.TRANS64.RED.A1T0 RZ, [UR23], RZ ;  /* 0x000000ffffff79a7 */ /* 0x000fe20008100417 */
[----:B------:R-:W-:Y:S01]  /*14b50*/  UIADD3 UR26, UR50, 0x60, URZ ;  /* 0x00000060321a7890 */ /* 0x000fe2000fffe03f */
[----:B------:R-:W-:Y:S11]  /*14b60*/  @!P2 BRA `(.L_x_279) ;  /* 0x000000000004a947 */ /* 0x000ff60003800000 */
[----:B------:R-:W-:Y:S01]  /*14b70*/  BPT.TRAP 0x1 ;  /* 0x000000040000795c */ /* 0x000fe20000300000 */
.L_x_279:
[----:B------:R-:W4:Y:S02]  /*14b80*/  SYNCS.PHASECHK.TRANS64.TRYWAIT P1, [UR13+0x60], R3 ;  /* 0x00006003ff0075a7 */ /* 0x000f24000802014d */
[----:B----4-:R-:W-:Y:S05]  /*14b90*/  @!P1 BRA `(.L_x_280) ;  /* 0x0000002c00949947 */ /* 0x010fea0003800000 */
.L_x_391:
        /* <DEDUP_REMOVED lines=12> */
.L_x_283:
[----:B-123--:R-:W1:Y:S02]  /*14c60*/  LDC R4, c[0x0][0x800] ;  /* 0x00020000ff047b82 */ /* 0x00ee640000000800 */
[----:B-1----:R4:W-:Y:S02]  /*14c70*/  SYNCS.ARRIVE.TRANS64.RED.A0TR RZ, [UR13+0x40], R4 ;  /* 0x00004004ffff79a7 */ /* 0x0029e4000830040d */
.L_x_282:
[----:B------:R-:W-:Y:S05]  /*14c80*/  BSYNC B0 ;  /* 0x0000000000007941 */ /* 0x000fea0003800000 */
.L_x_281:
[----:B------:R-:W-:Y:S05]  /*14c90*/  @!P2 BRA `(.L_x_284) ;  /* 0x000000000004a947 */ /* 0x000fea0003800000 */
[----:B------:R-:W-:Y:S01]  /*14ca0*/  BPT.TRAP 0x1 ;  /* 0x000000040000795c */ /* 0x000fe20000300000 */
.L_x_284:
[----:B------:R-:W-:Y:S01]  /*14cb0*/  SYNCS.ARRIVE.TRANS64.RED.A1T0 RZ, [UR21], RZ ;  /* 0x000000ffffff79a7 */ /* 0x000fe20008100415 */
[----:B------:R-:W-:Y:S05]  /*14cc0*/  @!P2 BRA `(.L_x_285) ;  /* 0x000000000004a947 */ /* 0x000fea0003800000 */
[----:B------:R-:W-:Y:S01]  /*14cd0*/  BPT.TRAP 0x1 ;  /* 0x000000040000795c */ /* 0x000fe20000300000 */
.L_x_285:
[----:B------:R-:W5:Y:S02]  /*14ce0*/  SYNCS.PHASECHK.TRANS64.TRYWAIT P1, [UR13+0x68], R3 ;  /* 0x00006803ff0075a7 */ /* 0x000f64000802014d */
[----:B-----5:R-:W-:Y:S05]  /*14cf0*/  @!P1 BRA `(.L_x_286) ;  /* 0x0000002c00549947 */ /* 0x020fea0003800000 */
.L_x_392:
        /* <DEDUP_REMOVED lines=11> */
[----:B-1----:R-:W-:Y:S05]  /*14db0*/  @!P2 BRA `(.L_x_289) ;  /* 0x000000000004a947 */ /* 0x002fea0003800000 */
[----:B------:R-:W-:Y:S01]  /*14dc0*/  BPT.TRAP 0x1 ;  /* 0x000000040000795c */ /* 0x000fe20000300000 */
.L_x_289:
[----:B--234-:R-:W1:Y:S02]  /*14dd0*/  LDC R4, c[0x0][0x800] ;  /* 0x00020000ff047b82 */ /* 0x01ce640000000800 */
[----:B-1----:R1:W-:Y:S02]  /*14de0*/  SYNCS.ARRIVE.TRANS64.RED.A0TR RZ, [UR13+0x48], R4 ;  /* 0x00004804ffff79a7 */ /* 0x0023e4000830040d */
.L_x_288:
[----:B------:R-:W-:Y:S05]  /*14df0*/  BSYNC B0 ;  /* 0x0000000000007941 */ /* 0x000fea0003800000 */
.L_x_287:
[----:B------:R-:W-:Y:S05]  /*14e00*/  @!P2 BRA `(.L_x_290) ;  /* 0x000000000004a947 */ /* 0x000fea0003800000 */
[----:B------:R-:W-:Y:S01]  /*14e10*/  BPT.TRAP 0x1 ;  /* 0x000000040000795c */ /* 0x000fe20000300000 */
.L_x_290:
[----:B------:R-:W-:Y:S01]  /*14e20*/  SYNCS.ARRIVE.TRANS64.RED.A1T0 RZ, [UR22], RZ ;  /* 0x000000ffffff79a7 */ /* 0x000fe20008100416 */
[----:B------:R-:W-:Y:S01]  /*14e30*/  UIADD3 UR10, UR50, 0x80, URZ ;  /* 0x00000080320a7890 */ /* 0x000fe2000fffe03f */
[----:B------:R-:W-:Y:S11]  /*14e40*/  @!P2 BRA `(.L_x_291) ;  /* 0x000000000004a947 */ /* 0x000ff60003800000 */
[----:B------:R-:W-:Y:S01]  /*14e50*/  BPT.TRAP 0x1 ;  /* 0x000000040000795c */ /* 0x000fe20000300000 */
.L_x_291:
[----:B------:R-:W5:Y:S02]  /*14e60*/  SYNCS.PHASECHK.TRANS64.TRYWAIT P1, [UR13+0x50], R2 ;  /* 0x00005002ff0075a7 */ /* 0x000f64000802014d */
[----:B-----5:R-:W-:Y:S05]  /*14e70*/  @!P1 BRA `(.L_x_292) ;  /* 0x0000002c000c9947 */ /* 0x020fea0003800000 */
.L_x_393:
        /* <DEDUP_REMOVED lines=8> */
[----:B------:R-:W-:Y:S01]  /*14f00*/  UMOV UR9, UR41 ;  /* 0x0000002900097c82 */ /* 0x000fe20008000000 */
[----:B------:R-:W-:-:S05]  /*14f10*/  UMOV UR11, UR51 ;  /* 0x00000033000b7c82 */ /* 0x000fca0008000000 */
[----:B------:R1:W-:Y:S02]  /*14f20*/  UTMALDG.3D [UR8], [UR18], desc[UR26] ;  /* 0x00001a08120075b4 */ /* 0x0003e40008011000 */
[----:B-1----:R-:W-:Y:S05]  /*14f30*/  @!P2 BRA `(.L_x_295) ;  /* 0x000000000004a947 */ /* 0x002fea0003800000 */
[----:B------:R-:W-:Y:S01]  /*14f40*/  BPT.TRAP 0x1 ;  /* 0x000000040000795c */ /* 0x000fe20000300000 */
.L_x_295:
[----:B--234-:R-:W1:Y:S02]  /*14f50*/  LDC R4, c[0x0][0x800] ;  /* 0x00020000ff047b82 */ /* 0x01ce640000000800 */
[----:B-1----:R1:W-:Y:S02]  /*14f60*/  SYNCS.ARRIVE.TRANS64.RED.A0TR RZ, [UR13+0x30], R4 ;  /* 0x00003004ffff79a7 */ /* 0x0023e4000830040d */
.L_x_294:
[----:B------:R-:W-:Y:S05]  /*14f70*/  BSYNC B0 ;  /* 0x0000000000007941 */ /* 0x000fea0003800000 */
.L_x_293:
[----:B------:R-:W-:Y:S05]  /*14f80*/  @!P2 BRA `(.L_x_296) ;  /* 0x000000000004a947 */ /* 0x000fea0003800000 */
[----:B------:R-:W-:Y:S01]  /*14f90*/  BPT.TRAP 0x1 ;  /* 0x000000040000795c */ /* 0x000fe20000300000 */
.L_x_296:
[----:B------:R-:W-:Y:S01]  /*14fa0*/  SYNCS.ARRIVE.TRANS64.RED.A1T0 RZ, [UR29], RZ ;  /* 0x000000ffffff79a7 */ /* 0x000fe2000810041d */
[----:B------:R-:W-:Y:S05]  /*14fb0*/  @!P2 BRA `(.L_x_297) ;  /* 0x000000000004a947 */ /* 0x000fea0003800000 */
[----:B------:R-:W-:Y:S01]  /*14fc0*/  BPT.TRAP 0x1 ;  /* 0x000000040000795c */ /* 0x000fe20000300000 */
.L_x_297:
[----:B------:R-:W5:Y:S02]  /*14fd0*/  SYNCS.PHASECHK.TRANS64.TRYWAIT P1, [UR13+0x58], R2 ;  /* 0x00005802ff0075a7 */ /* 0x000f64000802014d */
[----:B-----5:R-:W-:Y:S05]  /*14fe0*/  @!P1 BRA `(.L_x_298) ;  /* 0x0000002800c89947 */ /* 0x020fea0003800000 */
.L_x_394:
        /* <DEDUP_REMOVED lines=13> */
.L_x_301:
[----:B--234-:R-:W1:Y:S02]  /*150c0*/  LDC R4, c[0x0][0x800] ;  /* 0x00020000ff047b82 */ /* 0x01ce640000000800 */
[----:B-1----:R1:W-:Y:S02]  /*150d0*/  SYNCS.ARRIVE.TRANS64.RED.A0TR RZ, [UR13+0x38], R4 ;  /* 0x00003804ffff79a7 */ /* 0x0023e4000830040d */
.L_x_300:
[----:B------:R-:W-:Y:S05]  /*150e0*/  BSYNC B0 ;  /* 0x0000000000007941 */ /* 0x000fea0003800000 */
.L_x_299:
[----:B------:R-:W-:Y:S05]  /*150f0*/  @!P2 BRA `(.L_x_302) ;  /* 0x000000000004a947 */ /* 0x000fea0003800000 */
[----:B------:R-:W-:Y:S01]  /*15100*/  BPT.TRAP 0x1 ;  /* 0x000000040000795c */ /* 0x000fe20000300000 */
.L_x_302:
[----:B------:R-:W-:Y:S01]  /*15110*/  SYNCS.ARRIVE.TRANS64.RED.A1T0 RZ, [UR23], RZ ;  /* 0x000000ffffff79a7 */ /* 0x000fe20008100417 */
[----:B------:R-:W-:Y:S01]  /*15120*/  UIADD3 UR10, UR50, 0xa0, URZ ;  /* 0x000000a0320a7890 */ /* 0x000fe2000fffe03f */
[----:B------:R-:W-:Y:S11]  /*15130*/  @!P2 BRA `(.L_x_303) ;  /* 0x000000000004a947 */ /* 0x000ff60003800000 */
[----:B------:R-:W-:Y:S01]  /*15140*/  BPT.TRAP 0x1 ;  /* 0x000000040000795c */ /* 0x000fe20000300000 */
.L_x_303:
[----:B------:R-:W5:Y:S02]  /*15150*/  SYNCS.PHASECHK.TRANS64.TRYWAIT P1, [UR13+0x60], R2 ;  /* 0x00006002ff0075a7 */ /* 0x000f64000802014d */
[----:B-----5:R-:W-:Y:S05]  /*15160*/  @!P1 BRA `(.L_x_304) ;  /* 0x0000002800809947 */ /* 0x020fea0003800000 */
.L_x_395:
        /* <DEDUP_REMOVED lines=13> */
.L_x_307:
[----:B--234-:R-:W1:Y:S02]  /*15240*/  LDC R4, c[0x0][0x800] ;  /* 0x00020000ff047b82 */ /* 0x01ce640000000800 */
[----:B-1----:R1:W-:Y:S02]  /*15250*/  SYNCS.ARRIVE.TRANS64.RED.A0TR RZ, [UR13+0x40], R4 ;  /* 0x00004004ffff79a7 */ /* 0x0023e4000830040d */
.L_x_306:
[----:B------:R-:W-:Y:S05]  /*15260*/  BSYNC B0 ;  /* 0x0000000000007941 */ /* 0x000fea0003800000 */
.L_x_305:
[----:B------:R-:W-:Y:S05]  /*15270*/  @!P2 BRA `(.L_x_308) ;  /* 0x000000000004a947 */ /* 0x000fea0003800000 */
[----:B------:R-:W-:Y:S01]  /*15280*/  BPT.TRAP 0x1 ;  /* 0x000000040000795c */ /* 0x000fe20000300000 */
.L_x_308:
[----:B------:R-:W-:Y:S01]  /*15290*/  SYNCS.ARRIVE.TRANS64.RED.A1T0 RZ, [UR21], RZ ;  /* 0x000000ffffff79a7 */ /* 0x000fe20008100415 */
[----:B------:R-:W-:Y:S05]  /*152a0*/  @!P2 BRA `(.L_x_309) ;  /* 0x000000000004a947 */ /* 0x000fea0003800000 */
[----:B------:R-:W-:Y:S01]  /*152b0*/  BPT.TRAP 0x1 ;  /* 0x000000040000795c */ /* 0x000fe20000300000 */
.L_x_309:
[----:B------:R-:W5:Y:S02]  /*152c0*/  SYNCS.PHASECHK.TRANS64.TRYWAIT P1, [UR13+0x68], R2 ;  /* 0x00006802ff0075a7 */ /* 0x000f64000802014d */
[----:B-----5:R-:W-:Y:S05]  /*152d0*/  @!P1 BRA `(.L_x_310) ;  /* 0x00000028003c9947 */ /* 0x020fea0003800000 */
.L_x_396:
        /* <DEDUP_REMOVED lines=13> */
.L_x_313:
[----:B------:R-:W1:Y:S02]  /*153b0*/  LDC R2, c[0x0][0x800] ;  /* 0x00020000ff027b82 */ /* 0x000e640000000800 */
[----:B-1----:R1:W-:Y:S02]  /*153c0*/  SYNCS.ARRIVE.TRANS64.RED.A0TR RZ, [UR13+0x48], R2 ;  /* 0x00004802ffff79a7 */ /* 0x0023e4000830040d */
.L_x_312:
[----:B------:R-:W-:Y:S05]  /*153d0*/  BSYNC B0 ;  /* 0x0000000000007941 */ /* 0x000fea0003800000 */
.L_x_311:
[----:B------:R-:W-:Y:S05]  /*153e0*/  @!P2 BRA `(.L_x_314) ;  /* 0x000000000004a947 */ /* 0x000fea0003800000 */
[----:B------:R-:W-:Y:S01]  /*153f0*/  BPT.TRAP 0x1 ;  /* 0x000000040000795c */ /* 0x000fe20000300000 */
.L_x_314:
[----:B------:R-:W-:Y:S01]  /*15400*/  SYNCS.ARRIVE.TRANS64.RED.A1T0 RZ, [UR22], RZ ;  /* 0x000000ffffff79a7 */ /* 0x000fe20008100416 */
[----:B------:R-:W-:Y:S01]  /*15410*/  UIADD3 UR10, UR50, 0xc0, URZ ;  /* 0x000000c0320a7890 */ /* 0x000fe2000fffe03f */
[----:B------:R-:W-:Y:S11]  /*15420*/  @!P2 BRA `(.L_x_315) ;  /* 0x000000000004a947 */ /* 0x000ff60003800000 */
[----:B------:R-:W-:Y:S01]  /*15430*/  BPT.TRAP 0x1 ;  /* 0x000000040000795c */ /* 0x000fe20000300000 */
.L_x_315:
[----:B------:R-:W5:Y:S02]  /*15440*/  SYNCS.PHASECHK.TRANS64.TRYWAIT P1, [UR13+0x50], R3 ;  /* 0x00005003ff0075a7 */ /* 0x000f64000802014d */
[----:B-----5:R-:W-:Y:S05]  /*15450*/  @!P1 BRA `(.L_x_316) ;  /* 0x0000002400f49947 */ /* 0x020fea0003800000 */
.L_x_397:
        /* <DEDUP_REMOVED lines=13> */
.L_x_319:
[----:B------:R-:W1:Y:S02]  /*15530*/  LDC R2, c[0x0][0x800] ;  /* 0x00020000ff027b82 */ /* 0x000e640000000800 */
[----:B-1----:R1:W-:Y:S02]  /*15540*/  SYNCS.ARRIVE.TRANS64.RED.A0TR RZ, [UR13+0x30], R2 ;  /* 0x00003002ffff79a7 */ /* 0x0023e4000830040d */
.L_x_318:
[----:B------:R-:W-:Y:S05]  /*15550*/  BSYNC B0 ;  /* 0x0000000000007941 */ /* 0x000fea0003800000 */
.L_x_317:
[----:B------:R-:W-:Y:S05]  /*15560*/  @!P2 BRA `(.L_x_320) ;  /* 0x000000000004a947 */ /* 0x000fea0003800000 */
[----:B------:R-:W-:Y:S01]  /*15570*/  BPT.TRAP 0x1 ;  /* 0x000000040000795c */ /* 0x000fe20000300000 */
.L_x_320:
[----:B------:R-:W-:Y:S01]  /*15580*/  SYNCS.ARRIVE.TRANS64.RED.A1T0 RZ, [UR29], RZ ;  /* 0x000000ffffff79a7 */ /* 0x000fe2000810041d */
[----:B------:R-:W-:Y:S05]  /*15590*/  @!P2 BRA `(.L_x_321) ;  /* 0x000000000004a947 */ /* 0x000fea0003800000 */
[----:B------:R-:W-:Y:S01]  /*155a0*/  BPT.TRAP 0x1 ;  /* 0x000000040000795c */ /* 0x000fe20000300000 */
.L_x_321:
[----:B------:R-:W5:Y:S02]  /*155b0*/  SYNCS.PHASECHK.TRANS64.TRYWAIT P1, [UR13+0x58], R3 ;  /* 0x00005803ff0075a7 */ /* 0x000f64000802014d */
[----:B-----5:R-:W-:Y:S05]  /*155c0*/  @!P1 BRA `(.L_x_322) ;  /* 0x0000002400b09947 */ /* 0x020fea0003800000 */
.L_x_398:
        /* <DEDUP_REMOVED lines=13> */
.L_x_325:
[----:B------:R-:W1:Y:S02]  /*156a0*/  LDC R2, c[0x0][0x800] ;  /* 0x00020000ff027b82 */ /* 0x000e640000000800 */
[----:B-1----:R1:W-:Y:S02]  /*156b0*/  SYNCS.ARRIVE.TRANS64.RED.A0TR RZ, [UR13+0x38], R2 ;  /* 0x00003802ffff79a7 */ /* 0x0023e4000830040d */
.L_x_324:
[----:B------:R-:W-:Y:S05]  /*156c0*/  BSYNC B0 ;  /* 0x0000000000007941 */ /* 0x000fea0003800000 */
.L_x_323:
[----:B------:R-:W-:Y:S05]  /*156d0*/  @!P2 BRA `(.L_x_326) ;  /* 0x000000000004a947 */ /* 0x000fea0003800000 */
[----:B------:R-:W-:Y:S01]  /*156e0*/  BPT.TRAP 0x1 ;  /* 0x000000040000795c */ /* 0x000fe20000300000 */
.L_x_326:
[----:B------:R-:W-:Y:S01]  /*156f0*/  SYNCS.ARRIVE.TRANS64.RED.A1T0 RZ, [UR23], RZ ;  /* 0x000000ffffff79a7 */ /* 0x000fe20008100417 */
[----:B------:R-:W-:Y:S01]  /*15700*/  UIADD3 UR10, UR50, 0xe0, URZ ;  /* 0x000000e0320a7890 */ /* 0x000fe2000fffe03f */
[----:B------:R-:W-:Y:S11]  /*15710*/  @!P2 BRA `(.L_x_327) ;  /* 0x000000000004a947 */ /* 0x000ff60003800000 */
[----:B------:R-:W-:Y:S01]  /*15720*/  BPT.TRAP 0x1 ;  /* 0x000000040000795c */ /* 0x000fe20000300000 */
.L_x_327:
[----:B------:R-:W5:Y:S02]  /*15730*/  SYNCS.PHASECHK.TRANS64.TRYWAIT P1, [UR13+0x60], R3 ;  /* 0x00006003ff0075a7 */ /* 0x000f64000802014d */
[----:B-----5:R-:W-:Y:S05]  /*15740*/  @!P1 BRA `(.L_x_328) ;  /* 0x0000002400689947 */ /* 0x020fea0003800000 */
.L_x_399:
        /* <DEDUP_REMOVED lines=13> */
.L_x_331:
[----:B------:R-:W1:Y:S02]  /*15820*/  LDC R2, c[0x0][0x800] ;  /* 0x00020000ff027b82 */ /* 0x000e640000000800 */
[----:B-1----:R1:W-:Y:S02]  /*15830*/  SYNCS.ARRIVE.TRANS64.RED.A0TR RZ, [UR13+0x40], R2 ;  /* 0x00004002ffff79a7 */ /* 0x0023e4000830040d */
.L_x_330:
[----:B------:R-:W-:Y:S05]  /*15840*/  BSYNC B0 ;  /* 0x0000000000007941 */ /* 0x000fea0003800000 */
.L_x_329:
[----:B------:R-:W-:Y:S05]  /*15850*/  @!P2 BRA `(.L_x_332) ;  /* 0x000000000004a947 */ /* 0x000fea0003800000 */
[----:B------:R-:W-:Y:S01]  /*15860*/  BPT.TRAP 0x1 ;  /* 0x000000040000795c */ /* 0x000fe20000300000 */
.L_x_332:
[----:B------:R-:W-:Y:S01]  /*15870*/  SYNCS.ARRIVE.TRANS64.RED.A1T0 RZ, [UR21], RZ ;  /* 0x000000ffffff79a7 */ /* 0x000fe20008100415 */
[----:B------:R-:W-:Y:S05]  /*15880*/  @!P2 BRA `(.L_x_333) ;  /* 0x000000000004a947 */ /* 0x000fea0003800000 */
[----:B------:R-:W-:Y:S01]  /*15890*/  BPT.TRAP 0x1 ;  /* 0x000000040000795c */ /* 0x000fe20000300000 */
.L_x_333:
[----:B------:R-:W5:Y:S02]  /*158a0*/  SYNCS.PHASECHK.TRANS64.TRYWAIT P1, [UR13+0x68], R3 ;  /* 0x00006803ff0075a7 */ /* 0x000f64000802014d */
[----:B-----5:R-:W-:Y:S05]  /*158b0*/  @!P1 BRA `(.L_x_334) ;  /* 0x0000002400249947 */ /* 0x020fea0003800000 */
.L_x_400:
        /* <DEDUP_REMOVED lines=13> */
.L_x_337:
[----:B------:R-:W1:Y:S02]  /*15990*/  LDC R2, c[0x0][0x800] ;  /* 0x00020000ff027b82 */ /* 0x000e640000000800 */
[----:B-1----:R1:W-:Y:S02]  /*159a0*/  SYNCS.ARRIVE.TRANS64.RED.A0TR RZ, [UR13+0x48], R2 ;  /* 0x00004802ffff79a7 */ /* 0x0023e4000830040d */
.L_x_336:
[----:B------:R-:W-:Y:S05]  /*159b0*/  BSYNC B0 ;  /* 0x0000000000007941 */ /* 0x000fea0003800000 */
.L_x_335:
[----:B------:R-:W-:Y:S05]  /*159c0*/  @!P2 BRA `(.L_x_338) ;  /* 0x000000000004a947 */ /* 0x000fea0003800000 */
[----:B------:R-:W-:Y:S01]  /*159d0*/  BPT.TRAP 0x1 ;  /* 0x000000040000795c */ /* 0x000fe20000300000 */
.L_x_338:
[----:B------:R-:W5:Y:S01]  /*159e0*/  LDL.LU R15, [R1+0x204] ;  /* 0x00020400010f7983 */ /* 0x000f620000300800 */
[----:B------:R-:W-:Y:S03]  /*159f0*/  SYNCS.ARRIVE.TRANS64.RED.A1T0 RZ, [UR22], RZ ;  /* 0x000000ffffff79a7 */ /* 0x000fe60008100416 */
[----:B------:R-:W5:Y:S01]  /*15a00*/  LDL.LU R13, [R1+0x200] ;  /* 0x00020000010d7983 */ /* 0x000f620000300800 */
[----:B-1234-:R-:W-:Y:S01]  /*15a10*/  PRMT R4, RZ, 0x7610, R4 ;  /* 0x00007610ff047816 */ /* 0x01efe20000000004 */
[----:B------:R-:W-:Y:S01]  /*15a20*/  IMAD.MOV.U32 R3, RZ, RZ, -0x1 ;  /* 0xffffffffff037424 */ /* 0x000fe200078e00ff */
[----:B------:R-:W-:Y:S02]  /*15a30*/  MOV R2, 0xffffffff ;  /* 0xffffffff00027802 */ /* 0x000fe40000000f00 */
[----:B------:R-:W-:Y:S02]  /*15a40*/  MOV R10, 0xffffffff ;  /* 0xffffffff000a7802 */ /* 0x000fe40000000f00 */
[----:B-----5:R-:W-:-:S04]  /*15a50*/  IADD3 R13, P0, R13, UR46, RZ ;  /* 0x0000002e0d0d7c10 */ /* 0x020fc8000ff1e0ff */
[----:B------:R-:W-:Y:S01]  /*15a60*/  IADD3.X R15, R15, UR38, RZ, P0, !PT ;  /* 0x000000260f0f7c10 */ /* 0x000fe200087fe4ff */
[----:B------:R1:W-:Y:S01]  /*15a70*/  STL [R1+0x200], R13 ;  /* 0x0002000d01007387 */ /* 0x0003e20000100800 */
[----:B------:R-:W-:-:S03]  /*15a80*/  ISETP.GE.U32.AND P0, PT, R13, UR4, PT ;  /* 0x000000040d007c0c */ /* 0x000fc6000bf06070 */
[----:B------:R1:W-:Y:S01]  /*15a90*/  STL [R1+0x204], R15 ;  /* 0x0002040f01007387 */ /* 0x0003e20000100800 */
[----:B------:R-:W-:-:S13]  /*15aa0*/  ISETP.GE.U32.AND.EX P0, PT, R15, UR5, PT, P0 ;  /* 0x000000050f007c0c */ /* 0x000fda000bf06100 */
[----:B-1----:R-:W-:Y:S05]  /*15ab0*/  @P0 BRA `(.L_x_339) ;  /* 0x0000000400540947 */ /* 0x002fea0003800000 */
[----:B------:R-:W1:Y:S01]  /*15ac0*/  LDC.64 R8, c[0x0][0x8d0] ;  /* 0x00023400ff087b82 */ /* 0x000e620000000a00 */
[----:B------:R-:W-:Y:S01]  /*15ad0*/  IMAD.MOV.U32 R2, RZ, RZ, R13 ;  /* 0x000000ffff027224 */ /* 0x000fe200078e000d */
[----:B------:R-:W-:Y:S02]  /*15ae0*/  MOV R3, R15 ;  /* 0x0000000f00037202 */ /* 0x000fe40000000f00 */
[----:B-1----:R-:W-:-:S04]  /*15af0*/  ISETP.NE.U32.AND P0, PT, R8, RZ, PT ;  /* 0x000000ff0800720c */ /* 0x002fc80003f05070 */
[----:B------:R-:W-:-:S13]  /*15b00*/  ISETP.NE.AND.EX P0, PT, R9, RZ, PT, P0 ;  /* 0x000000ff0900720c */ /* 0x000fda0003f05300 */
[----:B------:R-:W-:Y:S05]  /*15b10*/  @!P0 BRA `(.L_x_340) ;  /* 0x0000000000288947 */ /* 0x000fea0003800000 */
[----:B------:R-:W1:Y:S02]  /*15b20*/  LDC R2, c[0x0][0x8dc] ;  /* 0x00023700ff027b82 */ /* 0x000e640000000800 */
[----:B-1----:R-:W-:-:S04]  /*15b30*/  IADD3 R3, P0, R13, R2, RZ ;  /* 0x000000020d037210 */ /* 0x002fc80007f1e0ff */
[----:B------:R-:W-:-:S05]  /*15b40*/  IADD3.X R7, RZ, R15, RZ, P0, !PT ;  /* 0x0000000fff077210 */ /* 0x000fca00007fe4ff */
[----:B------:R-:W-:-:S04]  /*15b50*/  IMAD.WIDE.U32 R4, R7, R8, RZ ;  /* 0x0000000807047225 */ /* 0x000fc800078e00ff */
[----:B------:R-:W-:-:S04]  /*15b60*/  IMAD.WIDE.U32 R4, P0, R3, R9, R4 ;  /* 0x0000000903047225 */ /* 0x000fc80007800004 */
[----:B------:R-:W-:Y:S01]  /*15b70*/  IMAD.WIDE.U32 R2, R3, R8, RZ ;  /* 0x0000000803027225 */ /* 0x000fe200078e00ff */
[----:B------:R-:W-:-:S04]  /*15b80*/  MOV R2, R5 ;  /* 0x0000000500027202 */ /* 0x000fc80000000f00 */
[----:B------:R-:W-:Y:S01]  /*15b90*/  IADD3 RZ, P1, R3, R4, RZ ;  /* 0x0000000403ff7210 */ /* 0x000fe20007f3e0ff */
[----:B------:R-:W-:-:S04]  /*15ba0*/  IMAD.X R3, RZ, RZ, RZ, P0 ;  /* 0x000000ffff037224 */ /* 0x000fc800000e06ff */
[----:B------:R-:W-:-:S08]  /*15bb0*/  IMAD.WIDE.U32.X R2, R7, R9, R2, P1 ;  /* 0x0000000907027225 */ /* 0x000fd000008e0402 */
.L_x_340:
[----:B------:R-:W1:Y:S01]  /*15bc0*/  S2R R7, SR_CTAID.X ;  /* 0x0000000000077919 */ /* 0x000e620000002500 */
[----:B------:R-:W2:Y:S01]  /*15bd0*/  LDC R11, c[0x0][0x904] ;  /* 0x00024100ff0b7b82 */ /* 0x000ea20000000800 */
[----:B------:R-:W-:Y:S01]  /*15be0*/  ULDC UR8, c[0x0][0x150] ;  /* 0x0000540000087ab9 */ /* 0x000fe20000000800 */
[----:B------:R-:W3:Y:S06]  /*15bf0*/  S2R R4, SR_CTAID.Y ;  /* 0x0000000000047919 */ /* 0x000eec0000002600 */
[----:B------:R-:W4:Y:S08]  /*15c00*/  LDC R10, c[0x0][0x144] ;  /* 0x00005100ff0a7b82 */ /* 0x000f300000000800 */
[----:B------:R-:W5:Y:S01]  /*15c10*/  LDC R8, c[0x0][0x8d8] ;  /* 0x00023600ff087b82 */ /* 0x000f620000000800 */
[----:B--2---:R-:W-:-:S02]  /*15c20*/  ISETP.NE.AND P2, PT, R11, 0x1, PT ;  /* 0x000000010b00780c */ /* 0x004fc40003f45270 */
[----:B-1----:R-:W-:-:S05]  /*15c30*/  I2FP.F32.U32 R5, R7 ;  /* 0x0000000700057245 */ /* 0x002fca0000201000 */
[----:B------:R-:W-:Y:S01]  /*15c40*/  FMUL R9, R5, UR8 ;  /* 0x0000000805097c20 */ /* 0x000fe20008400000 */
[----:B---3--:R-:W-:Y:S01]  /*15c50*/  I2FP.F32.U32 R5, R4 ;  /* 0x0000000400057245 */ /* 0x008fe20000201000 */
[----:B------:R-:W-:-:S04]  /*15c60*/  ULDC UR8, c[0x0][0x154] ;  /* 0x0000550000087ab9 */ /* 0x000fc80000000800 */
[----:B------:R-:W1:Y:S01]  /*15c70*/  F2I.U32.TRUNC.NTZ R9, R9 ;  /* 0x0000000900097305 */ /* 0x000e62000020f000 */
[----:B------:R-:W-:Y:S02]  /*15c80*/  FMUL R12, R5, UR8 ;  /* 0x00000008050c7c20 */ /* 0x000fe40008400000 */
[----:B------:R-:W2:Y:S05]  /*15c90*/  LDC R5, c[0x0][0x148] ;  /* 0x00005200ff057b82 */ /* 0x000eaa0000000800 */
[----:B------:R-:W3:Y:S01]  /*15ca0*/  F2I.U32.TRUNC.NTZ R12, R12 ;  /* 0x0000000c000c7305 */ /* 0x000ee2000020f000 */
[----:B-1----:R-:W-:-:S05]  /*15cb0*/  IADD3 R11, -R9, RZ, RZ ;  /* 0x000000ff090b7210 */ /* 0x002fca0007ffe1ff */
[----:B----4-:R-:W-:Y:S02]  /*15cc0*/  IMAD R7, R10, R11, R7 ;  /* 0x0000000b0a077224 */ /* 0x010fe400078e0207 */
[----:B---3--:R-:W-:Y:S02]  /*15cd0*/  IMAD.MOV R10, RZ, RZ, -R12 ;  /* 0x000000ffff0a7224 */ /* 0x008fe400078e0a0c */
[----:B------:R-:W1:Y:S02]  /*15ce0*/  LDC R12, c[0x0][0x8c0] ;  /* 0x00023000ff0c7b82 */ /* 0x000e640000000800 */
[----:B--2---:R-:W-:Y:S01]  /*15cf0*/  @P2 IMAD R7, R5, R10, R4 ;  /* 0x0000000a05072224 */ /* 0x004fe200078e0204 */
[-CC-:B-----5:R-:W-:Y:S02]  /*15d00*/  SHF.R.U64 R10, R2, R8.reuse, R3.reuse ;  /* 0x00000008020a7219 */ /* 0x1a0fe40000001203 */
[----:B------:R-:W-:Y:S02]  /*15d10*/  SHF.R.U32.HI R8, RZ, R8, R3 ;  /* 0x00000008ff087219 */ /* 0x000fe40000011603 */
[----:B------:R-:W-:Y:S01]  /*15d20*/  IADD3 R9, P0, RZ, -R10, RZ ;  /* 0x8000000aff097210 */ /* 0x000fe20007f1e0ff */
[----:B------:R-:W2:Y:S03]  /*15d30*/  LDC.64 R4, c[0x0][0x8c8] ;  /* 0x00023200ff047b82 */ /* 0x000ea60000000a00 */
[----:B------:R-:W-:-:S05]  /*15d40*/  IADD3.X R3, RZ, ~R8, RZ, P0, !PT ;  /* 0x80000008ff037210 */ /* 0x000fca00007fe4ff */
[----:B--2---:R-:W-:Y:S02]  /*15d50*/  IMAD R2, R3, R4, RZ ;  /* 0x0000000403027224 */ /* 0x004fe400078e02ff */
[----:B------:R-:W-:Y:S02]  /*15d60*/  IMAD.MOV.U32 R3, RZ, RZ, R15 ;  /* 0x000000ffff037224 */ /* 0x000fe400078e000f */
[----:B------:R-:W-:Y:S01]  /*15d70*/  IMAD R5, R9, R5, R2 ;  /* 0x0000000509057224 */ /* 0x000fe200078e0202 */
[----:B------:R-:W-:-:S05]  /*15d80*/  MOV R2, R13 ;  /* 0x0000000d00027202 */ /* 0x000fca0000000f00 */
[----:B------:R-:W-:Y:S02]  /*15d90*/  IMAD.WIDE.U32 R2, R9, R4, R2 ;  /* 0x0000000409027225 */ /* 0x000fe400078e0002 */
[----:B------:R-:W2:Y:S03]  /*15da0*/  LDC.64 R8, c[0x0][0x8e8] ;  /* 0x00023a00ff087b82 */ /* 0x000ea60000000a00 */
[----:B------:R-:W-:-:S04]  /*15db0*/  IADD3 R5, R3, R5, RZ ;  /* 0x0000000503057210 */ /* 0x000fc80007ffe0ff */
[-CC-:B-1----:R-:W-:Y:S01]  /*15dc0*/  SHF.R.U64 R11, R2, R12.reuse, R5.reuse ;  /* 0x0000000c020b7219 */ /* 0x182fe20000001205 */
[----:B------:R-:W1:Y:S01]  /*15dd0*/  LDC R4, c[0x0][0x8b0] ;  /* 0x00022c00ff047b82 */ /* 0x000e620000000800 */
[----:B------:R-:W-:-:S07]  /*15de0*/  SHF.R.U32.HI R5, RZ, R12, R5 ;  /* 0x0000000cff057219 */ /* 0x000fce0000011605 */
[----:B------:R-:W3:Y:S01]  /*15df0*/  LDC R3, c[0x0][0x900] ;  /* 0x00024000ff037b82 */ /* 0x000ee20000000800 */
[----:B--2---:R-:W-:-:S04]  /*15e00*/  ISETP.NE.U32.AND P0, PT, R8, RZ, PT ;  /* 0x000000ff0800720c */ /* 0x004fc80003f05070 */
[----:B------:R-:W-:Y:S02]  /*15e10*/  ISETP.NE.AND.EX P0, PT, R9, RZ, PT, P0 ;  /* 0x000000ff0900720c */ /* 0x000fe40003f05300 */
[-CC-:B-1----:R-:W-:Y:S02]  /*15e20*/  SHF.R.U64 R12, R11, R4.reuse, R5.reuse ;  /* 0x000000040b0c7219 */ /* 0x182fe40000001205 */
[----:B------:R-:W-:-:S04]  /*15e30*/  SHF.R.U32.HI R4, RZ, R4, R5 ;  /* 0x00000004ff047219 */ /* 0x000fc80000011605 */
[-CC-:B---3--:R-:W-:Y:S02]  /*15e40*/  SHF.R.U64 R13, R12, R3.reuse, R4.reuse ;  /* 0x000000030c0d7219 */ /* 0x188fe40000001204 */
[----:B------:R-:W-:Y:S02]  /*15e50*/  SHF.R.U32.HI R3, RZ, R3, R4 ;  /* 0x00000003ff037219 */ /* 0x000fe40000011604 */
[----:B------:R-:W-:Y:S01]  /*15e60*/  MOV R2, R13 ;  /* 0x0000000d00027202 */ /* 0x000fe20000000f00 */
[----:B------:R-:W-:Y:S06]  /*15e70*/  @!P0 BRA `(.L_x_341) ;  /* 0x0000000000288947 */ /* 0x000fec0003800000 */
[----:B------:R-:W1:Y:S02]  /*15e80*/  LDC R2, c[0x0][0x8f4] ;  /* 0x00023d00ff027b82 */ /* 0x000e640000000800 */
[----:B-1----:R-:W-:-:S05]  /*15e90*/  IADD3 R2, P0, R13, R2, RZ ;  /* 0x000000020d027210 */ /* 0x002fca0007f1e0ff */
[----:B------:R-:W-:-:S04]  /*15ea0*/  IMAD.X R15, RZ, RZ, R3, P0 ;  /* 0x000000ffff0f7224 */ /* 0x000fc800000e0603 */
[----:B------:R-:W-:-:S04]  /*15eb0*/  IMAD.WIDE.U32 R4, R15, R8, RZ ;  /* 0x000000080f047225 */ /* 0x000fc800078e00ff */
[----:B------:R-:W-:-:S04]  /*15ec0*/  IMAD.WIDE.U32 R4, P0, R2, R9, R4 ;  /* 0x0000000902047225 */ /* 0x000fc80007800004 */
[----:B------:R-:W-:Y:S01]  /*15ed0*/  IMAD.WIDE.U32 R2, R2, R8, RZ ;  /* 0x0000000802027225 */ /* 0x000fe200078e00ff */
[----:B------:R-:W-:-:S04]  /*15ee0*/  MOV R2, R5 ;  /* 0x0000000500027202 */ /* 0x000fc80000000f00 */
[----:B------:R-:W-:Y:S02]  /*15ef0*/  IADD3 RZ, P1, R3, R4, RZ ;  /* 0x0000000403ff7210 */ /* 0x000fe40007f3e0ff */
[----:B------:R-:W-:-:S03]  /*15f00*/  IADD3.X R3, RZ, RZ, RZ, P0, !PT ;  /* 0x000000ffff037210 */ /* 0x000fc600007fe4ff */
[----:B------:R-:W-:-:S08]  /*15f10*/  IMAD.WIDE.U32.X R2, R15, R9, R2, P1 ;  /* 0x000000090f027225 */ /* 0x000fd000008e0402 */
.L_x_341:
[----:B------:R-:W1:Y:S01]  /*15f20*/  LDC R4, c[0x0][0x8f0] ;  /* 0x00023c00ff047b82 */ /* 0x000e620000000800 */
[----:B------:R-:W-:Y:S02]  /*15f30*/  LOP3.LUT R12, R12, R14, RZ, 0xc0, !PT ;  /* 0x0000000e0c0c7212 */ /* 0x000fe400078ec0ff */
[----:B------:R-:W-:-:S05]  /*15f40*/  LOP3.LUT R11, R11, R18, RZ, 0xc0, !PT ;  /* 0x000000120b0b7212 */ /* 0x000fca00078ec0ff */
[----:B------:R-:W2:Y:S01]  /*15f50*/  LDC R8, c[0x0][0x8e0] ;  /* 0x00023800ff087b82 */ /* 0x000ea20000000800 */
[----:B-1----:R-:W-:-:S07]  /*15f60*/  SHF.R.U64 R3, R2, R4, R3 ;  /* 0x0000000402037219 */ /* 0x002fce0000001203 */
[----:B------:R-:W1:Y:S01]  /*15f70*/  LDC R4, c[0x0][0x8b8] ;  /* 0x00022e00ff047b82 */ /* 0x000e620000000800 */
[----:B------:R-:W-:Y:S02]  /*15f80*/  IMAD R12, R17, R3, R12 ;  /* 0x00000003110c7224 */ /* 0x000fe400078e020c */
[----:B------:R-:W-:-:S05]  /*15f90*/  IMAD.MOV R3, RZ, RZ, -R3 ;  /* 0x000000ffff037224 */ /* 0x000fca00078e0a03 */
[----:B------:R-:W3:Y:S01]  /*15fa0*/  LDC R2, c[0x0][0x8a8] ;  /* 0x00022a00ff027b82 */ /* 0x000ee20000000800 */
[----:B--2---:R-:W-:Y:S02]  /*15fb0*/  IMAD R13, R3, R8, R13 ;  /* 0x00000008030d7224 */ /* 0x004fe400078e020d */
[----:B-1----:R-:W-:Y:S02]  /*15fc0*/  IMAD R4, R12, R4, R7 ;  /* 0x000000040c047224 */ /* 0x002fe400078e0207 */
[----:B---3--:R-:W-:-:S05]  /*15fd0*/  IMAD R13, R13, R2, R11 ;  /* 0x000000020d0d7224 */ /* 0x008fca00078e020b */
[----:B------:R-:W-:Y:S02]  /*15fe0*/  SEL R2, R13, R4, !P2 ;  /* 0x000000040d027207 */ /* 0x000fe40005000000 */
[----:B------:R-:W-:Y:S02]  /*15ff0*/  SEL R3, R4, R13, !P2 ;  /* 0x0000000d04037207 */ /* 0x000fe40005000000 */
[----:B------:R-:W-:-:S07]  /*16000*/  MOV R4, 0x1 ;  /* 0x0000000100047802 */ /* 0x000fce0000000f00 */
.L_x_339:
[----:B------:R-:W-:-:S13]  /*16010*/  LOP3.LUT P0, RZ, R4, 0xff, RZ, 0xc0, !PT ;  /* 0x000000ff04ff7812 */ /* 0x000fda000780c0ff */
[----:B------:R-:W-:Y:S05]  /*16020*/  @P0 BRA `(.L_x_342) ;  /* 0xffffffdc00ec0947 */ /* 0x000fea000383ffff */
.L_x_238:
[----:B------:R-:W-:-:S13]  /*16030*/  ELECT P0, URZ, PT ;  /* 0x00000000003f782f */ /* 0x000fda0003800000 */
[----:B------:R-:W-:Y:S05]  /*16040*/  @!P0 BRA `(.L_x_10) ;  /* 0x0000001000488947 */ /* 0x000fea0003800000 */
[----:B------:R-:W3:Y:S02]  /*16050*/  LDL.LU R4, [R1+0x214] ;  /* 0x0002140001047983 */ /* 0x000ee40000300800 */
[----:B---3--:R-:W-:-:S04]  /*16060*/  LOP3.LUT R0, R4, 0x2, RZ, 0xfc, !PT ;  /* 0x0000000204007812 */ /* 0x008fc800078efcff */
[----:B------:R-:W-:-:S13]  /*16070*/  ISETP.NE.AND P1, PT, R0, 0x3, PT ;  /* 0x000000030000780c */ /* 0x000fda0003f25270 */
[----:B------:R-:W-:Y:S05]  /*16080*/  @!P1 BRA `(.L_x_343) ;  /* 0x0000000000049947 */ /* 0x000fea0003800000 */
[----:B------:R-:W-:Y:S01]  /*16090*/  BPT.TRAP 0x1 ;  /* 0x000000040000795c */ /* 0x000fe20000300000 */
.L_x_343:
[----:B------:R-:W-:Y:S01]  /*160a0*/  MOV R0, 0x400 ;  /* 0x0000040000007802 */ /* 0x000fe20000000f00 */
[----:B------:R-:W-:Y:S01]  /*160b0*/  IMAD.MOV.U32 R2, RZ, RZ, 0x1 ;  /* 0x00000001ff027424 */ /* 0x000fe200078e00ff */
[----:B------:R-:W-:-:S04]  /*160c0*/  MOV R3, UR37 ;  /* 0x0000002500037c02 */ /* 0x000fc80008000f00 */
[----:B------:R-:W-:Y:S02]  /*160d0*/  LEA R0, R3, R0, 0x18 ;  /* 0x0000000003007211 */ /* 0x000fe400078ec0ff */
[----:B------:R-:W-:-:S04]  /*160e0*/  SHF.L.U32 R3, R2, 0x1f, RZ ;  /* 0x0000001f02037819 */ /* 0x000fc800000006ff */
[----:B------:R-:W3:Y:S02]  /*160f0*/  SYNCS.PHASECHK.TRANS64.TRYWAIT P0, [R0+URZ+0x50], R3 ;  /* 0x00005003000075a7 */ /* 0x000ee4000800017f */
[----:B---3--:R-:W-:Y:S05]  /*16100*/  @!P0 BRA `(.L_x_344) ;  /* 0x0000001c00288947 */ /* 0x008fea0003800000 */
.L_x_401:
[----:B------:R-:W-:Y:S05]  /*16110*/  @!P1 BRA `(.L_x_345) ;  /* 0x0000000000049947 */ /* 0x000fea0003800000 */
[----:B------:R-:W-:Y:S01]  /*16120*/  BPT.TRAP 0x1 ;  /* 0x000000040000795c */ /* 0x000fe20000300000 */
.L_x_345:
[----:B------:R-:W4:Y:S02]  /*16130*/  SYNCS.PHASECHK.TRANS64.TRYWAIT P0, [R0+URZ+0x58], R3 ;  /* 0x00005803000075a7 */ /* 0x000f24000800017f */
[----:B----4-:R-:W-:Y:S05]  /*16140*/  @!P0 BRA `(.L_x_346) ;  /* 0x0000001c002c8947 */ /* 0x010fea0003800000 */
.L_x_402:
[----:B------:R-:W-:Y:S05]  /*16150*/  @!P1 BRA `(.L_x_347) ;  /* 0x0000000000049947 */ /* 0x000fea0003800000 */
[----:B------:R-:W-:Y:S01]  /*16160*/  BPT.TRAP 0x1 ;  /* 0x000000040000795c */ /* 0x000fe20000300000 */
.L_x_347:
[----:B------:R-:W1:Y:S02]  /*16170*/  SYNCS.PHASECHK.TRANS64.TRYWAIT P0, [R0+URZ+0x60], R3 ;  /* 0x00006003000075a7 */ /* 0x000e64000800017f */
[----:B-1----:R-:W-:Y:S05]  /*16180*/  @!P0 BRA `(.L_x_348) ;  /* 0x0000001c00308947 */ /* 0x002fea0003800000 */
.L_x_403:
[----:B------:R-:W-:Y:S05]  /*16190*/  @!P1 BRA `(.L_x_349) ;  /* 0x0000000000049947 */ /* 0x000fea0003800000 */
[----:B------:R-:W-:Y:S01]  /*161a0*/  BPT.TRAP 0x1 ;  /* 0x000000040000795c */ /* 0x000fe20000300000 */
.L_x_349:
[----:B---34-:R-:W-:-:S04]  /*161b0*/  MOV R3, 0x1 ;  /* 0x0000000100037802 */ /* 0x018fc80000000f00 */
[----:B------:R-:W-:-:S07]  /*161c0*/  SHF.L.U32 R3, R3, 0x1f, RZ ;  /* 0x0000001f03037819 */ /* 0x000fce00000006ff */
.L_x_350:
[----:B-1----:R1:W3:Y:S02]  /*161d0*/  SYNCS.PHASECHK.TRANS64.TRYWAIT P0, [R0+URZ+0x68], R3 ;  /* 0x00006803000075a7 */ /* 0x0022e4000800017f */
[----:B---3--:R-:W-:Y:S05]  /*161e0*/  @!P0 NANOSLEEP.SYNCS 0x989680 ;  /* 0x009896800000895d */ /* 0x008fea0003900000 */
[----:B------:R-:W3:Y:S02]  /*161f0*/  @!P0 SYNCS.PHASECHK.TRANS64 P0, [R0+URZ+0x68], R3 ;  /* 0x00006803000085a7 */ /* 0x000ee4000800007f */
[----:B---3--:R-:W-:Y:S05]  /*16200*/  @P0 BRA `(.L_x_10) ;  /* 0x0000000c00d80947 */ /* 0x008fea0003800000 */
[----:B------:R-:W-:Y:S05]  /*16210*/  BRA `(.L_x_350) ;  /* 0xfffffffc00ec7947 */ /* 0x000fea000383ffff */
.L_x_233:
[----:B------:R-:W-:Y:S01]  /*16220*/  LOP3.LUT P0, RZ, R9, 0xff, RZ, 0xc0, !PT ;  /* 0x000000ff09ff7812 */ /* 0x000fe2000780c0ff */
[----:B------:R-:W-:Y:S01]  /*16230*/  IMAD.MOV.U32 R6, RZ, RZ, RZ ;  /* 0x000000ffff067224 */ /* 0x000fe200078e00ff */
[----:B------:R-:W-:-:S11]  /*16240*/  MOV R0, 0x1 ;  /* 0x0000000100007802 */ /* 0x000fd60000000f00 */
[----:B------:R-:W-:Y:S05]  /*16250*/  @!P0 BRA `(.L_x_351) ;  /* 0x0000000c00308947 */ /* 0x000fea0003800000 */
[----:B------:R-:W2:Y:S01]  /*16260*/  LDL R4, [R1+0x208] ;  /* 0x0002080001047983 */ /* 0x000ea20000100800 */
[----:B------:R-:W1:Y:S01]  /*16270*/  LDC R0, c[0x0][0x28c] ;  /* 0x0000a300ff007b82 */ /* 0x000e620000000800 */
[----:B------:R-:W-:Y:S01]  /*16280*/  ULDC UR5, c[0x0][0x900] ;  /* 0x0002400000057ab9 */ /* 0x000fe20000000800 */
[----:B------:R-:W3:Y:S01]  /*16290*/  S2R R5, SR_TID.X ;  /* 0x0000000000057919 */ /* 0x000ee20000002100 */
[----:B------:R-:W-:Y:S01]  /*162a0*/  UMOV UR6, 0xffffffff ;  /* 0xffffffff00067882 */ /* 0x000fe20000000000 */
[----:B------:R-:W-:Y:S01]  /*162b0*/  BSSY B0, `(.L_x_351) ;  /* 0x00000c6000007945 */ /* 0x000fe20003800000 */
[----:B------:R-:W-:Y:S01]  /*162c0*/  USHF.L.U32 UR6, UR6, UR5, URZ ;  /* 0x0000000506067299 */ /* 0x000fe2000800063f */
[----:B------:R-:W-:Y:S01]  /*162d0*/  MOV R11, 0x1 ;  /* 0x00000001000b7802 */ /* 0x000fe20000000f00 */
[----:B------:R-:W-:Y:S01]  /*162e0*/  ULDC UR4, c[0x0][0x8a8] ;  /* 0x00022a0000047ab9 */ /* 0x000fe20000000800 */
[----:B-1----:R-:W-:Y:S02]  /*162f0*/  IADD3 R0, R0, 0x3f, RZ ;  /* 0x0000003f00007810 */ /* 0x002fe40007ffe0ff */
[----:B---3--:R-:W-:-:S02]  /*16300*/  LOP3.LUT P2, RZ, R5, 0x7f, RZ, 0xc0, !PT ;  /* 0x0000007f05ff7812 */ /* 0x008fc4000784c0ff */
[----:B------:R-:W-:Y:S02]  /*16310*/  LOP3.LUT P0, RZ, R5, 0x1f, RZ, 0xc0, !PT ;  /* 0x0000001f05ff7812 */ /* 0x000fe4000780c0ff */
[----:B------:R-:W-:-:S04]  /*16320*/  SHF.R.S32.HI R5, RZ, 0x1f, R0 ;  /* 0x0000001fff057819 */ /* 0x000fc80000011400 */
[----:B------:R-:W-:-:S04]  /*16330*/  LEA.HI R5, R5, R0, RZ, 0x6 ;  /* 0x0000000005057211 */ /* 0x000fc800078f30ff */
[----:B------:R-:W-:Y:S01]  /*16340*/  SHF.R.S32.HI R7, RZ, 0x6, R5 ;  /* 0x00000006ff077819 */ /* 0x000fe20000011405 */
[----:B------:R-:W-:Y:S01]  /*16350*/  IMAD.MOV.U32 R0, RZ, RZ, 0x1 ;  /* 0x00000001ff007424 */ /* 0x000fe200078e00ff */
[----:B------:R-:W-:Y:S01]  /*16360*/  PLOP3.LUT P0, PT, P0, P2, PT, 0x8a, 0x0 ;  /* 0x000000000000781c */ /* 0x000fe20000705172 */
[----:B------:R-:W-:Y:S01]  /*16370*/  UMOV UR7, 0x1 ;  /* 0x0000000100077882 */ /* 0x000fe20000000000 */
[----:B------:R-:W-:Y:S02]  /*16380*/  MOV R6, RZ ;  /* 0x000000ff00067202 */ /* 0x000fe40000000f00 */
[----:B------:R-:W-:Y:S01]  /*16390*/  IADD3 R16, R7, 0x1, RZ ;  /* 0x0000000107107810 */ /* 0x000fe20007ffe0ff */
[----:B------:R-:W-:Y:S02]  /*163a0*/  UIADD3 UR15, UR4, -0x1, URZ ;  /* 0xffffffff040f7890 */ /* 0x000fe4000fffe03f */
[----:B------:R-:W-:Y:S02]  /*163b0*/  USHF.L.U32 UR17, UR7, UR5, URZ ;  /* 0x0000000507117299 */ /* 0x000fe4000800063f */
[----:B------:R-:W-:Y:S01]  /*163c0*/  ULOP3.LUT UR16, URZ, UR6, URZ, 0x33, !UPT ;  /* 0x000000063f107292 */ /* 0x000fe2000f8e333f */
[----:B------:R-:W-:Y:S01]  /*163d0*/  ULDC.64 UR20, c[0x0][0x198] ;  /* 0x0000660000147ab9 */ /* 0x000fe20000000a00 */
[----:B--2---:R-:W-:-:S10]  /*163e0*/  LOP3.LUT R8, R4, 0x2, RZ, 0xfc, !PT ;  /* 0x0000000204087812 */ /* 0x004fd400078efcff */
.L_x_363:
[----:B------:R-:W-:-:S03]  /*163f0*/  UMOV UR4, 0xffffffff ;  /* 0xffffffff00047882 */ /* 0x000fc60000000000 */
[----:B-1----:R-:W-:Y:S05]  /*16400*/  BRA.DIV UR4, `(.L_x_352) ;  /* 0x0000001a04a47947 */ /* 0x002fea000b800000 */
[----:B------:R-:W-:-:S13]  /*16410*/  ELECT P6, URZ, PT ;  /* 0x00000000003f782f */ /* 0x000fda00038c0000 */
.L_x_406:
[----:B------:R-:W1:Y:S01]  /*16420*/  LDC R4, c[0x0][0x28c] ;  /* 0x0000a300ff047b82 */ /* 0x000e620000000800 */
[----:B------:R-:W-:Y:S01]  /*16430*/  BSSY B1, `(.L_x_353) ;  /* 0x0000035000017945 */ /* 0x000fe20003800000 */
[----:B-1----:R-:W-:-:S13]  /*16440*/  ISETP.LT.OR P6, PT, R4, 0x1, !P6 ;  /* 0x000000010400780c */ /* 0x002fda00077c1670 */
[----:B------:R-:W-:Y:S05]  /*16450*/  @P6 BRA `(.L_x_354) ;  /* 0x0000000000c86947 */ /* 0x000fea0003800000 */
[----:B------:R-:W-:Y:S01]  /*16460*/  IMAD.SHL.U32 R2, R2, 0x100, RZ ;  /* 0x0000010002027824 */ /* 0x000fe200078e00ff */
[----:B------:R-:W-:Y:S01]  /*16470*/  SHF.L.U32 R3, R3, 0x8, RZ ;  /* 0x0000000803037819 */ /* 0x000fe200000006ff */
[----:B------:R-:W-:Y:S01]  /*16480*/  IMAD.MOV.U32 R4, RZ, RZ, R16 ;  /* 0x000000ffff047224 */ /* 0x000fe200078e0010 */
[----:B------:R-:W-:Y:S02]  /*16490*/  MOV R14, RZ ;  /* 0x000000ff000e7202 */ /* 0x000fe40000000f00 */
[----:B------:R-:W-:Y:S02]  /*164a0*/  MOV R5, R0 ;  /* 0x0000000000057202 */ /* 0x000fe40000000f00 */
[----:B------:R-:W-:-:S07]  /*164b0*/  MOV R9, R6 ;  /* 0x0000000600097202 */ /* 0x000fce0000000f00 */
.L_x_358:
[----:B-1----:R-:W1:Y:S01]  /*164c0*/  S2R R13, SR_CgaCtaId ;  /* 0x00000000000d7919 */ /* 0x002e620000008800 */
[----:B------:R-:W-:Y:S02]  /*164d0*/  MOV R12, 0x400 ;  /* 0x00000400000c7802 */ /* 0x000fe40000000f00 */
[----:B------:R-:W-:Y:S02]  /*164e0*/  SHF.L.U32 R18, R5, 0x1f, RZ ;  /* 0x0000001f05127819 */ /* 0x000fe400000006ff */
[----:B-1----:R-:W-:-:S05]  /*164f0*/  LEA R12, R13, R12, 0x18 ;  /* 0x0000000c0d0c7211 */ /* 0x002fca00078ec0ff */
[----:B------:R-:W-:-:S04]  /*16500*/  IMAD R13, R9, 0x8, R12 ;  /* 0x00000008090d7824 */ /* 0x000fc800078e020c */
[----:B------:R-:W1:Y:S02]  /*16510*/  SYNCS.PHASECHK.TRANS64.TRYWAIT P1, [R13+URZ+0x18], R18 ;  /* 0x000018120d0075a7 */ /* 0x000e64000802017f */
[----:B-1----:R-:W-:Y:S05]  /*16520*/  @!P1 BRA `(.L_x_355) ;  /* 0x00000018007c9947 */ /* 0x002fea0003800000 */
.L_x_407:
[----:B-1----:R-:W1:Y:S01]  /*16530*/  @!P2 LDC R18, c[0x0][0x500] ;  /* 0x00014000ff12ab82 */ /* 0x002e620000000800 */
[----:B------:R-:W-:-:S04]  /*16540*/  PRMT R15, R8, 0x9910, RZ ;  /* 0x00009910080f7816 */ /* 0x000fc800000000ff */
[----:B------:R-:W-:Y:S01]  /*16550*/  ISETP.NE.AND P1, PT, R15, 0x2, PT ;  /* 0x000000020f00780c */ /* 0x000fe20003f25270 */
[----:B-1----:R1:W-:-:S12]  /*16560*/  @!P2 SYNCS.ARRIVE.TRANS64 RZ, [R13+URZ], R18 ;  /* 0x000000120dffa9a7 */ /* 0x0023d8000800003f */
[----:B------:R-:W-:Y:S05]  /*16570*/  @P1 BRA `(.L_x_356) ;  /* 0x0000000000041947 */ /* 0x000fea0003800000 */
[----:B------:R-:W-:Y:S01]  /*16580*/  BPT.TRAP 0x1 ;  /* 0x000000040000795c */ /* 0x000fe20000300000 */
.L_x_356:
[----:B------:R-:W-:Y:S05]  /*16590*/  @P0 BRA `(.L_x_357) ;  /* 0x0000000000040947 */ /* 0x000fea0003800000 */
[----:B------:R-:W-:Y:S01]  /*165a0*/  BPT.TRAP 0x1 ;  /* 0x000000040000795c */ /* 0x000fe20000300000 */
.L_x_357:
[----:B------:R-:W-:Y:S01]  /*165b0*/  LEA R12, R9, R12, 0xf ;  /* 0x0000000c090c7211 */ /* 0x000fe200078e78ff */
[----:B------:R-:W-:Y:S01]  /*165c0*/  VIADD R4, R4, 0xffffffff ;  /* 0xffffffff04047836 */ /* 0x000fe20000000000 */
[----:B------:R-:W-:Y:S01]  /*165d0*/  R2UR UR9, R13 ;  /* 0x000000000d0972ca */ /* 0x000fe200000e0000 */
[----:B------:R-:W-:Y:S01]  /*165e0*/  UIADD3 UR4, UP0, UR20, 0xf0, URZ ;  /* 0x000000f014047890 */ /* 0x000fe2000ff1e03f */
[----:B------:R-:W-:Y:S01]  /*165f0*/  R2UR UR8, R12 ;  /* 0x000000000c0872ca */ /* 0x000fe200000e0000 */
[----:B------:R-:W-:Y:S01]  /*16600*/  UIADD3 UR22, UP1, UR20, 0x1f0, URZ ;  /* 0x000001f014167890 */ /* 0x000fe2000ff3e03f */
[----:B------:R-:W-:Y:S01]  /*16610*/  R2UR UR11, R3 ;  /* 0x00000000030b72ca */ /* 0x000fe200000e0000 */
[----:B------:R-:W-:Y:S01]  /*16620*/  UIADD3.X UR5, URZ, UR21, URZ, UP0, !UPT ;  /* 0x000000153f057290 */ /* 0x000fe200087fe43f */
[----:B------:R-:W-:Y:S01]  /*16630*/  R2UR UR10, R14 ;  /* 0x000000000e0a72ca */ /* 0x000fe200000e0000 */
[----:B------:R-:W-:Y:S01]  /*16640*/  UIADD3.X UR23, URZ, UR21, URZ, UP1, !UPT ;  /* 0x000000153f177290 */ /* 0x000fe20008ffe43f */
[----:B------:R-:W-:Y:S01]  /*16650*/  R2UR UR12, R10 ;  /* 0x000000000a0c72ca */ /* 0x000fe200000e0000 */
[----:B------:R-:W-:Y:S01]  /*16660*/  UMOV UR6, 0x0 ;  /* 0x0000000000067882 */ /* 0x000fe20000000000 */
[----:B------:R-:W-:Y:S01]  /*16670*/  R2UR UR18, R2 ;  /* 0x00000000021272ca */ /* 0x000fe200000e0000 */
[----:B------:R-:W-:Y:S01]  /*16680*/  UMOV UR7, 0x10000000 ;  /* 0x1000000000077882 */ /* 0x000fe20000000000 */
[----:B------:R-:W-:-:S02]  /*16690*/  ISETP.GT.AND P3, PT, R4, 0x1, PT ;  /* 0x000000010400780c */ /* 0x000fc40003f64270 */
[----:B------:R-:W-:Y:S01]  /*166a0*/  IADD3 R9, R9, 0x1, RZ ;  /* 0x0000000109097810 */ /* 0x000fe20007ffe0ff */
[----:B------:R-:W-:Y:S01]  /*166b0*/  UIADD3 UR13, UR8, 0x8400, URZ ;  /* 0x00008400080d7890 */ /* 0x000fe2000fffe03f */
[----:B------:R-:W-:Y:S01]  /*166c0*/  IADD3 R14, R14, 0x40, RZ ;  /* 0x000000400e0e7810 */ /* 0x000fe20007ffe0ff */
[----:B------:R-:W-:Y:S01]  /*166d0*/  UIADD3 UR14, UR8, 0x20400, URZ ;  /* 0x00020400080e7890 */ /* 0x000fe2000fffe03f */
[----:B------:R-:W-:-:S04]  /*166e0*/  ISETP.NE.AND P1, PT, R9, 0x3, PT ;  /* 0x000000030900780c */ /* 0x000fc80003f25270 */
[----:B------:R-:W-:Y:S01]  /*166f0*/  UMOV UR8, UR13 ;  /* 0x0000000d00087c82 */ /* 0x000fe20008000000 */
[----:B------:R-:W-:Y:S01]  /*16700*/  SEL R12, RZ, 0x1, P1 ;  /* 0x00000001ff0c7807 */ /* 0x000fe20000800000 */
[----:B------:R2:W-:Y:S01]  /*16710*/  UTMALDG.3D [UR8], [UR4], desc[UR6] ;  /* 0x00000608040075b4 */ /* 0x0005e20008011000 */
[----:B------:R-:W-:Y:S02]  /*16720*/  SEL R9, R9, RZ, P1 ;  /* 0x000000ff09097207 */ /* 0x000fe40000800000 */
[----:B------:R-:W-:Y:S01]  /*16730*/  LOP3.LUT R5, R5, R12, RZ, 0x3c, !PT ;  /* 0x0000000c05057212 */ /* 0x000fe200078e3cff */
[----:B--2---:R-:W-:Y:S01]  /*16740*/  UMOV UR8, UR14 ;  /* 0x0000000e00087c82 */ /* 0x004fe20008000000 */
[----:B------:R-:W-:Y:S02]  /*16750*/  UMOV UR11, UR18 ;  /* 0x00000012000b7c82 */ /* 0x000fe40008000000 */
[----:B------:R2:W-:Y:S02]  /*16760*/  UTMALDG.3D [UR8], [UR22], desc[UR6] ;  /* 0x00000608160075b4 */ /* 0x0005e40008011000 */
[----:B--2---:R-:W-:Y:S05]  /*16770*/  @P3 BRA `(.L_x_358) ;  /* 0xfffffffc00503947 */ /* 0x004fea000383ffff */
.L_x_354:
[----:B------:R-:W-:Y:S05]  /*16780*/  BSYNC B1 ;  /* 0x0000000000017941 */ /* 0x000fea0003800000 */
.L_x_353:
[----:B------:R-:W2:Y:S01]  /*16790*/  LDL.LU R15, [R1+0x204] ;  /* 0x00020400010f7983 */ /* 0x000ea20000300800 */
[----:B------:R-:W-:Y:S01]  /*167a0*/  LOP3.LUT P1, RZ, R11, 0xff, RZ, 0xc0, !PT ;  /* 0x000000ff0bff7812 */ /* 0x000fe2000782c0ff */
[----:B------:R-:W-:Y:S02]  /*167b0*/  ULDC.64 UR4, c[0x0][0x8f8] ;  /* 0x00023e0000047ab9 */ /* 0x000fe40000000a00 */
[----:B------:R-:W3:Y:S01]  /*167c0*/  LDL.LU R12, [R1+0x200] ;  /* 0x00020000010c7983 */ /* 0x000ee20000300800 */
[C---:B------:R-:W-:Y:S01]  /*167d0*/  IADD3 R6, R7.reuse, R6, RZ ;  /* 0x0000000607067210 */ /* 0x040fe20007ffe0ff */
[----:B------:R-:W-:Y:S01]  /*167e0*/  BSSY B1, `(.L_x_359) ;  /* 0x0000070000017945 */ /* 0x000fe20003800000 */
[----:B------:R-:W-:Y:S02]  /*167f0*/  ISETP.GE.U32.AND P3, PT, R7, 0x3, PT ;  /* 0x000000030700780c */ /* 0x000fe40003f66070 */
[----:B------:R-:W-:Y:S02]  /*16800*/  MOV R10, 0xffffffff ;  /* 0xffffffff000a7802 */ /* 0x000fe40000000f00 */
[----:B------:R-:W-:-:S02]  /*16810*/  PRMT R4, RZ, 0x7610, R4 ;  /* 0x00007610ff047816 */ /* 0x000fc40000000004 */
[----:B------:R-:W-:Y:S01]  /*16820*/  PRMT R11, RZ, 0x7610, R11 ;  /* 0x00007610ff0b7816 */ /* 0x000fe2000000000b */
[----:B------:R-:W4:Y:S01]  /*16830*/  @P1 S2R R3, SR_CgaCtaId ;  /* 0x0000000000031919 */ /* 0x000f220000008800 */
[----:B------:R-:W-:-:S04]  /*16840*/  @P1 MOV R2, 0x400 ;  /* 0x0000040000021802 */ /* 0x000fc80000000f00 */
[----:B----4-:R-:W-:-:S04]  /*16850*/  @P1 LEA R2, R3, R2, 0x18 ;  /* 0x0000000203021211 */ /* 0x010fc800078ec0ff */
[----:B------:R4:W-:Y:S01]  /*16860*/  @P1 SYNCS.ARRIVE.TRANS64.A1T0 RZ, [R2+URZ+0x78], RZ ;  /* 0x000078ff02ff19a7 */ /* 0x0009e2000810003f */
[----:B------:R-:W-:-:S04]  /*16870*/  ISETP.GT.U32.AND P1, PT, R6, 0x2, PT ;  /* 0x000000020600780c */ /* 0x000fc80003f24070 */
[----:B------:R-:W-:Y:S01]  /*16880*/  ISETP.LT.U32.AND P1, PT, R7, 0x3, P1 ;  /* 0x000000030700780c */ /* 0x000fe20000f21070 */
[----:B----4-:R-:W-:Y:S01]  /*16890*/  IMAD.WIDE.U32 R2, R6, -0x55555555, RZ ;  /* 0xaaaaaaab06027825 */ /* 0x010fe200078e00ff */
[----:B------:R-:W-:-:S04]  /*168a0*/  MOV R2, 0xffffffff ;  /* 0xffffffff00027802 */ /* 0x000fc80000000f00 */
[----:B------:R-:W-:Y:S02]  /*168b0*/  SHF.R.U32.HI R5, RZ, 0x1, R3 ;  /* 0x00000001ff057819 */ /* 0x000fe40000011603 */
[----:B------:R-:W-:-:S03]  /*168c0*/  SEL R3, RZ, 0x1, !P1 ;  /* 0x00000001ff037807 */ /* 0x000fc60004800000 */
[----:B------:R-:W-:Y:S01]  /*168d0*/  IMAD R6, R5, -0x3, R6 ;  /* 0xfffffffd05067824 */ /* 0x000fe200078e0206 */
[----:B------:R-:W-:Y:S01]  /*168e0*/  LOP3.LUT R0, R0, R3, RZ, 0x3c, !PT ;  /* 0x0000000300007212 */ /* 0x000fe200078e3cff */
[----:B------:R-:W-:-:S03]  /*168f0*/  IMAD.MOV.U32 R3, RZ, RZ, -0x1 ;  /* 0xffffffffff037424 */ /* 0x000fc600078e00ff */
[----:B------:R-:W-:Y:S02]  /*16900*/  @P3 LOP3.LUT R0, R0, 0x1, R5, 0x78, !PT ;  /* 0x0000000100003812 */ /* 0x000fe400078e7805 */
[----:B---3--:R-:W-:-:S04]  /*16910*/  IADD3 R12, P1, R12, UR46, RZ ;  /* 0x0000002e0c0c7c10 */ /* 0x008fc8000ff3e0ff */
[----:B--2---:R-:W-:Y:S01]  /*16920*/  IADD3.X R15, R15, UR38, RZ, P1, !PT ;  /* 0x000000260f0f7c10 */ /* 0x004fe20008ffe4ff */
[----:B------:R2:W-:Y:S01]  /*16930*/  STL [R1+0x200], R12 ;  /* 0x0002000c01007387 */ /* 0x0005e20000100800 */
[----:B------:R-:W-:-:S03]  /*16940*/  ISETP.GE.U32.AND P1, PT, R12, UR4, PT ;  /* 0x000000040c007c0c */ /* 0x000fc6000bf26070 */
[----:B------:R2:W-:Y:S01]  /*16950*/  STL [R1+0x204], R15 ;  /* 0x0002040f01007387 */ /* 0x0005e20000100800 */
[----:B------:R-:W-:-:S13]  /*16960*/  ISETP.GE.U32.AND.EX P1, PT, R15, UR5, PT, P1 ;  /* 0x000000050f007c0c */ /* 0x000fda000bf26110 */
[----:B--2---:R-:W-:Y:S05]  /*16970*/  @P1 BRA `(.L_x_360) ;  /* 0x0000000400581947 */ /* 0x004fea0003800000 */
[----:B------:R-:W2:Y:S01]  /*16980*/  S2R R9, SR_CTAID.X ;  /* 0x0000000000097919 */ /* 0x000ea20000002500 */
[----:B------:R-:W3:Y:S01]  /*16990*/  LDC R17, c[0x0][0x904] ;  /* 0x00024100ff117b82 */ /* 0x000ee20000000800 */
[----:B------:R-:W-:Y:S01]  /*169a0*/  ULDC UR4, c[0x0][0x150] ;  /* 0x0000540000047ab9 */ /* 0x000fe20000000800 */
[----:B------:R-:W-:Y:S01]  /*169b0*/  ULDC UR7, c[0x0][0x8d8] ;  /* 0x0002360000077ab9 */ /* 0x000fe20000000800 */
[----:B------:R-:W4:Y:S05]  /*169c0*/  S2R R2, SR_CTAID.Y ;  /* 0x0000000000027919 */ /* 0x000f2a0000002600 */
[----:B------:R-:W5:Y:S08]  /*169d0*/  LDC R4, c[0x0][0x144] ;  /* 0x00005100ff047b82 */ /* 0x000f700000000800 */
[----:B-1----:R-:W1:Y:S01]  /*169e0*/  LDC R13, c[0x0][0x148] ;  /* 0x00005200ff0d7b82 */ /* 0x002e620000000800 */
[----:B---3--:R-:W-:-:S02]  /*169f0*/  ISETP.NE.AND P4, PT, R17, 0x1, PT ;  /* 0x000000011100780c */ /* 0x008fc40003f85270 */
[----:B--2---:R-:W-:Y:S02]  /*16a00*/  I2FP.F32.U32 R3, R9 ;  /* 0x0000000900037245 */ /* 0x004fe40000201000 */
[----:B----4-:R-:W-:-:S03]  /*16a10*/  I2FP.F32.U32 R5, R2 ;  /* 0x0000000200057245 */ /* 0x010fc60000201000 */
[----:B------:R-:W-:Y:S01]  /*16a20*/  FMUL R3, R3, UR4 ;  /* 0x0000000403037c20 */ /* 0x000fe20008400000 */
[----:B------:R-:W-:Y:S02]  /*16a30*/  ULDC UR4, c[0x0][0x154] ;  /* 0x0000550000047ab9 */ /* 0x000fe40000000800 */
[----:B------:R-:W-:Y:S01]  /*16a40*/  FMUL R10, R5, UR4 ;  /* 0x00000004050a7c20 */ /* 0x000fe20008400000 */
[----:B------:R-:W-:Y:S02]  /*16a50*/  ULDC.64 UR4, c[0x0][0x8d0] ;  /* 0x0002340000047ab9 */ /* 0x000fe40000000a00 */
[----:B------:R-:W2:Y:S01]  /*16a60*/  F2I.U32.TRUNC.NTZ R3, R3 ;  /* 0x0000000300037305 */ /* 0x000ea2000020f000 */
[----:B------:R-:W-:-:S04]  /*16a70*/  ISETP.NE.U32.AND P1, PT, RZ, UR4, PT ;  /* 0x00000004ff007c0c */ /* 0x000fc8000bf25070 */
[----:B------:R-:W-:-:S03]  /*16a80*/  ISETP.NE.AND.EX P1, PT, RZ, UR5, PT, P1 ;  /* 0x00000005ff007c0c */ /* 0x000fc6000bf25310 */
[----:B------:R-:W3:Y:S01]  /*16a90*/  F2I.U32.TRUNC.NTZ R10, R10 ;  /* 0x0000000a000a7305 */ /* 0x000ee2000020f000 */
[----:B--2---:R-:W-:Y:S02]  /*16aa0*/  IMAD.MOV R5, RZ, RZ, -R3 ;  /* 0x000000ffff057224 */ /* 0x004fe400078e0a03 */
[----:B------:R-:W-:Y:S02]  /*16ab0*/  IMAD.MOV.U32 R3, RZ, RZ, R15 ;  /* 0x000000ffff037224 */ /* 0x000fe400078e000f */
[----:B-----5:R-:W-:Y:S01]  /*16ac0*/  IMAD R9, R4, R5, R9 ;  /* 0x0000000504097224 */ /* 0x020fe200078e0209 */
[----:B---3--:R-:W-:-:S05]  /*16ad0*/  IADD3 R4, -R10, RZ, RZ ;  /* 0x000000ff0a047210 */ /* 0x008fca0007ffe1ff */
[----:B-1----:R-:W-:Y:S01]  /*16ae0*/  @P4 IMAD R9, R13, R4, R2 ;  /* 0x000000040d094224 */ /* 0x002fe200078e0202 */
[----:B------:R-:W-:Y:S01]  /*16af0*/  MOV R2, R12 ;  /* 0x0000000c00027202 */ /* 0x000fe20000000f00 */
[----:B------:R-:W-:Y:S06]  /*16b00*/  @!P1 BRA `(.L_x_361) ;  /* 0x0000000000289947 */ /* 0x000fec0003800000 */
[----:B------:R-:W-:Y:S02]  /*16b10*/  ULDC UR6, c[0x0][0x8dc] ;  /* 0x0002370000067ab9 */ /* 0x000fe40000000800 */
[----:B------:R-:W-:-:S04]  /*16b20*/  IADD3 R3, P1, R12, UR6, RZ ;  /* 0x000000060c037c10 */ /* 0x000fc8000ff3e0ff */
[----:B------:R-:W-:-:S05]  /*16b30*/  IADD3.X R13, RZ, R15, RZ, P1, !PT ;  /* 0x0000000fff0d7210 */ /* 0x000fca0000ffe4ff */
[----:B------:R-:W-:-:S04]  /*16b40*/  IMAD.WIDE.U32 R4, R13, UR4, RZ ;  /* 0x000000040d047c25 */ /* 0x000fc8000f8e00ff */
[----:B------:R-:W-:-:S04]  /*16b50*/  IMAD.WIDE.U32 R4, P1, R3, UR5, R4 ;  /* 0x0000000503047c25 */ /* 0x000fc8000f820004 */
[----:B------:R-:W-:-:S04]  /*16b60*/  IMAD.WIDE.U32 R2, R3, UR4, RZ ;  /* 0x0000000403027c25 */ /* 0x000fc8000f8e00ff */
[----:B------:R-:W-:Y:S01]  /*16b70*/  IMAD.MOV.U32 R2, RZ, RZ, R5 ;  /* 0x000000ffff027224 */ /* 0x000fe200078e0005 */
[----:B------:R-:W-:Y:S02]  /*16b80*/  IADD3 RZ, P3, R3, R4, RZ ;  /* 0x0000000403ff7210 */ /* 0x000fe40007f7e0ff */
[----:B------:R-:W-:-:S03]  /*16b90*/  IADD3.X R3, RZ, RZ, RZ, P1, !PT ;  /* 0x000000ffff037210 */ /* 0x000fc60000ffe4ff */
[----:B------:R-:W-:-:S08]  /*16ba0*/  IMAD.WIDE.U32.X R2, R13, UR5, R2, P3 ;  /* 0x000000050d027c25 */ /* 0x000fd000098e0402 */
.L_x_361:
[--C-:B------:R-:W-:Y:S01]  /*16bb0*/  SHF.R.U64 R10, R2, UR7, R3.reuse ;  /* 0x00000007020a7c19 */ /* 0x100fe20008001203 */
[----:B------:R-:W-:Y:S01]  /*16bc0*/  ULDC.64 UR4, c[0x0][0x8c8] ;  /* 0x0002320000047ab9 */ /* 0x000fe20000000a00 */
[----:B------:R-:W-:Y:S01]  /*16bd0*/  SHF.R.U32.HI R2, RZ, UR7, R3 ;  /* 0x00000007ff027c19 */ /* 0x000fe20008011603 */
[----:B------:R-:W-:Y:S01]  /*16be0*/  IMAD.MOV.U32 R3, RZ, RZ, R15 ;  /* 0x000000ffff037224 */ /* 0x000fe200078e000f */
[----:B------:R-:W-:Y:S01]  /*16bf0*/  IADD3 R13, P1, RZ, -R10, RZ ;  /* 0x8000000aff0d7210 */ /* 0x000fe20007f3e0ff */
[----:B------:R-:W-:-:S03]  /*16c00*/  ULDC.64 UR6, c[0x0][0x8e8] ;  /* 0x00023a0000067ab9 */ /* 0x000fc60000000a00 */
[----:B------:R-:W-:Y:S02]  /*16c10*/  IADD3.X R2, RZ, ~R2, RZ, P1, !PT ;  /* 0x80000002ff027210 */ /* 0x000fe40000ffe4ff */
[----:B------:R-:W-:-:S03]  /*16c20*/  ISETP.NE.U32.AND P1, PT, RZ, UR6, PT ;  /* 0x00000006ff007c0c */ /* 0x000fc6000bf25070 */
[----:B------:R-:W-:Y:S01]  /*16c30*/  IMAD R2, R2, UR4, RZ ;  /* 0x0000000402027c24 */ /* 0x000fe2000f8e02ff */
[----:B------:R-:W-:-:S03]  /*16c40*/  ISETP.NE.AND.EX P1, PT, RZ, UR7, PT, P1 ;  /* 0x00000007ff007c0c */ /* 0x000fc6000bf25310 */
[----:B------:R-:W-:Y:S01]  /*16c50*/  IMAD R5, R13, UR5, R2 ;  /* 0x000000050d057c24 */ /* 0x000fe2000f8e0202 */
[----:B------:R-:W-:-:S05]  /*16c60*/  MOV R2, R12 ;  /* 0x0000000c00027202 */ /* 0x000fca0000000f00 */
[----:B------:R-:W-:Y:S01]  /*16c70*/  IMAD.WIDE.U32 R2, R13, UR4, R2 ;  /* 0x000000040d027c25 */ /* 0x000fe2000f8e0002 */
[----:B------:R-:W-:-:S04]  /*16c80*/  ULDC UR4, c[0x0][0x8c0] ;  /* 0x0002300000047ab9 */ /* 0x000fc80000000800 */
[----:B------:R-:W-:-:S04]  /*16c90*/  IADD3 R3, R3, R5, RZ ;  /* 0x0000000503037210 */ /* 0x000fc80007ffe0ff */
[--C-:B------:R-:W-:Y:S02]  /*16ca0*/  SHF.R.U64 R12, R2, UR4, R3.reuse ;  /* 0x00000004020c7c19 */ /* 0x100fe40008001203 */
[----:B------:R-:W-:Y:S01]  /*16cb0*/  SHF.R.U32.HI R3, RZ, UR4, R3 ;  /* 0x00000004ff037c19 */ /* 0x000fe20008011603 */
[----:B------:R-:W-:-:S03]  /*16cc0*/  ULDC UR4, c[0x0][0x8b0] ;  /* 0x00022c0000047ab9 */ /* 0x000fc60000000800 */
[--C-:B------:R-:W-:Y:S02]  /*16cd0*/  SHF.R.U32.HI R2, RZ, UR4, R3.reuse ;  /* 0x00000004ff027c19 */ /* 0x100fe40008011603 */
[----:B------:R-:W-:Y:S01]  /*16ce0*/  SHF.R.U64 R13, R12, UR4, R3 ;  /* 0x000000040c0d7c19 */ /* 0x000fe20008001203 */
[----:B------:R-:W-:Y:S02]  /*16cf0*/  ULDC UR4, c[0x0][0x900] ;  /* 0x0002400000047ab9 */ /* 0x000fe40000000800 */
[--C-:B------:R-:W-:Y:S02]  /*16d00*/  SHF.R.U32.HI R15, RZ, UR4, R2.reuse ;  /* 0x00000004ff0f7c19 */ /* 0x100fe40008011602 */
[----:B------:R-:W-:-:S03]  /*16d10*/  SHF.R.U64 R14, R13, UR4, R2 ;  /* 0x000000040d0e7c19 */ /* 0x000fc60008001202 */
[----:B------:R-:W-:Y:S01]  /*16d20*/  IMAD.MOV.U32 R3, RZ, RZ, R15 ;  /* 0x000000ffff037224 */ /* 0x000fe200078e000f */
        /* <DEDUP_REMOVED lines=12> */
.L_x_362:
[----:B------:R-:W-:Y:S01]  /*16df0*/  ULDC UR4, c[0x0][0x8f0] ;  /* 0x00023c0000047ab9 */ /* 0x000fe20000000800 */
[----:B------:R-:W-:Y:S02]  /*16e00*/  LOP3.LUT R13, R13, UR16, RZ, 0xc0, !PT ;  /* 0x000000100d0d7c12 */ /* 0x000fe4000f8ec0ff */
[----:B------:R-:W-:Y:S01]  /*16e10*/  SHF.R.U64 R2, R2, UR4, R3 ;  /* 0x0000000402027c19 */ /* 0x000fe20008001203 */
[----:B------:R-:W-:-:S03]  /*16e20*/  ULDC UR4, c[0x0][0x8e0] ;  /* 0x0002380000047ab9 */ /* 0x000fc60000000800 */
[C---:B------:R-:W-:Y:S01]  /*16e30*/  IADD3 R3, -R2.reuse, RZ, RZ ;  /* 0x000000ff02037210 */ /* 0x040fe20007ffe1ff */
[----:B------:R-:W-:-:S04]  /*16e40*/  IMAD R4, R2, UR17, R13 ;  /* 0x0000001102047c24 */ /* 0x000fc8000f8e020d */
[----:B------:R-:W-:Y:S01]  /*16e50*/  IMAD R14, R3, UR4, R14 ;  /* 0x00000004030e7c24 */ /* 0x000fe2000f8e020e */
[----:B------:R-:W-:Y:S01]  /*16e60*/  ULDC UR4, c[0x0][0x8b8] ;  /* 0x00022e0000047ab9 */ /* 0x000fe20000000800 */
[----:B------:R-:W-:Y:S01]  /*16e70*/  LOP3.LUT R3, R12, UR15, RZ, 0xc0, !PT ;  /* 0x0000000f0c037c12 */ /* 0x000fe2000f8ec0ff */
[----:B------:R-:W-:Y:S01]  /*16e80*/  IMAD R9, R4, UR4, R9 ;  /* 0x0000000404097c24 */ /* 0x000fe2000f8e0209 */
[----:B------:R-:W-:Y:S01]  /*16e90*/  ULDC UR4, c[0x0][0x8a8] ;  /* 0x00022a0000047ab9 */ /* 0x000fe20000000800 */
[----:B------:R-:W-:Y:S02]  /*16ea0*/  MOV R4, 0x1 ;  /* 0x0000000100047802 */ /* 0x000fe40000000f00 */
[----:B------:R-:W-:-:S05]  /*16eb0*/  IMAD R14, R14, UR4, R3 ;  /* 0x000000040e0e7c24 */ /* 0x000fca000f8e0203 */
[----:B------:R-:W-:Y:S02]  /*16ec0*/  SEL R2, R14, R9, !P4 ;  /* 0x000000090e027207 */ /* 0x000fe40006000000 */
[----:B------:R-:W-:-:S07]  /*16ed0*/  SEL R3, R9, R14, !P4 ;  /* 0x0000000e09037207 */ /* 0x000fce0006000000 */
.L_x_360:
[----:B------:R-:W-:Y:S05]  /*16ee0*/  BSYNC B1 ;  /* 0x0000000000017941 */ /* 0x000fea0003800000 */
.L_x_359:
[----:B------:R-:W-:-:S13]  /*16ef0*/  LOP3.LUT P1, RZ, R4, 0xff, RZ, 0xc0, !PT ;  /* 0x000000ff04ff7812 */ /* 0x000fda000782c0ff */
[----:B------:R-:W-:Y:S05]  /*16f00*/  @P1 BRA `(.L_x_363) ;  /* 0xfffffff400381947 */ /* 0x000fea000383ffff */
[----:B------:R-:W-:Y:S05]  /*16f10*/  BSYNC B0 ;  /* 0x0000000000007941 */ /* 0x000fea0003800000 */
.L_x_351:
[----:B------:R-:W-:-:S03]  /*16f20*/  UMOV UR4, 0xffffffff ;  /* 0xffffffff00047882 */ /* 0x000fc60000000000 */
[----:B------:R-:W-:Y:S05]  /*16f30*/  BRA.DIV UR4, `(.L_x_364) ;  /* 0x00000012040c7947 */ /* 0x000fea000b800000 */
[----:B------:R-:W-:-:S13]  /*16f40*/  ELECT P6, URZ, PT ;  /* 0x00000000003f782f */ /* 0x000fda00038c0000 */
.L_x_410:
[----:B------:R-:W-:Y:S05]  /*16f50*/  @!P6 BRA `(.L_x_10) ;  /* 0x000000000084e947 */ /* 0x000fea0003800000 */
[----:B------:R-:W2:Y:S02]  /*16f60*/  LDL.LU R2, [R1+0x208] ;  /* 0x0002080001027983 */ /* 0x000ea40000300800 */
[----:B--2---:R-:W-:-:S04]  /*16f70*/  LOP3.LUT R2, R2, 0x2, RZ, 0xfc, !PT ;  /* 0x0000000202027812 */ /* 0x004fc800078efcff */
[----:B------:R-:W-:-:S13]  /*16f80*/  ISETP.NE.AND P0, PT, R2, 0x3, PT ;  /* 0x000000030200780c */ /* 0x000fda0003f05270 */
[----:B------:R-:W-:Y:S05]  /*16f90*/  @!P0 BRA `(.L_x_365) ;  /* 0x0000000000048947 */ /* 0x000fea0003800000 */
[----:B------:R-:W-:Y:S01]  /*16fa0*/  BPT.TRAP 0x1 ;  /* 0x000000040000795c */ /* 0x000fe20000300000 */
.L_x_365:
[----:B------:R-:W2:Y:S01]  /*16fb0*/  S2R R3, SR_CgaCtaId ;  /* 0x0000000000037919 */ /* 0x000ea20000008800 */
[----:B------:R-:W-:-:S04]  /*16fc0*/  MOV R2, 0x400 ;  /* 0x0000040000027802 */ /* 0x000fc80000000f00 */
[----:B--2---:R-:W-:Y:S02]  /*16fd0*/  LEA R3, R3, R2, 0x18 ;  /* 0x0000000203037211 */ /* 0x004fe400078ec0ff */
[----:B------:R-:W-:-:S03]  /*16fe0*/  SHF.L.U32 R2, R0, 0x1f, RZ ;  /* 0x0000001f00027819 */ /* 0x000fc600000006ff */
[----:B------:R-:W-:-:S05]  /*16ff0*/  VIADD R3, R3, 0x18 ;  /* 0x0000001803037836 */ /* 0x000fca0000000000 */
[----:B------:R-:W-:-:S04]  /*17000*/  LEA R5, R6, R3, 0x3 ;  /* 0x0000000306057211 */ /* 0x000fc800078e18ff */
[----:B------:R-:W2:Y:S02]  /*17010*/  SYNCS.PHASECHK.TRANS64.TRYWAIT P0, [R5+URZ], R2 ;  /* 0x00000002050075a7 */ /* 0x000ea4000800017f */
[----:B--2---:R-:W-:Y:S05]  /*17020*/  @!P0 BRA `(.L_x_366) ;  /* 0x0000000c00f08947 */ /* 0x004fea0003800000 */
.L_x_411:
[----:B------:R-:W-:-:S04]  /*17030*/  IADD3 R6, R6, 0x1, RZ ;  /* 0x0000000106067810 */ /* 0x000fc80007ffe0ff */
[----:B------:R-:W-:-:S04]  /*17040*/  ISETP.NE.AND P0, PT, R6, 0x3, PT ;  /* 0x000000030600780c */ /* 0x000fc80003f05270 */
[----:B--2---:R-:W-:Y:S02]  /*17050*/  SEL R5, RZ, 0x1, P0 ;  /* 0x00000001ff057807 */ /* 0x004fe40000000000 */
[----:B------:R-:W-:Y:S02]  /*17060*/  SEL R6, R6, RZ, P0 ;  /* 0x000000ff06067207 */ /* 0x000fe40000000000 */
[----:B------:R-:W-:-:S03]  /*17070*/  LOP3.LUT R5, R0, R5, RZ, 0x3c, !PT ;  /* 0x0000000500057212 */ /* 0x000fc600078e3cff */
[----:B------:R-:W-:Y:S01]  /*17080*/  IMAD R7, R6, 0x8, R3 ;  /* 0x0000000806077824 */ /* 0x000fe200078e0203 */
[----:B------:R-:W-:-:S04]  /*17090*/  SHF.L.U32 R0, R5, 0x1f, RZ ;  /* 0x0000001f05007819 */ /* 0x000fc800000006ff */
[----:B------:R-:W2:Y:S02]  /*170a0*/  SYNCS.PHASECHK.TRANS64.TRYWAIT P0, [R7+URZ], R0 ;  /* 0x00000000070075a7 */ /* 0x000ea4000800017f */
[----:B--2---:R-:W-:Y:S05]  /*170b0*/  @!P0 BRA `(.L_x_367) ;  /* 0x0000000c00e08947 */ /* 0x004fea0003800000 */
.L_x_412:
[----:B--2---:R-:W-:-:S04]  /*170c0*/  IADD3 R0, R6, 0x1, RZ ;  /* 0x0000000106007810 */ /* 0x004fc80007ffe0ff */
[----:B------:R-:W-:-:S04]  /*170d0*/  ISETP.NE.AND P0, PT, R0, 0x3, PT ;  /* 0x000000030000780c */ /* 0x000fc80003f05270 */
[----:B------:R-:W-:Y:S02]  /*170e0*/  SEL R2, RZ, 0x1, P0 ;  /* 0x00000001ff027807 */ /* 0x000fe40000000000 */
[----:B------:R-:W-:Y:S02]  /*170f0*/  SEL R0, R0, RZ, P0 ;  /* 0x000000ff00007207 */ /* 0x000fe40000000000 */
[----:B------:R-:W-:Y:S02]  /*17100*/  LOP3.LUT R2, R5, R2, RZ, 0x3c, !PT ;  /* 0x0000000205027212 */ /* 0x000fe400078e3cff */
[----:B------:R-:W-:Y:S02]  /*17110*/  LEA R3, R0, R3, 0x3 ;  /* 0x0000000300037211 */ /* 0x000fe400078e18ff */
[----:B------:R-:W-:-:S07]  /*17120*/  SHF.L.U32 R0, R2, 0x1f, RZ ;  /* 0x0000001f02007819 */ /* 0x000fce00000006ff */
.L_x_368:
[----:B--2---:R2:W3:Y:S02]  /*17130*/  SYNCS.PHASECHK.TRANS64.TRYWAIT P0, [R3+URZ], R0 ;  /* 0x00000000030075a7 */ /* 0x0044e4000800017f */
[----:B---3--:R-:W-:Y:S05]  /*17140*/  @!P0 NANOSLEEP.SYNCS 0x989680 ;  /* 0x009896800000895d */ /* 0x008fea0003900000 */
[----:B------:R-:W3:Y:S02]  /*17150*/  @!P0 SYNCS.PHASECHK.TRANS64 P0, [R3+URZ], R0 ;  /* 0x00000000030085a7 */ /* 0x000ee4000800007f */
[----:B---3--:R-:W-:Y:S05]  /*17160*/  @!P0 BRA `(.L_x_368) ;  /* 0xfffffffc00f08947 */ /* 0x008fea000383ffff */
.L_x_10:
[----:B------:R-:W-:Y:S05]  /*17170*/  BSYNC B6 ;  /* 0x0000000000067941 */ /* 0x000fea0003800000 */
.L_x_8:
[----:B------:R-:W-:Y:S05]  /*17180*/  EXIT ;  /* 0x000000000000794d */ /* 0x000fea0003800000 */
.L_x_23:
[----:B--2---:R2:W3:Y:S02]  /*17190*/  SYNCS.PHASECHK.TRANS64.TRYWAIT P1, [R3+URZ], R0 ;  /* 0x00000000030075a7 */ /* 0x0044e4000802017f */
[----:B---3--:R-:W-:Y:S05]  /*171a0*/  @!P1 NANOSLEEP.SYNCS 0x989680 ;  /* 0x009896800000995d */ /* 0x008fea0003900000 */
[----:B------:R-:W3:Y:S02]  /*171b0*/  @!P1 SYNCS.PHASECHK.TRANS64 P1, [R3+URZ], R0 ;  /* 0x00000000030095a7 */ /* 0x000ee4000802007f */
[----:B---3--:R-:W-:Y:S05]  /*171c0*/  @!P1 BRA `(.L_x_23) ;  /* 0xfffffffc00f09947 */ /* 0x008fea000383ffff */
[----:B------:R-:W-:Y:S05]  /*171d0*/  BRA `(.L_x_22) ;  /* 0xfffffea400ac7947 */ /* 0x000fea000383ffff */
.L_x_28:
[----:B--2---:R-:W-:-:S04]  /*171e0*/  IMAD.U32 R4, RZ, RZ, UR4 ;  /* 0x00000004ff047e24 */ /* 0x004fc8000f8e00ff */
[----:B------:R2:W3:Y:S03]  /*171f0*/  SYNCS.PHASECHK.TRANS64.TRYWAIT P1, [R4+URZ], R3 ;  /* 0x00000003040075a7 */ /* 0x0004e6000802017f */
[----:B---3--:R-:W-:Y:S05]  /*17200*/  @!P1 NANOSLEEP.SYNCS 0x989680 ;  /* 0x009896800000995d */ /* 0x008fea0003900000 */
[----:B------:R-:W3:Y:S02]  /*17210*/  @!P1 SYNCS.PHASECHK.TRANS64 P1, [R4+URZ], R3 ;  /* 0x00000003040095a7 */ /* 0x000ee4000802007f */
[----:B---3--:R-:W-:Y:S05]  /*17220*/  @!P1 BRA `(.L_x_28) ;  /* 0xfffffffc00ec9947 */ /* 0x008fea000383ffff */
[----:B------:R-:W-:Y:S05]  /*17230*/  BRA `(.L_x_27) ;  /* 0xfffffedc00847947 */ /* 0x000fea000383ffff */
.L_x_50:
[----:B-1----:R-:W-:-:S04]  /*17240*/  MOV R8, UR49 ;  /* 0x0000003100087c02 */ /* 0x002fc80008000f00 */
[----:B------:R1:W2:Y:S03]  /*17250*/  SYNCS.PHASECHK.TRANS64.TRYWAIT P0, [R8+URZ+0x30], R3 ;  /* 0x00003003080075a7 */ /* 0x0002a6000800017f */
[----:B--2---:R-:W-:Y:S05]  /*17260*/  @!P0 NANOSLEEP.SYNCS 0x989680 ;  /* 0x009896800000895d */ /* 0x004fea0003900000 */
[----:B------:R-:W2:Y:S02]  /*17270*/  @!P0 SYNCS.PHASECHK.TRANS64 P0, [R8+URZ+0x30], R3 ;  /* 0x00003003080085a7 */ /* 0x000ea4000800007f */
[----:B--2---:R-:W-:Y:S05]  /*17280*/  @!P0 BRA `(.L_x_50) ;  /* 0xfffffffc00ec8947 */ /* 0x004fea000383ffff */
[----:B------:R-:W-:Y:S05]  /*17290*/  BRA `(.L_x_369) ;  /* 0xffffff2c00b47947 */ /* 0x000fea000383ffff */
.L_x_61:
[----:B-1----:R1:W2:Y:S02]  /*172a0*/  SYNCS.PHASECHK.TRANS64.TRYWAIT P2, [R11+URZ+0x30], R13 ;  /* 0x0000300d0b0075a7 */ /* 0x0022a4000804017f */
[----:B--2---:R-:W-:Y:S05]  /*172b0*/  @!P2 NANOSLEEP.SYNCS 0x989680 ;  /* 0x009896800000a95d */ /* 0x004fea0003900000 */
[----:B------:R-:W2:Y:S02]  /*172c0*/  @!P2 SYNCS.PHASECHK.TRANS64 P2, [R11+URZ+0x30], R13 ;  /* 0x0000300d0b00a5a7 */ /* 0x000ea4000804007f */
[----:B--2---:R-:W-:Y:S05]  /*172d0*/  @!P2 BRA `(.L_x_61) ;  /* 0xfffffffc00f0a947 */ /* 0x004fea000383ffff */
[----:B------:R-:W-:Y:S05]  /*172e0*/  BRA `(.L_x_370) ;  /* 0xffffff3800587947 */ /* 0x000fea000383ffff */
.L_x_72:
[----:B--2---:R2:W3:Y:S02]  /*172f0*/  SYNCS.PHASECHK.TRANS64.TRYWAIT P2, [R11+URZ+0x30], R13 ;  /* 0x0000300d0b0075a7 */ /* 0x0044e4000804017f */
[----:B---3--:R-:W-:Y:S05]  /*17300*/  @!P2 NANOSLEEP.SYNCS 0x989680 ;  /* 0x009896800000a95d */ /* 0x008fea0003900000 */
[----:B------:R-:W3:Y:S02]  /*17310*/  @!P2 SYNCS.PHASECHK.TRANS64 P2, [R11+URZ+0x30], R13 ;  /* 0x0000300d0b00a5a7 */ /* 0x000ee4000804007f */
[----:B---3--:R-:W-:Y:S05]  /*17320*/  @!P2 BRA `(.L_x_72) ;  /* 0xfffffffc00f0a947 */ /* 0x008fea000383ffff */
[----:B------:R-:W-:Y:S05]  /*17330*/  BRA `(.L_x_371) ;  /* 0xffffff40004c7947 */ /* 0x000fea000383ffff */
.L_x_83:
[----:B--2---:R2:W3:Y:S02]  /*17340*/  SYNCS.PHASECHK.TRANS64.TRYWAIT P2, [R13+URZ+0x30], R14 ;  /* 0x0000300e0d0075a7 */ /* 0x0044e4000804017f */
[----:B---3--:R-:W-:Y:S05]  /*17350*/  @!P2 NANOSLEEP.SYNCS 0x989680 ;  /* 0x009896800000a95d */ /* 0x008fea0003900000 */
[----:B------:R-:W3:Y:S02]  /*17360*/  @!P2 SYNCS.PHASECHK.TRANS64 P2, [R13+URZ+0x30], R14 ;  /* 0x0000300e0d00a5a7 */ /* 0x000ee4000804007f */
[----:B---3--:R-:W-:Y:S05]  /*17370*/  @!P2 BRA `(.L_x_83) ;  /* 0xfffffffc00f0a947 */ /* 0x008fea000383ffff */
[----:B------:R-:W-:Y:S05]  /*17380*/  BRA `(.L_x_372) ;  /* 0xffffff4800887947 */ /* 0x000fea000383ffff */
.L_x_94:
[----:B--2---:R2:W3:Y:S02]  /*17390*/  SYNCS.PHASECHK.TRANS64.TRYWAIT P2, [R13+URZ+0x30], R14 ;  /* 0x0000300e0d0075a7 */ /* 0x0044e4000804017f */
[----:B---3--:R-:W-:Y:S05]  /*173a0*/  @!P2 NANOSLEEP.SYNCS 0x989680 ;  /* 0x009896800000a95d */ /* 0x008fea0003900000 */
[----:B------:R-:W3:Y:S02]  /*173b0*/  @!P2 SYNCS.PHASECHK.TRANS64 P2, [R13+URZ+0x30], R14 ;  /* 0x0000300e0d00a5a7 */ /* 0x000ee4000804007f */
[----:B---3--:R-:W-:Y:S05]  /*173c0*/  @!P2 BRA `(.L_x_94) ;  /* 0xfffffffc00f0a947 */ /* 0x008fea000383ffff */
[----:B------:R-:W-:Y:S05]  /*173d0*/  BRA `(.L_x_373) ;  /* 0xffffff5000887947 */ /* 0x000fea000383ffff */
.L_x_105:
[----:B-1----:R1:W2:Y:S02]  /*173e0*/  SYNCS.PHASECHK.TRANS64.TRYWAIT P2, [R13+URZ+0x30], R14 ;  /* 0x0000300e0d0075a7 */ /* 0x0022a4000804017f */
[----:B--2---:R-:W-:Y:S05]  /*173f0*/  @!P2 NANOSLEEP.SYNCS 0x989680 ;  /* 0x009896800000a95d */ /* 0x004fea0003900000 */
[----:B------:R-:W2:Y:S02]  /*17400*/  @!P2 SYNCS.PHASECHK.TRANS64 P2, [R13+URZ+0x30], R14 ;  /* 0x0000300e0d00a5a7 */ /* 0x000ea4000804007f */
[----:B--2---:R-:W-:Y:S05]  /*17410*/  @!P2 BRA `(.L_x_105) ;  /* 0xfffffffc00f0a947 */ /* 0x004fea000383ffff */
[----:B------:R-:W-:Y:S05]  /*17420*/  BRA `(.L_x_374) ;  /* 0xffffff5800c87947 */ /* 0x000fea000383ffff */
.L_x_116:
[----:B-1----:R1:W2:Y:S02]  /*17430*/  SYNCS.PHASECHK.TRANS64.TRYWAIT P2, [R13+URZ+0x30], R14 ;  /* 0x0000300e0d0075a7 */ /* 0x0022a4000804017f */
[----:B--2---:R-:W-:Y:S05]  /*17440*/  @!P2 NANOSLEEP.SYNCS 0x989680 ;  /* 0x009896800000a95d */ /* 0x004fea0003900000 */
[----:B------:R-:W2:Y:S02]  /*17450*/  @!P2 SYNCS.PHASECHK.TRANS64 P2, [R13+URZ+0x30], R14 ;  /* 0x0000300e0d00a5a7 */ /* 0x000ea4000804007f */
[----:B--2---:R-:W-:Y:S05]  /*17460*/  @!P2 BRA `(.L_x_116) ;  /* 0xfffffffc00f0a947 */ /* 0x004fea000383ffff */
[----:B------:R-:W-:Y:S05]  /*17470*/  BRA `(.L_x_375) ;  /* 0xffffff6000c47947 */ /* 0x000fea000383ffff */
.L_x_127:
[----:B-1----:R1:W2:Y:S02]  /*17480*/  SYNCS.PHASECHK.TRANS64.TRYWAIT P2, [R13+URZ+0x30], R14 ;  /* 0x0000300e0d0075a7 */ /* 0x0022a4000804017f */
[----:B--2---:R-:W-:Y:S05]  /*17490*/  @!P2 NANOSLEEP.SYNCS 0x989680 ;  /* 0x009896800000a95d */ /* 0x004fea0003900000 */
[----:B------:R-:W2:Y:S02]  /*174a0*/  @!P2 SYNCS.PHASECHK.TRANS64 P2, [R13+URZ+0x30], R14 ;  /* 0x0000300e0d00a5a7 */ /* 0x000ea4000804007f */
[----:B--2---:R-:W-:Y:S05]  /*174b0*/  @!P2 BRA `(.L_x_127) ;  /* 0xfffffffc00f0a947 */ /* 0x004fea000383ffff */
[----:B------:R-:W-:Y:S05]  /*174c0*/  BRA `(.L_x_376) ;  /* 0xffffff6800fc7947 */ /* 0x000fea000383ffff */
.L_x_138:
[----:B-1----:R1:W2:Y:S02]  /*174d0*/  SYNCS.PHASECHK.TRANS64.TRYWAIT P2, [R13+URZ+0x30], R14 ;  /* 0x0000300e0d0075a7 */ /* 0x0022a4000804017f */
[----:B--2---:R-:W-:Y:S05]  /*174e0*/  @!P2 NANOSLEEP.SYNCS 0x989680 ;  /* 0x009896800000a95d */ /* 0x004fea0003900000 */
[----:B------:R-:W2:Y:S02]  /*174f0*/  @!P2 SYNCS.PHASECHK.TRANS64 P2, [R13+URZ+0x30], R14 ;  /* 0x0000300e0d00a5a7 */ /* 0x000ea4000804007f */
[----:B--2---:R-:W-:Y:S05]  /*17500*/  @!P2 BRA `(.L_x_138) ;  /* 0xfffffffc00f0a947 */ /* 0x004fea000383ffff */
[----:B------:R-:W-:Y:S05]  /*17510*/  BRA `(.L_x_377) ;  /* 0xffffff7000f47947 */ /* 0x000fea000383ffff */
.L_x_149:
[----:B-1----:R1:W2:Y:S02]  /*17520*/  SYNCS.PHASECHK.TRANS64.TRYWAIT P2, [R13+URZ+0x30], R14 ;  /* 0x0000300e0d0075a7 */ /* 0x0022a4000804017f */
[----:B--2---:R-:W-:Y:S05]  /*17530*/  @!P2 NANOSLEEP.SYNCS 0x989680 ;  /* 0x009896800000a95d */ /* 0x004fea0003900000 */
[----:B------:R-:W2:Y:S02]  /*17540*/  @!P2 SYNCS.PHASECHK.TRANS64 P2, [R13+URZ+0x30], R14 ;  /* 0x0000300e0d00a5a7 */ /* 0x000ea4000804007f */
[----:B--2---:R-:W-:Y:S05]  /*17550*/  @!P2 BRA `(.L_x_149) ;  /* 0xfffffffc00f0a947 */ /* 0x004fea000383ffff */
[----:B------:R-:W-:Y:S05]  /*17560*/  BRA `(.L_x_378) ;  /* 0xffffff7c002c7947 */ /* 0x000fea000383ffff */
.L_x_160:
[----:B-1----:R1:W2:Y:S02]  /*17570*/  SYNCS.PHASECHK.TRANS64.TRYWAIT P2, [R13+URZ+0x30], R14 ;  /* 0x0000300e0d0075a7 */ /* 0x0022a4000804017f */
[----:B--2---:R-:W-:Y:S05]  /*17580*/  @!P2 NANOSLEEP.SYNCS 0x989680 ;  /* 0x009896800000a95d */ /* 0x004fea0003900000 */
[----:B------:R-:W2:Y:S02]  /*17590*/  @!P2 SYNCS.PHASECHK.TRANS64 P2, [R13+URZ+0x30], R14 ;  /* 0x0000300e0d00a5a7 */ /* 0x000ea4000804007f */
[----:B--2---:R-:W-:Y:S05]  /*175a0*/  @!P2 BRA `(.L_x_160) ;  /* 0xfffffffc00f0a947 */ /* 0x004fea000383ffff */
[----:B------:R-:W-:Y:S05]  /*175b0*/  BRA `(.L_x_379) ;  /* 0xffffff8400247947 */ /* 0x000fea000383ffff */
.L_x_171:
[----:B-1----:R1:W2:Y:S02]  /*175c0*/  SYNCS.PHASECHK.TRANS64.TRYWAIT P2, [R13+URZ+0x30], R14 ;  /* 0x0000300e0d0075a7 */ /* 0x0022a4000804017f */
[----:B--2---:R-:W-:Y:S05]  /*175d0*/  @!P2 NANOSLEEP.SYNCS 0x989680 ;  /* 0x009896800000a95d */ /* 0x004fea0003900000 */
[----:B------:R-:W2:Y:S02]  /*175e0*/  @!P2 SYNCS.PHASECHK.TRANS64 P2, [R13+URZ+0x30], R14 ;  /* 0x0000300e0d00a5a7 */ /* 0x000ea4000804007f */
[----:B--2---:R-:W-:Y:S05]  /*175f0*/  @!P2 BRA `(.L_x_171) ;  /* 0xfffffffc00f0a947 */ /* 0x004fea000383ffff */
[----:B------:R-:W-:Y:S05]  /*17600*/  BRA `(.L_x_380) ;  /* 0xffffff8c005c7947 */ /* 0x000fea000383ffff */
.L_x_182:
[----:B-1----:R1:W2:Y:S02]  /*17610*/  SYNCS.PHASECHK.TRANS64.TRYWAIT P2, [R13+URZ+0x30], R14 ;  /* 0x0000300e0d0075a7 */ /* 0x0022a4000804017f */
[----:B--2---:R-:W-:Y:S05]  /*17620*/  @!P2 NANOSLEEP.SYNCS 0x989680 ;  /* 0x009896800000a95d */ /* 0x004fea0003900000 */
[----:B------:R-:W2:Y:S02]  /*17630*/  @!P2 SYNCS.PHASECHK.TRANS64 P2, [R13+URZ+0x30], R14 ;  /* 0x0000300e0d00a5a7 */ /* 0x000ea4000804007f */
[----:B--2---:R-:W-:Y:S05]  /*17640*/  @!P2 BRA `(.L_x_182) ;  /* 0xfffffffc00f0a947 */ /* 0x004fea000383ffff */
[----:B------:R-:W-:Y:S05]  /*17650*/  BRA `(.L_x_381) ;  /* 0xffffff9400547947 */ /* 0x000fea000383ffff */
.L_x_193:
[----:B-1----:R1:W2:Y:S02]  /*17660*/  SYNCS.PHASECHK.TRANS64.TRYWAIT P2, [R13+URZ+0x30], R14 ;  /* 0x0000300e0d0075a7 */ /* 0x0022a4000804017f */
[----:B--2---:R-:W-:Y:S05]  /*17670*/  @!P2 NANOSLEEP.SYNCS 0x989680 ;  /* 0x009896800000a95d */ /* 0x004fea0003900000 */
[----:B------:R-:W2:Y:S02]  /*17680*/  @!P2 SYNCS.PHASECHK.TRANS64 P2, [R13+URZ+0x30], R14 ;  /* 0x0000300e0d00a5a7 */ /* 0x000ea4000804007f */
[----:B--2---:R-:W-:Y:S05]  /*17690*/  @!P2 BRA `(.L_x_193) ;  /* 0xfffffffc00f0a947 */ /* 0x004fea000383ffff */
[----:B------:R-:W-:Y:S05]  /*176a0*/  BRA `(.L_x_382) ;  /* 0xffffff9c008c7947 */ /* 0x000fea000383ffff */
.L_x_204:
[----:B-1----:R1:W2:Y:S02]  /*176b0*/  SYNCS.PHASECHK.TRANS64.TRYWAIT P2, [R13+URZ+0x30], R14 ;  /* 0x0000300e0d0075a7 */ /* 0x0022a4000804017f */
[----:B--2---:R-:W-:Y:S05]  /*176c0*/  @!P2 NANOSLEEP.SYNCS 0x989680 ;  /* 0x009896800000a95d */ /* 0x004fea0003900000 */
[----:B------:R-:W2:Y:S02]  /*176d0*/  @!P2 SYNCS.PHASECHK.TRANS64 P2, [R13+URZ+0x30], R14 ;  /* 0x0000300e0d00a5a7 */ /* 0x000ea4000804007f */
[----:B--2---:R-:W-:Y:S05]  /*176e0*/  @!P2 BRA `(.L_x_204) ;  /* 0xfffffffc00f0a947 */ /* 0x004fea000383ffff */
[----:B------:R-:W-:Y:S05]  /*176f0*/  BRA `(.L_x_383) ;  /* 0xffffffa400847947 */ /* 0x000fea000383ffff */
.L_x_215:
[----:B--2---:R2:W3:Y:S02]  /*17700*/  SYNCS.PHASECHK.TRANS64.TRYWAIT P2, [R2+URZ+0x30], R11 ;  /* 0x0000300b020075a7 */ /* 0x0044e4000804017f */
[----:B---3--:R-:W-:Y:S05]  /*17710*/  @!P2 NANOSLEEP.SYNCS 0x989680 ;  /* 0x009896800000a95d */ /* 0x008fea0003900000 */
[----:B------:R-:W3:Y:S02]  /*17720*/  @!P2 SYNCS.PHASECHK.TRANS64 P2, [R2+URZ+0x30], R11 ;  /* 0x0000300b0200a5a7 */ /* 0x000ee4000804007f */
[----:B---3--:R-:W-:Y:S05]  /*17730*/  @!P2 BRA `(.L_x_215) ;  /* 0xfffffffc00f0a947 */ /* 0x008fea000383ffff */
[----:B------:R-:W-:Y:S05]  /*17740*/  BRA `(.L_x_384) ;  /* 0xffffffac00b07947 */ /* 0x000fea000383ffff */
.L_x_235:
[----:B-1----:R-:W-:-:S04]  /*17750*/  MOV R5, UR4 ;  /* 0x0000000400057c02 */ /* 0x002fc80008000f00 */
[----:B------:R1:W2:Y:S03]  /*17760*/  SYNCS.PHASECHK.TRANS64.TRYWAIT P0, [R5+URZ+0x78], R0 ;  /* 0x00007800050075a7 */ /* 0x0002a6000800017f */
[----:B--2---:R-:W-:Y:S05]  /*17770*/  @!P0 NANOSLEEP.SYNCS 0x989680 ;  /* 0x009896800000895d */ /* 0x004fea0003900000 */
[----:B------:R-:W2:Y:S02]  /*17780*/  @!P0 SYNCS.PHASECHK.TRANS64 P0, [R5+URZ+0x78], R0 ;  /* 0x00007800050085a7 */ /* 0x000ea4000800007f */
[----:B--2---:R-:W-:Y:S05]  /*17790*/  @!P0 BRA `(.L_x_235) ;  /* 0xfffffffc00ec8947 */ /* 0x004fea000383ffff */
[----:B------:R-:W-:Y:S05]  /*177a0*/  BRA `(.L_x_234) ;  /* 0xffffffc400a47947 */ /* 0x000fea000383ffff */
.L_x_244:
[----:B-1----:R-:W-:-:S04]  /*177b0*/  IMAD.U32 R3, RZ, RZ, UR13 ;  /* 0x0000000dff037e24 */ /* 0x002fc8000f8e00ff */
[----:B------:R1:W2:Y:S03]  /*177c0*/  SYNCS.PHASECHK.TRANS64.TRYWAIT P1, [R3+URZ+0x50], R2 ;  /* 0x00005002030075a7 */ /* 0x0002a6000802017f */
[----:B--2---:R-:W-:Y:S05]  /*177d0*/  @!P1 NANOSLEEP.SYNCS 0x989680 ;  /* 0x009896800000995d */ /* 0x004fea0003900000 */
[----:B------:R-:W2:Y:S02]  /*177e0*/  @!P1 SYNCS.PHASECHK.TRANS64 P1, [R3+URZ+0x50], R2 ;  /* 0x00005002030095a7 */ /* 0x000ea4000802007f */
[----:B--2---:R-:W-:Y:S05]  /*177f0*/  @!P1 BRA `(.L_x_244) ;  /* 0xfffffffc00ec9947 */ /* 0x004fea000383ffff */
[----:B------:R-:W-:Y:S05]  /*17800*/  BRA `(.L_x_385) ;  /* 0xffffffc800907947 */ /* 0x000fea000383ffff */
.L_x_250:
[----:B-12---:R-:W-:-:S04]  /*17810*/  MOV R3, UR13 ;  /* 0x0000000d00037c02 */ /* 0x006fc80008000f00 */
[----:B------:R1:W2:Y:S03]  /*17820*/  SYNCS.PHASECHK.TRANS64.TRYWAIT P1, [R3+URZ+0x58], R2 ;  /* 0x00005802030075a7 */ /* 0x0002a6000802017f */
[----:B--2---:R-:W-:Y:S05]  /*17830*/  @!P1 NANOSLEEP.SYNCS 0x989680 ;  /* 0x009896800000995d */ /* 0x004fea0003900000 */
[----:B------:R-:W2:Y:S02]  /*17840*/  @!P1 SYNCS.PHASECHK.TRANS64 P1, [R3+URZ+0x58], R2 ;  /* 0x00005802030095a7 */ /* 0x000ea4000802007f */
[----:B--2---:R-:W-:Y:S05]  /*17850*/  @!P1 BRA `(.L_x_250) ;  /* 0xfffffffc00ec9947 */ /* 0x004fea000383ffff */
[----:B------:R-:W-:Y:S05]  /*17860*/  BRA `(.L_x_386) ;  /* 0xffffffc800d87947 */ /* 0x000fea000383ffff */
.L_x_256:
[----:B-123--:R-:W-:-:S04]  /*17870*/  MOV R3, UR13 ;  /* 0x0000000d00037c02 */ /* 0x00efc80008000f00 */
[----:B------:R1:W2:Y:S03]  /*17880*/  SYNCS.PHASECHK.TRANS64.TRYWAIT P1, [R3+URZ+0x60], R2 ;  /* 0x00006002030075a7 */ /* 0x0002a6000802017f */
[----:B--2---:R-:W-:Y:S05]  /*17890*/  @!P1 NANOSLEEP.SYNCS 0x989680 ;  /* 0x009896800000995d */ /* 0x004fea0003900000 */
[----:B------:R-:W2:Y:S02]  /*178a0*/  @!P1 SYNCS.PHASECHK.TRANS64 P1, [R3+URZ+0x60], R2 ;  /* 0x00006002030095a7 */ /* 0x000ea4000802007f */
[----:B--2---:R-:W-:Y:S05]  /*178b0*/  @!P1 BRA `(.L_x_256) ;  /* 0xfffffffc00ec9947 */ /* 0x004fea000383ffff */
[----:B------:R-:W-:Y:S05]  /*178c0*/  BRA `(.L_x_387) ;  /* 0xffffffcc002c7947 */ /* 0x000fea000383ffff */
.L_x_262:
[----:B-1234-:R-:W-:-:S04]  /*178d0*/  IMAD.U32 R3, RZ, RZ, UR13 ;  /* 0x0000000dff037e24 */ /* 0x01efc8000f8e00ff */
[----:B------:R1:W2:Y:S03]  /*178e0*/  SYNCS.PHASECHK.TRANS64.TRYWAIT P1, [R3+URZ+0x68], R2 ;  /* 0x00006802030075a7 */ /* 0x0002a6000802017f */
[----:B--2---:R-:W-:Y:S05]  /*178f0*/  @!P1 NANOSLEEP.SYNCS 0x989680 ;  /* 0x009896800000995d */ /* 0x004fea0003900000 */
[----:B------:R-:W2:Y:S02]  /*17900*/  @!P1 SYNCS.PHASECHK.TRANS64 P1, [R3+URZ+0x68], R2 ;  /* 0x00006802030095a7 */ /* 0x000ea4000802007f */
[----:B--2---:R-:W-:Y:S05]  /*17910*/  @!P1 BRA `(.L_x_262) ;  /* 0xfffffffc00ec9947 */ /* 0x004fea000383ffff */
[----:B------:R-:W-:Y:S05]  /*17920*/  BRA `(.L_x_388) ;  /* 0xffffffcc00787947 */ /* 0x000fea000383ffff */
.L_x_268:
[----:B-1----:R-:W-:-:S04]  /*17930*/  MOV R4, UR13 ;  /* 0x0000000d00047c02 */ /* 0x002fc80008000f00 */
[----:B------:R1:W2:Y:S03]  /*17940*/  SYNCS.PHASECHK.TRANS64.TRYWAIT P1, [R4+URZ+0x50], R3 ;  /* 0x00005003040075a7 */ /* 0x0002a6000802017f */
[----:B--2---:R-:W-:Y:S05]  /*17950*/  @!P1 NANOSLEEP.SYNCS 0x989680 ;  /* 0x009896800000995d */ /* 0x004fea0003900000 */
[----:B------:R-:W2:Y:S02]  /*17960*/  @!P1 SYNCS.PHASECHK.TRANS64 P1, [R4+URZ+0x50], R3 ;  /* 0x00005003040095a7 */ /* 0x000ea4000802007f */
[----:B--2---:R-:W-:Y:S05]  /*17970*/  @!P1 BRA `(.L_x_268) ;  /* 0xfffffffc00ec9947 */ /* 0x004fea000383ffff */
[----:B------:R-:W-:Y:S05]  /*17980*/  BRA `(.L_x_389) ;  /* 0xffffffcc00cc7947 */ /* 0x000fea000383ffff */
.L_x_274:
[----:B-12---:R-:W-:-:S04]  /*17990*/  MOV R4, UR13 ;  /* 0x0000000d00047c02 */ /* 0x006fc80008000f00 */
[----:B------:R1:W2:Y:S03]  /*179a0*/  SYNCS.PHASECHK.TRANS64.TRYWAIT P1, [R4+URZ+0x58], R3 ;  /* 0x00005803040075a7 */ /* 0x0002a6000802017f */
[----:B--2---:R-:W-:Y:S05]  /*179b0*/  @!P1 NANOSLEEP.SYNCS 0x989680 ;  /* 0x009896800000995d */ /* 0x004fea0003900000 */
[----:B------:R-:W2:Y:S02]  /*179c0*/  @!P1 SYNCS.PHASECHK.TRANS64 P1, [R4+URZ+0x58], R3 ;  /* 0x00005803040095a7 */ /* 0x000ea4000802007f */
[----:B--2---:R-:W-:Y:S05]  /*179d0*/  @!P1 BRA `(.L_x_274) ;  /* 0xfffffffc00ec9947 */ /* 0x004fea000383ffff */
[----:B------:R-:W-:Y:S05]  /*179e0*/  BRA `(.L_x_390) ;  /* 0xffffffd0000c7947 */ /* 0x000fea000383ffff */
.L_x_280:
[----:B-123--:R-:W-:-:S04]  /*179f0*/  IMAD.U32 R4, RZ, RZ, UR13 ;  /* 0x0000000dff047e24 */ /* 0x00efc8000f8e00ff */
[----:B------:R1:W2:Y:S03]  /*17a00*/  SYNCS.PHASECHK.TRANS64.TRYWAIT P1, [R4+URZ+0x60], R3 ;  /* 0x00006003040075a7 */ /* 0x0002a6000802017f */
[----:B--2---:R-:W-:Y:S05]  /*17a10*/  @!P1 NANOSLEEP.SYNCS 0x989680 ;  /* 0x009896800000995d */ /* 0x004fea0003900000 */
[----:B------:R-:W2:Y:S02]  /*17a20*/  @!P1 SYNCS.PHASECHK.TRANS64 P1, [R4+URZ+0x60], R3 ;  /* 0x00006003040095a7 */ /* 0x000ea4000802007f */
[----:B--2---:R-:W-:Y:S05]  /*17a30*/  @!P1 BRA `(.L_x_280) ;  /* 0xfffffffc00ec9947 */ /* 0x004fea000383ffff */
[----:B------:R-:W-:Y:S05]  /*17a40*/  BRA `(.L_x_391) ;  /* 0xffffffd000547947 */ /* 0x000fea000383ffff */
.L_x_286:
[----:B-1234-:R-:W-:-:S04]  /*17a50*/  MOV R4, UR13 ;  /* 0x0000000d00047c02 */ /* 0x01efc80008000f00 */
[----:B------:R1:W2:Y:S03]  /*17a60*/  SYNCS.PHASECHK.TRANS64.TRYWAIT P1, [R4+URZ+0x68], R3 ;  /* 0x00006803040075a7 */ /* 0x0002a6000802017f */
[----:B--2---:R-:W-:Y:S05]  /*17a70*/  @!P1 NANOSLEEP.SYNCS 0x989680 ;  /* 0x009896800000995d */ /* 0x004fea0003900000 */
[----:B------:R-:W2:Y:S02]  /*17a80*/  @!P1 SYNCS.PHASECHK.TRANS64 P1, [R4+URZ+0x68], R3 ;  /* 0x00006803040095a7 */ /* 0x000ea4000802007f */
[----:B--2---:R-:W-:Y:S05]  /*17a90*/  @!P1 BRA `(.L_x_286) ;  /* 0xfffffffc00ec9947 */ /* 0x004fea000383ffff */
[----:B------:R-:W-:Y:S05]  /*17aa0*/  BRA `(.L_x_392) ;  /* 0xffffffd000947947 */ /* 0x000fea000383ffff */
.L_x_292:
[----:B------:R-:W-:-:S04]  /*17ab0*/  MOV R5, UR13 ;  /* 0x0000000d00057c02 */ /* 0x000fc80008000f00 */
[----:B------:R1:W1:Y:S03]  /*17ac0*/  SYNCS.PHASECHK.TRANS64.TRYWAIT P1, [R5+URZ+0x50], R2 ;  /* 0x00005002050075a7 */ /* 0x000266000802017f */
[----:B-1----:R-:W-:Y:S05]  /*17ad0*/  @!P1 NANOSLEEP.SYNCS 0x989680 ;  /* 0x009896800000995d */ /* 0x002fea0003900000 */
[----:B------:R-:W1:Y:S02]  /*17ae0*/  @!P1 SYNCS.PHASECHK.TRANS64 P1, [R5+URZ+0x50], R2 ;  /* 0x00005002050095a7 */ /* 0x000e64000802007f */
[----:B-1----:R-:W-:Y:S05]  /*17af0*/  @!P1 BRA `(.L_x_292) ;  /* 0xfffffffc00ec9947 */ /* 0x002fea000383ffff */
[----:B------:R-:W-:Y:S05]  /*17b00*/  BRA `(.L_x_393) ;  /* 0xffffffd000dc7947 */ /* 0x000fea000383ffff */
.L_x_298:
[----:B------:R-:W-:-:S04]  /*17b10*/  IMAD.U32 R5, RZ, RZ, UR13 ;  /* 0x0000000dff057e24 */ /* 0x000fc8000f8e00ff */
[----:B------:R1:W1:Y:S03]  /*17b20*/  SYNCS.PHASECHK.TRANS64.TRYWAIT P1, [R5+URZ+0x58], R2 ;  /* 0x00005802050075a7 */ /* 0x000266000802017f */
[----:B-1----:R-:W-:Y:S05]  /*17b30*/  @!P1 NANOSLEEP.SYNCS 0x989680 ;  /* 0x009896800000995d */ /* 0x002fea0003900000 */
[----:B------:R-:W1:Y:S02]  /*17b40*/  @!P1 SYNCS.PHASECHK.TRANS64 P1, [R5+URZ+0x58], R2 ;  /* 0x00005802050095a7 */ /* 0x000e64000802007f */
[----:B-1----:R-:W-:Y:S05]  /*17b50*/  @!P1 BRA `(.L_x_298) ;  /* 0xfffffffc00ec9947 */ /* 0x002fea000383ffff */
[----:B------:R-:W-:Y:S05]  /*17b60*/  BRA `(.L_x_394) ;  /* 0xffffffd400207947 */ /* 0x000fea000383ffff */
.L_x_304:
[----:B------:R-:W-:-:S04]  /*17b70*/  MOV R5, UR13 ;  /* 0x0000000d00057c02 */ /* 0x000fc80008000f00 */
[----:B------:R1:W1:Y:S03]  /*17b80*/  SYNCS.PHASECHK.TRANS64.TRYWAIT P1, [R5+URZ+0x60], R2 ;  /* 0x00006002050075a7 */ /* 0x000266000802017f */
[----:B-1----:R-:W-:Y:S05]  /*17b90*/  @!P1 NANOSLEEP.SYNCS 0x989680 ;  /* 0x009896800000995d */ /* 0x002fea0003900000 */
[----:B------:R-:W1:Y:S02]  /*17ba0*/  @!P1 SYNCS.PHASECHK.TRANS64 P1, [R5+URZ+0x60], R2 ;  /* 0x00006002050095a7 */ /* 0x000e64000802007f */
[----:B-1----:R-:W-:Y:S05]  /*17bb0*/  @!P1 BRA `(.L_x_304) ;  /* 0xfffffffc00ec9947 */ /* 0x002fea000383ffff */
[----:B------:R-:W-:Y:S05]  /*17bc0*/  BRA `(.L_x_395) ;  /* 0xffffffd400687947 */ /* 0x000fea000383ffff */
.L_x_310:
[----:B------:R-:W-:-:S04]  /*17bd0*/  MOV R5, UR13 ;  /* 0x0000000d00057c02 */ /* 0x000fc80008000f00 */
[----:B------:R1:W1:Y:S03]  /*17be0*/  SYNCS.PHASECHK.TRANS64.TRYWAIT P1, [R5+URZ+0x68], R2 ;  /* 0x00006802050075a7 */ /* 0x000266000802017f */
[----:B-1----:R-:W-:Y:S05]  /*17bf0*/  @!P1 NANOSLEEP.SYNCS 0x989680 ;  /* 0x009896800000995d */ /* 0x002fea0003900000 */
[----:B------:R-:W1:Y:S02]  /*17c00*/  @!P1 SYNCS.PHASECHK.TRANS64 P1, [R5+URZ+0x68], R2 ;  /* 0x00006802050095a7 */ /* 0x000e64000802007f */
[----:B-1----:R-:W-:Y:S05]  /*17c10*/  @!P1 BRA `(.L_x_310) ;  /* 0xfffffffc00ec9947 */ /* 0x002fea000383ffff */
[----:B------:R-:W-:Y:S05]  /*17c20*/  BRA `(.L_x_396) ;  /* 0xffffffd400ac7947 */ /* 0x000fea000383ffff */
.L_x_316:
[----:B-1----:R-:W-:-:S04]  /*17c30*/  IMAD.U32 R2, RZ, RZ, UR13 ;  /* 0x0000000dff027e24 */ /* 0x002fc8000f8e00ff */
[----:B------:R1:W1:Y:S03]  /*17c40*/  SYNCS.PHASECHK.TRANS64.TRYWAIT P1, [R2+URZ+0x50], R3 ;  /* 0x00005003020075a7 */ /* 0x000266000802017f */
[----:B-1----:R-:W-:Y:S05]  /*17c50*/  @!P1 NANOSLEEP.SYNCS 0x989680 ;  /* 0x009896800000995d */ /* 0x002fea0003900000 */
[----:B------:R-:W1:Y:S02]  /*17c60*/  @!P1 SYNCS.PHASECHK.TRANS64 P1, [R2+URZ+0x50], R3 ;  /* 0x00005003020095a7 */ /* 0x000e64000802007f */
[----:B-1----:R-:W-:Y:S05]  /*17c70*/  @!P1 BRA `(.L_x_316) ;  /* 0xfffffffc00ec9947 */ /* 0x002fea000383ffff */
[----:B------:R-:W-:Y:S05]  /*17c80*/  BRA `(.L_x_397) ;  /* 0xffffffd400f47947 */ /* 0x000fea000383ffff */
.L_x_322:
[----:B-1----:R-:W-:-:S04]  /*17c90*/  MOV R2, UR13 ;  /* 0x0000000d00027c02 */ /* 0x002fc80008000f00 */
[----:B------:R1:W1:Y:S03]  /*17ca0*/  SYNCS.PHASECHK.TRANS64.TRYWAIT P1, [R2+URZ+0x58], R3 ;  /* 0x00005803020075a7 */ /* 0x000266000802017f */
[----:B-1----:R-:W-:Y:S05]  /*17cb0*/  @!P1 NANOSLEEP.SYNCS 0x989680 ;  /* 0x009896800000995d */ /* 0x002fea0003900000 */
[----:B------:R-:W1:Y:S02]  /*17cc0*/  @!P1 SYNCS.PHASECHK.TRANS64 P1, [R2+URZ+0x58], R3 ;  /* 0x00005803020095a7 */ /* 0x000e64000802007f */
[----:B-1----:R-:W-:Y:S05]  /*17cd0*/  @!P1 BRA `(.L_x_322) ;  /* 0xfffffffc00ec9947 */ /* 0x002fea000383ffff */
[----:B------:R-:W-:Y:S05]  /*17ce0*/  BRA `(.L_x_398) ;  /* 0xffffffd800387947 */ /* 0x000fea000383ffff */
.L_x_328:
[----:B-1----:R-:W-:-:S04]  /*17cf0*/  MOV R2, UR13 ;  /* 0x0000000d00027c02 */ /* 0x002fc80008000f00 */
[----:B------:R1:W1:Y:S03]  /*17d00*/  SYNCS.PHASECHK.TRANS64.TRYWAIT P1, [R2+URZ+0x60], R3 ;  /* 0x00006003020075a7 */ /* 0x000266000802017f */
[----:B-1----:R-:W-:Y:S05]  /*17d10*/  @!P1 NANOSLEEP.SYNCS 0x989680 ;  /* 0x009896800000995d */ /* 0x002fea0003900000 */
[----:B------:R-:W1:Y:S02]  /*17d20*/  @!P1 SYNCS.PHASECHK.TRANS64 P1, [R2+URZ+0x60], R3 ;  /* 0x00006003020095a7 */ /* 0x000e64000802007f */
[----:B-1----:R-:W-:Y:S05]  /*17d30*/  @!P1 BRA `(.L_x_328) ;  /* 0xfffffffc00ec9947 */ /* 0x002fea000383ffff */
[----:B------:R-:W-:Y:S05]  /*17d40*/  BRA `(.L_x_399) ;  /* 0xffffffd800807947 */ /* 0x000fea000383ffff */
.L_x_334:
[----:B-1----:R-:W-:-:S04]  /*17d50*/  IMAD.U32 R2, RZ, RZ, UR13 ;  /* 0x0000000dff027e24 */ /* 0x002fc8000f8e00ff */
[----:B------:R1:W1:Y:S03]  /*17d60*/  SYNCS.PHASECHK.TRANS64.TRYWAIT P1, [R2+URZ+0x68], R3 ;  /* 0x00006803020075a7 */ /* 0x000266000802017f */
[----:B-1----:R-:W-:Y:S05]  /*17d70*/  @!P1 NANOSLEEP.SYNCS 0x989680 ;  /* 0x009896800000995d */ /* 0x002fea0003900000 */
[----:B------:R-:W1:Y:S02]  /*17d80*/  @!P1 SYNCS.PHASECHK.TRANS64 P1, [R2+URZ+0x68], R3 ;  /* 0x00006803020095a7 */ /* 0x000e64000802007f */
[----:B-1----:R-:W-:Y:S05]  /*17d90*/  @!P1 BRA `(.L_x_334) ;  /* 0xfffffffc00ec9947 */ /* 0x002fea000383ffff */
[----:B------:R-:W-:Y:S05]  /*17da0*/  BRA `(.L_x_400) ;  /* 0xffffffd800c47947 */ /* 0x000fea000383ffff */
.L_x_344:
[----:B---3--:R3:W4:Y:S02]  /*17db0*/  SYNCS.PHASECHK.TRANS64.TRYWAIT P0, [R0+URZ+0x50], R3 ;  /* 0x00005003000075a7 */ /* 0x008724000800017f */
[----:B----4-:R-:W-:Y:S05]  /*17dc0*/  @!P0 NANOSLEEP.SYNCS 0x989680 ;  /* 0x009896800000895d */ /* 0x010fea0003900000 */
[----:B------:R-:W4:Y:S02]  /*17dd0*/  @!P0 SYNCS.PHASECHK.TRANS64 P0, [R0+URZ+0x50], R3 ;  /* 0x00005003000085a7 */ /* 0x000f24000800007f */
[----:B----4-:R-:W-:Y:S05]  /*17de0*/  @!P0 BRA `(.L_x_344) ;  /* 0xfffffffc00f08947 */ /* 0x010fea000383ffff */
[----:B------:R-:W-:Y:S05]  /*17df0*/  BRA `(.L_x_401) ;  /* 0xffffffe000c47947 */ /* 0x000fea000383ffff */
.L_x_346:
[----:B----4-:R4:W1:Y:S02]  /*17e00*/  SYNCS.PHASECHK.TRANS64.TRYWAIT P0, [R0+URZ+0x58], R3 ;  /* 0x00005803000075a7 */ /* 0x010864000800017f */
[----:B-1----:R-:W-:Y:S05]  /*17e10*/  @!P0 NANOSLEEP.SYNCS 0x989680 ;  /* 0x009896800000895d */ /* 0x002fea0003900000 */
[----:B------:R-:W1:Y:S02]  /*17e20*/  @!P0 SYNCS.PHASECHK.TRANS64 P0, [R0+URZ+0x58], R3 ;  /* 0x00005803000085a7 */ /* 0x000e64000800007f */
[----:B-1----:R-:W-:Y:S05]  /*17e30*/  @!P0 BRA `(.L_x_346) ;  /* 0xfffffffc00f08947 */ /* 0x002fea000383ffff */
[----:B------:R-:W-:Y:S05]  /*17e40*/  BRA `(.L_x_402) ;  /* 0xffffffe000c07947 */ /* 0x000fea000383ffff */
.L_x_348:
[----:B------:R1:W1:Y:S02]  /*17e50*/  SYNCS.PHASECHK.TRANS64.TRYWAIT P0, [R0+URZ+0x60], R3 ;  /* 0x00006003000075a7 */ /* 0x000264000800017f */
[----:B-1----:R-:W-:Y:S05]  /*17e60*/  @!P0 NANOSLEEP.SYNCS 0x989680 ;  /* 0x009896800000895d */ /* 0x002fea0003900000 */
[----:B------:R-:W1:Y:S02]  /*17e70*/  @!P0 SYNCS.PHASECHK.TRANS64 P0, [R0+URZ+0x60], R3 ;  /* 0x00006003000085a7 */ /* 0x000e64000800007f */
[----:B-1----:R-:W-:Y:S05]  /*17e80*/  @!P0 BRA `(.L_x_348) ;  /* 0xfffffffc00f08947 */ /* 0x002fea000383ffff */
[----:B------:R-:W-:Y:S05]  /*17e90*/  BRA `(.L_x_403) ;  /* 0xffffffe000bc7947 */ /* 0x000fea000383ffff */
.L_x_352:
[----:B------:R-:W-:Y:S01]  /*17ea0*/  BSSY B1, `(.L_x_404) ;  /* 0x0000006000017945 */ /* 0x000fe20003800000 */
[----:B------:R-:W-:-:S07]  /*17eb0*/  MOV R15, 0xffffffff ;  /* 0xffffffff000f7802 */ /* 0x000fce0000000f00 */
[----:B------:R-:W-:Y:S05]  /*17ec0*/  WARPSYNC.COLLECTIVE R15, `(.L_x_405) ;  /* 0x000000000f0c7348 */ /* 0x000fea0003c00000 */
[----:B------:R-:W-:Y:S02]  /*17ed0*/  ELECT P6, UR62, PT ;  /* 0x00000000003e782f */ /* 0x000fe400038c0000 */
[----:B------:R-:W-:Y:S01]  /*17ee0*/  MOV R14, UR62 ;  /* 0x0000003e000e7c02 */ /* 0x000fe20008000f00 */
[----:B------:R-:W-:Y:S10]  /*17ef0*/  ENDCOLLECTIVE ;  /* 0x000000000000791b */ /* 0x000ff40003800000 */
.L_x_405:
[----:B------:R-:W-:Y:S05]  /*17f00*/  BSYNC B1 ;  /* 0x0000000000017941 */ /* 0x000fea0003800000 */
.L_x_404:
[----:B------:R-:W-:Y:S05]  /*17f10*/  BRA `(.L_x_406) ;  /* 0xffffffe400407947 */ /* 0x000fea000383ffff */
.L_x_355:
[----:B-1----:R1:W2:Y:S02]  /*17f20*/  SYNCS.PHASECHK.TRANS64.TRYWAIT P1, [R13+URZ+0x18], R18 ;  /* 0x000018120d0075a7 */ /* 0x0022a4000802017f */
[----:B--2---:R-:W-:Y:S05]  /*17f30*/  @!P1 NANOSLEEP.SYNCS 0x989680 ;  /* 0x009896800000995d */ /* 0x004fea0003900000 */
[----:B------:R-:W2:Y:S02]  /*17f40*/  @!P1 SYNCS.PHASECHK.TRANS64 P1, [R13+URZ+0x18], R18 ;  /* 0x000018120d0095a7 */ /* 0x000ea4000802007f */
[----:B--2---:R-:W-:Y:S05]  /*17f50*/  @!P1 BRA `(.L_x_355) ;  /* 0xfffffffc00f09947 */ /* 0x004fea000383ffff */
[----:B------:R-:W-:Y:S05]  /*17f60*/  BRA `(.L_x_407) ;  /* 0xffffffe400707947 */ /* 0x000fea000383ffff */
.L_x_364:
[----:B------:R-:W-:Y:S01]  /*17f70*/  BSSY B0, `(.L_x_408) ;  /* 0x0000006000007945 */ /* 0x000fe20003800000 */
[----:B------:R-:W-:-:S07]  /*17f80*/  MOV R15, 0xffffffff ;  /* 0xffffffff000f7802 */ /* 0x000fce0000000f00 */
[----:B-1----:R-:W-:Y:S05]  /*17f90*/  WARPSYNC.COLLECTIVE R15, `(.L_x_409) ;  /* 0x000000000f0c7348 */ /* 0x002fea0003c00000 */
[----:B------:R-:W-:Y:S02]  /*17fa0*/  ELECT P6, UR62, PT ;  /* 0x00000000003e782f */ /* 0x000fe400038c0000 */
[----:B------:R-:W-:Y:S01]  /*17fb0*/  MOV R14, UR62 ;  /* 0x0000003e000e7c02 */ /* 0x000fe20008000f00 */
[----:B-1----:R-:W-:Y:S10]  /*17fc0*/  ENDCOLLECTIVE ;  /* 0x000000000000791b */ /* 0x002ff40003800000 */
.L_x_409:
[----:B------:R-:W-:Y:S05]  /*17fd0*/  BSYNC B0 ;  /* 0x0000000000007941 */ /* 0x000fea0003800000 */
.L_x_408:
[----:B------:R-:W-:Y:S05]  /*17fe0*/  BRA `(.L_x_410) ;  /* 0xffffffec00d87947 */ /* 0x000fea000383ffff */
.L_x_366:
[----:B--2---:R2:W3:Y:S02]  /*17ff0*/  SYNCS.PHASECHK.TRANS64.TRYWAIT P0, [R5+URZ], R2 ;  /* 0x00000002050075a7 */ /* 0x0044e4000800017f */
[----:B---3--:R-:W-:Y:S05]  /*18000*/  @!P0 NANOSLEEP.SYNCS 0x989680 ;  /* 0x009896800000895d */ /* 0x008fea0003900000 */
[----:B------:R-:W3:Y:S02]  /*18010*/  @!P0 SYNCS.PHASECHK.TRANS64 P0, [R5+URZ], R2 ;  /* 0x00000002050085a7 */ /* 0x000ee4000800007f */
[----:B---3--:R-:W-:Y:S05]  /*18020*/  @!P0 BRA `(.L_x_366) ;  /* 0xfffffffc00f08947 */ /* 0x008fea000383ffff */
[----:B------:R-:W-:Y:S05]  /*18030*/  BRA `(.L_x_411) ;  /* 0xffffffec00fc7947 */ /* 0x000fea000383ffff */
.L_x_367:
[----:B--2---:R2:W3:Y:S02]  /*18040*/  SYNCS.PHASECHK.TRANS64.TRYWAIT P0, [R7+URZ], R0 ;  /* 0x00000000070075a7 */ /* 0x0044e4000800017f */
[----:B---3--:R-:W-:Y:S05]  /*18050*/  @!P0 NANOSLEEP.SYNCS 0x989680 ;  /* 0x009896800000895d */ /* 0x008fea0003900000 */
[----:B------:R-:W3:Y:S02]  /*18060*/  @!P0 SYNCS.PHASECHK.TRANS64 P0, [R7+URZ], R0 ;  /* 0x00000000070085a7 */ /* 0x000ee4000800007f */
[----:B---3--:R-:W-:Y:S05]  /*18070*/  @!P0 BRA `(.L_x_367) ;  /* 0xfffffffc00f08947 */ /* 0x008fea000383ffff */
[----:B------:R-:W-:Y:S05]  /*18080*/  BRA `(.L_x_412) ;  /* 0xfffffff0000c7947 */ /* 0x000fea000383ffff */
.L_x_413:
[----:B------:R-:W-:-:S00]  /*18090*/  BRA `(.L_x_413) ;  /* 0xfffffffc00fc7947 */ /* 0x000fc0000383ffff */
[----:B------:R-:W-:-:S00]  /*180a0*/  NOP ;  /* 0x0000000000007918 */ /* 0x000fc00000000000 */
        /* <DEDUP_REMOVED lines=13> */
.L_x_414:


//--------------------- .nv.global.init           --------------------------
	.section	.nv.global.init,"aw",@progbits
.nv.global.init:
	.type		$str$22,@object
	.size		$str$22,($str$26 - $str$22)
$str$22:
        /*0000*/ 	.byte	0x6b, 0x5f, 0x74, 0x69, 0x6c, 0x65, 0x5f, 0x63, 0x6f, 0x75, 0x6e, 0x74, 0x20, 0x3e, 0x3d, 0x20
        /*0010*/ 	.byte	0x31, 0x00
	.type		$str$26,@object
	.size		$str$26,($str$27 - $str$26)
$str$26:
        /*0012*/ 	.byte	0x28, 0x61, 0x64, 0x64, 0x72, 0x65, 0x73, 0x73, 0x20, 0x26, 0x20, 0x6d, 0x61, 0x73, 0x6b, 0x29
        /*0022*/ 	.byte	0x20, 0x3d, 0x3d, 0x20, 0x30, 0x00
	.type		$str$27,@object
	.size		$str$27,($str$23 - $str$27)
$str$27:
        /*0028*/ 	.byte	0x2f, 0x74, 0x6d, 0x70, 0x2f, 0x63, 0x75, 0x74, 0x6c, 0x61, 0x73, 0x73, 0x5f, 0x73, 0x77, 0x65
        /*0038*/ 	.byte	0x65, 0x70, 0x5f, 0x73, 0x72, 0x63, 0x2f, 0x69, 0x6e, 0x63, 0x6c, 0x75, 0x64, 0x65, 0x2f, 0x63
        /*0048*/ 	.byte	0x75, 0x74, 0x65, 0x2f, 0x70, 0x6f, 0x69, 0x6e, 0x74, 0x65, 0x72, 0x5f, 0x66, 0x6c, 0x61, 0x67
        /*0058*/ 	.byte	0x67, 0x65, 0x64, 0x2e, 0x68, 0x70, 0x70, 0x00
	.type		$str$23,@object
	.size		$str$23,(__unnamed_2 - $str$23)
$str$23:
        /*0060*/ 	.byte	0x2f, 0x74, 0x6d, 0x70, 0x2f, 0x63, 0x75, 0x74, 0x6c, 0x61, 0x73, 0x73, 0x5f, 0x73, 0x77, 0x65
        /*0070*/ 	.byte	0x65, 0x70, 0x5f, 0x73, 0x72, 0x63, 0x2f, 0x69, 0x6e, 0x63, 0x6c, 0x75, 0x64, 0x65, 0x2f, 0x63
        /*0080*/ 	.byte	0x75, 0x74, 0x6c, 0x61, 0x73, 0x73, 0x2f, 0x67, 0x65, 0x6d, 0x6d, 0x2f, 0x63, 0x6f, 0x6c, 0x6c
        /*0090*/ 	.byte	0x65, 0x63, 0x74, 0x69, 0x76, 0x65, 0x2f, 0x73, 0x6d, 0x39, 0x30, 0x5f, 0x6d, 0x6d, 0x61, 0x5f
        /*00a0*/ 	.byte	0x74, 0x6d, 0x61, 0x5f, 0x67, 0x6d, 0x6d, 0x61, 0x5f, 0x73, 0x73, 0x5f, 0x77, 0x61, 0x72, 0x70
        /*00b0*/ 	.byte	0x73, 0x70, 0x65, 0x63, 0x69, 0x61, 0x6c, 0x69, 0x7a, 0x65, 0x64, 0x2e, 0x68, 0x70, 0x70, 0x00
	.type		__unnamed_2,@object
	.size		__unnamed_2,(__unnamed_1 - __unnamed_2)
__unnamed_2:
        /* <DEDUP_REMOVED lines=28> */
        /*0280*/ 	.byte	0x3c, 0x34, 0x30, 0x39, 0x36, 0x3e, 0x3e, 0x3e, 0x3e, 0x3e, 0x5d, 0x00
	.type		__unnamed_1,@object
	.size		__unnamed_1,(.L_0 - __unnamed_1)
__unnamed_1:
        /* <DEDUP_REMOVED lines=181> */
        /*0ddc*/ 	.byte	0x65, 0x6e, 0x74, 0x69, 0x74, 0x79, 0x5d, 0x00
.L_0:


//--------------------- .nv.shared._ZN7cutlass13device_kernelINS_4gemm6kernel13GemmUniversalIN4cute5tupleIJiiiiEEENS1_10collective13CollectiveMmaINS1_34MainloopSm90TmaGmmaWarpSpecializedILi3ENS5_IJNS4_1CILi1EEESB_SB_EEENS1_35KernelTmaWarpSpecializedCooperativeEEENS5_IJNSA_ILi256EEESF_NSA_ILi64EEEEEENS_10bfloat16_tENS5_IJlSB_lEEESI_SJ_NS4_8TiledMMAINS4_8MMA_AtomIJNS4_4SM904GMMA28MMA_64x256x16_F32BF16BF16_SSILNSN_5MajorE0ELSP_0ELNSN_7ScaleInE1ELSQ_1EEEEEENS4_6LayoutINS5_IJNSA_ILi2EEESB_SB_EEENS5_IJSB_NSA_ILi0EEESW_EEEEENS5_IJNS4_10UnderscoreESZ_SZ_EEEEENS4_13SM90_TMA_LOADENS4_14ComposedLayoutINS4_7SwizzleILi3ELi4ELi3EEENS4_18smem_ptr_flag_bitsILi16EEENST_INS5_IJNSA_ILi8EEESG_EEENS5_IJSG_SB_EEEEEEEvNS4_8identityES12_S1C_vS1D_EENS_8epilogue10collective18CollectiveEpilogueINS1F_22Sm90TmaWarpSpecializedILi4ELi2ELi16ELb1ELb0EEEJSH_NS5_IJNSA_ILi128EEENSA_ILi32EEEEEESI_SJ_SI_SJ_NS1F_6fusion15FusionCallbacksIS1J_NS1N_23LinCombPerRowBiasEltActINS1F_6thread4ReLuESI_fSI_SI_fLi8ELNS_15FloatRoundStyleE2EEESH_S1M_JEEES12_NS13_INS14_ILi2ELi4ELi3EEES17_NST_INS5_IJS18_S1L_EEENS5_IJS1L_SB_EEEEEEENS4_17SM75_U32x4_LDSM_NENS4_14SM90_TMA_STOREES1Z_NS4_17SM90_U32x4_STSM_NENS4_9Copy_AtomIJS22_NS_6half_tEEEEvEEEvvEEEEvNT_6ParamsE --------------------------
	.section	.nv.shared._ZN7cutlass13device_kernelINS_4gemm6kernel13GemmUniversalIN4cute5tupleIJiiiiEEENS1_10collective13CollectiveMmaINS1_34MainloopSm90TmaGmmaWarpSpecializedILi3ENS5_IJNS4_1CILi1EEESB_SB_EEENS1_35KernelTmaWarpSpecializedCooperativeEEENS5_IJNSA_ILi256EEESF_NSA_ILi64EEEEEENS_10bfloat16_tENS5_IJlSB_lEEESI_SJ_NS4_8TiledMMAINS4_8MMA_AtomIJNS4_4SM904GMMA28MMA_64x256x16_F32BF16BF16_SSILNSN_5MajorE0ELSP_0ELNSN_7ScaleInE1ELSQ_1EEEEEENS4_6LayoutINS5_IJNSA_ILi2EEESB_SB_EEENS5_IJSB_NSA_ILi0EEESW_EEEEENS5_IJNS4_10UnderscoreESZ_SZ_EEEEENS4_13SM90_TMA_LOADENS4_14ComposedLayoutINS4_7SwizzleILi3ELi4ELi3EEENS4_18smem_ptr_flag_bitsILi16EEENST_INS5_IJNSA_ILi8EEESG_EEENS5_IJSG_SB_EEEEEEEvNS4_8identityES12_S1C_vS1D_EENS_8epilogue10collective18CollectiveEpilogueINS1F_22Sm90TmaWarpSpecializedILi4ELi2ELi16ELb1ELb0EEEJSH_NS5_IJNSA_ILi128EEENSA_ILi32EEEEEESI_SJ_SI_SJ_NS1F_6fusion15FusionCallbacksIS1J_NS1N_23LinCombPerRowBiasEltActINS1F_6thread4ReLuESI_fSI_SI_fLi8ELNS_15FloatRoundStyleE2EEESH_S1M_JEEES12_NS13_INS14_ILi2ELi4ELi3EEES17_NST_INS5_IJS18_S1L_EEENS5_IJS1L_SB_EEEEEEENS4_17SM75_U32x4_LDSM_NENS4_14SM90_TMA_STOREES1Z_NS4_17SM90_U32x4_STSM_NENS4_9Copy_AtomIJS22_NS_6half_tEEEEvEEEvvEEEEvNT_6ParamsE,"aw",@nobits
	.sectionflags	@""
	.align	16
	.zero		1024


//--------------------- .nv.shared.reserved.0     --------------------------
	.section	.nv.shared.reserved.0,"aw",@nobits
	.weak		__nv_reservedSMEM_offset_0_alias
	.size		__nv_reservedSMEM_offset_0_alias, 0, 0
	.other		__nv_reservedSMEM_offset_0_alias,@"STO_CUDA_RESERVED_SHARED STV_DEFAULT"
__nv_reservedSMEM_offset_0_alias:
	.zero		0


//--------------------- .nv.global                --------------------------
	.section	.nv.global,"aw",@nobits
.nv.global:
	.type		_ZN39_INTERNAL_80ba7a6a_4_k_cu_41134c58_36454cute1_E,@object
	.size		_ZN39_INTERNAL_80ba7a6a_4_k_cu_41134c58_36454cute1_E,(_ZN39_INTERNAL_80ba7a6a_4_k_cu_41134c58_36454cuda3std3__45__cpo6cbeginE - _ZN39_INTERNAL_80ba7a6a_4_k_cu_41134c58_36454cute1_E)
_ZN39_INTERNAL_80ba7a6a_4_k_cu_41134c58_36454cute1_E:
	.zero		1
	.type		_ZN39_INTERNAL_80ba7a6a_4_k_cu_41134c58_36454cuda3std3__45__cpo6cbeginE,@object
	.size		_ZN39_INTERNAL_80ba7a6a_4_k_cu_41134c58_36454cuda3std3__45__cpo6cbeginE,(_ZN39_INTERNAL_80ba7a6a_4_k_cu_41134c58_36454cuda3std3__48in_placeE - _ZN39_INTERNAL_80ba7a6a_4_k_cu_41134c58_36454cuda3std3__45__cpo6cbeginE)
_ZN39_INTERNAL_80ba7a6a_4_k_cu_41134c58_36454cuda3std3__45__cpo6cbeginE:
	.zero		1
	.type		_ZN39_INTERNAL_80ba7a6a_4_k_cu_41134c58_36454cuda3std3__48in_placeE,@object
	.size		_ZN39_INTERNAL_80ba7a6a_4_k_cu_41134c58_36454cuda3std3__48in_placeE,(_ZN39_INTERNAL_80ba7a6a_4_k_cu_41134c58_36454cuda3std6ranges3__45__cpo9iter_moveE - _ZN39_INTERNAL_80ba7a6a_4_k_cu_41134c58_36454cuda3std3__48in_placeE)
_ZN39_INTERNAL_80ba7a6a_4_k_cu_41134c58_36454cuda3std3__48in_placeE:
	.zero		1
	.type		_ZN39_INTERNAL_80ba7a6a_4_k_cu_41134c58_36454cuda3std6ranges3__45__cpo9iter_moveE,@object
	.size		_ZN39_INTERNAL_80ba7a6a_4_k_cu_41134c58_36454cuda3std6ranges3__45__cpo9iter_moveE,(_ZN39_INTERNAL_80ba7a6a_4_k_cu_41134c58_36454cuda3std3__45__cpo5beginE - _ZN39_INTERNAL_80ba7a6a_4_k_cu_41134c58_36454cuda3std6ranges3__45__cpo9iter_moveE)
_ZN39_INTERNAL_80ba7a6a_4_k_cu_41134c58_36454cuda3std6ranges3__45__cpo9iter_moveE:
	.zero		1
	.type		_ZN39_INTERNAL_80ba7a6a_4_k_cu_41134c58_36454cuda3std3__45__cpo5beginE,@object
	.size		_ZN39_INTERNAL_80ba7a6a_4_k_cu_41134c58_36454cuda3std3__45__cpo5beginE,(_ZN39_INTERNAL_80ba7a6a_4_k_cu_41134c58_36454cuda3std3__441_GLOBAL__N__80ba7a6a_4_k_cu_41134c58_36456ignoreE - _ZN39_INTERNAL_80ba7a6a_4_k_cu_41134c58_36454cuda3std3__45__cpo5beginE)
_ZN39_INTERNAL_80ba7a6a_4_k_cu_41134c58_36454cuda3std3__45__cpo5beginE:
	.zero		1
	.type		_ZN39_INTERNAL_80ba7a6a_4_k_cu_41134c58_36454cuda3std3__441_GLOBAL__N__80ba7a6a_4_k_cu_41134c58_36456ignoreE,@object
	.size		_ZN39_INTERNAL_80ba7a6a_4_k_cu_41134c58_36454cuda3std3__441_GLOBAL__N__80ba7a6a_4_k_cu_41134c58_36456ignoreE,(_ZN39_INTERNAL_80ba7a6a_4_k_cu_41134c58_36454cute7productE - _ZN39_INTERNAL_80ba7a6a_4_k_cu_41134c58_36454cuda3std3__441_GLOBAL__N__80ba7a6a_4_k_cu_41134c58_36456ignoreE)
_ZN39_INTERNAL_80ba7a6a_4_k_cu_41134c58_36454cuda3std3__441_GLOBAL__N__80ba7a6a_4_k_cu_41134c58_36456ignoreE:
	.zero		1
	.type		_ZN39_INTERNAL_80ba7a6a_4_k_cu_41134c58_36454cute7productE,@object
	.size		_ZN39_INTERNAL_80ba7a6a_4_k_cu_41134c58_36454cute7productE,(_ZN39_INTERNAL_80ba7a6a_4_k_cu_41134c58_36454cuda3std3__45__cpo3endE - _ZN39_INTERNAL_80ba7a6a_4_k_cu_41134c58_36454cute7productE)
_ZN39_INTERNAL_80ba7a6a_4_k_cu_41134c58_36454cute7productE:
	.zero		1
	.type		_ZN39_INTERNAL_80ba7a6a_4_k_cu_41134c58_36454cuda3std3__45__cpo3endE,@object
	.size		_ZN39_INTERNAL_80ba7a6a_4_k_cu_41134c58_36454cuda3std3__45__cpo3endE,(_ZN39_INTERNAL_80ba7a6a_4_k_cu_41134c58_36454cuda3std3__419piecewise_constructE - _ZN39_INTERNAL_80ba7a6a_4_k_cu_41134c58_36454cuda3std3__45__cpo3endE)
_ZN39_INTERNAL_80ba7a6a_4_k_cu_41134c58_36454cuda3std3__45__cpo3endE:
	.zero		1
	.type		_ZN39_INTERNAL_80ba7a6a_4_k_cu_41134c58_36454cuda3std3__419piecewise_constructE,@object
	.size		_ZN39_INTERNAL_80ba7a6a_4_k_cu_41134c58_36454cuda3std3__419piecewise_constructE,(_ZN39_INTERNAL_80ba7a6a_4_k_cu_41134c58_36454cuda3std3__45__cpo4cendE - _ZN39_INTERNAL_80ba7a6a_4_k_cu_41134c58_36454cuda3std3__419piecewise_constructE)
_ZN39_INTERNAL_80ba7a6a_4_k_cu_41134c58_36454cuda3std3__419piecewise_constructE:
	.zero		1
	.type		_ZN39_INTERNAL_80ba7a6a_4_k_cu_41134c58_36454cuda3std3__45__cpo4cendE,@object
	.size		_ZN39_INTERNAL_80ba7a6a_4_k_cu_41134c58_36454cuda3std3__45__cpo4cendE,(_ZN39_INTERNAL_80ba7a6a_4_k_cu_41134c58_36454cuda3std6ranges3__45__cpo4swapE - _ZN39_INTERNAL_80ba7a6a_4_k_cu_41134c58_36454cuda3std3__45__cpo4cendE)
_ZN39_INTERNAL_80ba7a6a_4_k_cu_41134c58_36454cuda3std3__45__cpo4cendE:
	.zero		1
	.type		_ZN39_INTERNAL_80ba7a6a_4_k_cu_41134c58_36454cuda3std6ranges3__45__cpo4swapE,@object
	.size		_ZN39_INTERNAL_80ba7a6a_4_k_cu_41134c58_36454cuda3std6ranges3__45__cpo4swapE,(.L_9 - _ZN39_INTERNAL_80ba7a6a_4_k_cu_41134c58_36454cuda3std6ranges3__45__cpo4swapE)
_ZN39_INTERNAL_80ba7a6a_4_k_cu_41134c58_36454cuda3std6ranges3__45__cpo4swapE:
	.zero		1
.L_9:


//--------------------- .nv.constant0._ZN7cutlass13device_kernelINS_4gemm6kernel13GemmUniversalIN4cute5tupleIJiiiiEEENS1_10collective13CollectiveMmaINS1_34MainloopSm90TmaGmmaWarpSpecializedILi3ENS5_IJNS4_1CILi1EEESB_SB_EEENS1_35KernelTmaWarpSpecializedCooperativeEEENS5_IJNSA_ILi256EEESF_NSA_ILi64EEEEEENS_10bfloat16_tENS5_IJlSB_lEEESI_SJ_NS4_8TiledMMAINS4_8MMA_AtomIJNS4_4SM904GMMA28MMA_64x256x16_F32BF16BF16_SSILNSN_5MajorE0ELSP_0ELNSN_7ScaleInE1ELSQ_1EEEEEENS4_6LayoutINS5_IJNSA_ILi2EEESB_SB_EEENS5_IJSB_NSA_ILi0EEESW_EEEEENS5_IJNS4_10UnderscoreESZ_SZ_EEEEENS4_13SM90_TMA_LOADENS4_14ComposedLayoutINS4_7SwizzleILi3ELi4ELi3EEENS4_18smem_ptr_flag_bitsILi16EEENST_INS5_IJNSA_ILi8EEESG_EEENS5_IJSG_SB_EEEEEEEvNS4_8identityES12_S1C_vS1D_EENS_8epilogue10collective18CollectiveEpilogueINS1F_22Sm90TmaWarpSpecializedILi4ELi2ELi16ELb1ELb0EEEJSH_NS5_IJNSA_ILi128EEENSA_ILi32EEEEEESI_SJ_SI_SJ_NS1F_6fusion15FusionCallbacksIS1J_NS1N_23LinCombPerRowBiasEltActINS1F_6thread4ReLuESI_fSI_SI_fLi8ELNS_15FloatRoundStyleE2EEESH_S1M_JEEES12_NS13_INS14_ILi2ELi4ELi3EEES17_NST_INS5_IJS18_S1L_EEENS5_IJS1L_SB_EEEEEEENS4_17SM75_U32x4_LDSM_NENS4_14SM90_TMA_STOREES1Z_NS4_17SM90_U32x4_STSM_NENS4_9Copy_AtomIJS22_NS_6half_tEEEEvEEEvvEEEEvNT_6ParamsE --------------------------
	.section	.nv.constant0._ZN7cutlass13device_kernelINS_4gemm6kernel13GemmUniversalIN4cute5tupleIJiiiiEEENS1_10collective13CollectiveMmaINS1_34MainloopSm90TmaGmmaWarpSpecializedILi3ENS5_IJNS4_1CILi1EEESB_SB_EEENS1_35KernelTmaWarpSpecializedCooperativeEEENS5_IJNSA_ILi256EEESF_NSA_ILi64EEEEEENS_10bfloat16_tENS5_IJlSB_lEEESI_SJ_NS4_8TiledMMAINS4_8MMA_AtomIJNS4_4SM904GMMA28MMA_64x256x16_F32BF16BF16_SSILNSN_5MajorE0ELSP_0ELNSN_7ScaleInE1ELSQ_1EEEEEENS4_6LayoutINS5_IJNSA_ILi2EEESB_SB_EEENS5_IJSB_NSA_ILi0EEESW_EEEEENS5_IJNS4_10UnderscoreESZ_SZ_EEEEENS4_13SM90_TMA_LOADENS4_14ComposedLayoutINS4_7SwizzleILi3ELi4ELi3EEENS4_18smem_ptr_flag_bitsILi16EEENST_INS5_IJNSA_ILi8EEESG_EEENS5_IJSG_SB_EEEEEEEvNS4_8identityES12_S1C_vS1D_EENS_8epilogue10collective18CollectiveEpilogueINS1F_22Sm90TmaWarpSpecializedILi4ELi2ELi16ELb1ELb0EEEJSH_NS5_IJNSA_ILi128EEENSA_ILi32EEEEEESI_SJ_SI_SJ_NS1F_6fusion15FusionCallbacksIS1J_NS1N_23LinCombPerRowBiasEltActINS1F_6thread4ReLuESI_fSI_SI_fLi8ELNS_15FloatRoundStyleE2EEESH_S1M_JEEES12_NS13_INS14_ILi2ELi4ELi3EEES17_NST_INS5_IJS18_S1L_EEENS5_IJS1L_SB_EEEEEEENS4_17SM75_U32x4_LDSM_NENS4_14SM90_TMA_STOREES1Z_NS4_17SM90_U32x4_STSM_NENS4_9Copy_AtomIJS22_NS_6half_tEEEEvEEEvvEEEEvNT_6ParamsE,"a",@progbits
	.sectionflags	@""
	.align	4
.nv.constant0._ZN7cutlass13device_kernelINS_4gemm6kernel13GemmUniversalIN4cute5tupleIJiiiiEEENS1_10collective13CollectiveMmaINS1_34MainloopSm90TmaGmmaWarpSpecializedILi3ENS5_IJNS4_1CILi1EEESB_SB_EEENS1_35KernelTmaWarpSpecializedCooperativeEEENS5_IJNSA_ILi256EEESF_NSA_ILi64EEEEEENS_10bfloat16_tENS5_IJlSB_lEEESI_SJ_NS4_8TiledMMAINS4_8MMA_AtomIJNS4_4SM904GMMA28MMA_64x256x16_F32BF16BF16_SSILNSN_5MajorE0ELSP_0ELNSN_7ScaleInE1ELSQ_1EEEEEENS4_6LayoutINS5_IJNSA_ILi2EEESB_SB_EEENS5_IJSB_NSA_ILi0EEESW_EEEEENS5_IJNS4_10UnderscoreESZ_SZ_EEEEENS4_13SM90_TMA_LOADENS4_14ComposedLayoutINS4_7SwizzleILi3ELi4ELi3EEENS4_18smem_ptr_flag_bitsILi16EEENST_INS5_IJNSA_ILi8EEESG_EEENS5_IJSG_SB_EEEEEEEvNS4_8identityES12_S1C_vS1D_EENS_8epilogue10collective18CollectiveEpilogueINS1F_22Sm90TmaWarpSpecializedILi4ELi2ELi16ELb1ELb0EEEJSH_NS5_IJNSA_ILi128EEENSA_ILi32EEEEEESI_SJ_SI_SJ_NS1F_6fusion15FusionCallbacksIS1J_NS1N_23LinCombPerRowBiasEltActINS1F_6thread4ReLuESI_fSI_SI_fLi8ELNS_15FloatRoundStyleE2EEESH_S1M_JEEES12_NS13_INS14_ILi2ELi4ELi3EEES17_NST_INS5_IJS18_S1L_EEENS5_IJS1L_SB_EEEEEEENS4_17SM75_U32x4_LDSM_NENS4_14SM90_TMA_STOREES1Z_NS4_17SM90_U32x4_STSM_NENS4_9Copy_AtomIJS22_NS_6half_tEEEEvEEEvvEEEEvNT_6ParamsE:
	.zero		2432


//--------------------- SYMBOLS --------------------------

	.type		.nv.reservedSmem.offset0,@object
	.size		.nv.reservedSmem.offset0,0x4
	.type		__assertfail,@function
